def matmul_kernel(
    a_ptr,
    b_ptr,
    c_ptr,
    M,
    N,
    K,
    stride_am,
    stride_ak,
    stride_bk,
    stride_bn,
    stride_cm,
    stride_cn,
    BLOCK_M: tl.constexpr,
    BLOCK_N: tl.constexpr,
    BLOCK_K: tl.constexpr,
    GROUP_M: tl.constexpr,
):
    pid = tl.program_id(axis=0)
    num_pid_m = tl.cdiv(M, BLOCK_M)
    num_pid_n = tl.cdiv(N, BLOCK_N)
    num_pid_in_group = GROUP_M * num_pid_n
    group_id = pid // num_pid_in_group
    first_pid_m = group_id * GROUP_M
    group_size_m = min(num_pid_m - first_pid_m, GROUP_M)
    pid_m = first_pid_m + ((pid % num_pid_in_group) % group_size_m)
    pid_n = (pid % num_pid_in_group) // group_size_m

    offs_am = (pid_m * BLOCK_M + tl.arange(0, BLOCK_M)) % M
    offs_bn = (pid_n * BLOCK_N + tl.arange(0, BLOCK_N)) % N
    offs_k = tl.arange(0, BLOCK_K)
    a_ptrs = a_ptr + offs_am[:, None] * stride_am + offs_k[None, :] * stride_ak
    b_ptrs = b_ptr + offs_k[:, None] * stride_bk + offs_bn[None, :] * stride_bn

    acc = tl.zeros((BLOCK_M, BLOCK_N), dtype=tl.float32)
    for kk in range(0, tl.cdiv(K, BLOCK_K)):
        a = tl.load(a_ptrs, mask=offs_k[None, :] < K - kk * BLOCK_K, other=0.0)
        b = tl.load(b_ptrs, mask=offs_k[:, None] < K - kk * BLOCK_K, other=0.0)
        acc = tl.dot(a, b, acc)
        a_ptrs += BLOCK_K * stride_ak
        b_ptrs += BLOCK_K * stride_bk

    c = acc.to(c_ptr.dtype.element_ty)
    offs_cm = pid_m * BLOCK_M + tl.arange(0, BLOCK_M)
    offs_cn = pid_n * BLOCK_N + tl.arange(0, BLOCK_N)
    c_ptrs = c_ptr + offs_cm[:, None] * stride_cm + offs_cn[None, :] * stride_cn
    mask = (offs_cm[:, None] < M) & (offs_cn[None, :] < N)
    tl.store(c_ptrs, c, mask=mask)

# config = {"BLOCK_K": 128, "BLOCK_M": 64, "BLOCK_N": 256, "GROUP_M": 8, "arch": "sm_100", "dtype": "fp8e5m2", "num_ctas": 1, "num_stages": 4, "num_warps": 4}
# arch = sm_100


// ===== COMPILED SASS (sm_100a) =====

	.target	sm_100a

	.elftype	@"ET_EXEC"


//--------------------- .note.nv.tkinfo           --------------------------
	.section	.note.nv.tkinfo,"",@"SHT_NOTE"
	.sectionflags	@"SHF_NOTE_NV_TKINFO"
	.tkinfo
        /*0018*/ 	.word	0x00000081
        /*0030*/ 	.string	""
        /*0030*/ 	.string	"ptxas-blackwell"
        /*0030*/ 	.string	"Cuda compilation tools, release 12.9, V12.9.86"
        /*0030*/ 	.string	"Build cuda_12.9.r12.9/compiler.36037853_0"
        /*0030*/ 	.string	"-v  -suppress-debug-info  -lineinfo  -arch sm_100a "



//--------------------- .note.nv.cuver            --------------------------
	.section	.note.nv.cuver,"",@"SHT_NOTE"
	.sectionflags	@"SHF_NOTE_NV_CUVER"
        /*0018*/ 	.short	0x0001
        /*001a*/ 	.short	0x0064
        /*001c*/ 	.short	0x0001
        /*001e*/ 	.short	0x0000
        /*0020*/ 	.short	0x0001
        /*0022*/ 	.short	0x0000


//--------------------- .nv.info                  --------------------------
	.section	.nv.info,"",@"SHT_CUDA_INFO"
	.align	4


	//----- nvinfo : EIATTR_REGCOUNT
	.align		4
        /*0000*/ 	.byte	0x04, 0x2f
        /*0002*/ 	.short	(.L_4 - .L_3)
	.align		4
.L_3:
        /*0004*/ 	.word	index@(matmul_kernel)
        /*0008*/ 	.word	0x000000a8


	//----- nvinfo : EIATTR_FRAME_SIZE
	.align		4
.L_4:
        /*000c*/ 	.byte	0x04, 0x11
        /*000e*/ 	.short	(.L_6 - .L_5)
	.align		4
.L_5:
        /*0010*/ 	.word	index@($__internal_2_$__cuda_sm10x_tcgen05_guardrail_trap_unallocated_columns_being_dealloced)
        /*0014*/ 	.word	0x00000d70


	//----- nvinfo : EIATTR_FRAME_SIZE
	.align		4
.L_6:
        /*0018*/ 	.byte	0x04, 0x11
        /*001a*/ 	.short	(.L_8 - .L_7)
	.align		4
.L_7:
        /*001c*/ 	.word	index@($__internal_1_$__cuda_sm10x_tcgen05_guardrail_trap_phase_invalid_during_alloc)
        /*0020*/ 	.word	0x00000d70


	//----- nvinfo : EIATTR_FRAME_SIZE
	.align		4
.L_8:
        /*0024*/ 	.byte	0x04, 0x11
        /*0026*/ 	.short	(.L_10 - .L_9)
	.align		4
.L_9:
        /*0028*/ 	.word	index@($__internal_0_$__cuda_sm10x_tcgen05_guardrail_trap_col_being_dealloced_not_returned_by_alloc)
        /*002c*/ 	.word	0x00000d70


	//----- nvinfo : EIATTR_FRAME_SIZE
	.align		4
.L_10:
        /*0030*/ 	.byte	0x04, 0x11
        /*0032*/ 	.short	(.L_12 - .L_11)
	.align		4
.L_11:
        /*0034*/ 	.word	index@(matmul_kernel)
        /*0038*/ 	.word	0x00000d70


	//----- nvinfo : EIATTR_MIN_STACK_SIZE
	.align		4
.L_12:
        /*003c*/ 	.byte	0x04, 0x12
        /*003e*/ 	.short	(.L_14 - .L_13)
	.align		4
.L_13:
        /*0040*/ 	.word	index@(matmul_kernel)
        /*0044*/ 	.word	0x00000d70
.L_14:


//--------------------- .nv.info.matmul_kernel    --------------------------
	.section	.nv.info.matmul_kernel,"",@"SHT_CUDA_INFO"
	.sectionflags	@""
	.align	4


	//----- nvinfo : EIATTR_CUDA_API_VERSION
	.align		4
        /*0000*/ 	.byte	0x04, 0x37
        /*0002*/ 	.short	(.L_16 - .L_15)
.L_15:
        /*0004*/ 	.word	0x00000081


	//----- nvinfo : EIATTR_KPARAM_INFO
	.align		4
.L_16:
        /*0008*/ 	.byte	0x04, 0x17
        /*000a*/ 	.short	(.L_18 - .L_17)
.L_17:
        /*000c*/ 	.word	0x00000000
        /*0010*/ 	.short	0x000d
        /*0012*/ 	.short	0x0048
        /*0014*/ 	.byte	0x00, 0xf4, 0x21, 0x00


	//----- nvinfo : EIATTR_KPARAM_INFO
	.align		4
.L_18:
        /*0018*/ 	.byte	0x04, 0x17
        /*001a*/ 	.short	(.L_20 - .L_19)
.L_19:
        /*001c*/ 	.word	0x00000000
        /*0020*/ 	.short	0x000c
        /*0022*/ 	.short	0x0040
        /*0024*/ 	.byte	0x00, 0xf4, 0x21, 0x00


	//----- nvinfo : EIATTR_KPARAM_INFO
	.align		4
.L_20:
        /*0028*/ 	.byte	0x04, 0x17
        /*002a*/ 	.short	(.L_22 - .L_21)
.L_21:
        /*002c*/ 	.word	0x00000000
        /*0030*/ 	.short	0x000b
        /*0032*/ 	.short	0x0038
        /*0034*/ 	.byte	0x00, 0xf0, 0x11, 0x00


	//----- nvinfo : EIATTR_KPARAM_INFO
	.align		4
.L_22:
        /*0038*/ 	.byte	0x04, 0x17
        /*003a*/ 	.short	(.L_24 - .L_23)
.L_23:
        /*003c*/ 	.word	0x00000000
        /*0040*/ 	.short	0x000a
        /*0042*/ 	.short	0x0034
        /*0044*/ 	.byte	0x00, 0xf0, 0x11, 0x00


	//----- nvinfo : EIATTR_KPARAM_INFO
	.align		4
.L_24:
        /*0048*/ 	.byte	0x04, 0x17
        /*004a*/ 	.short	(.L_26 - .L_25)
.L_25:
        /*004c*/ 	.word	0x00000000
        /*0050*/ 	.short	0x0009
        /*0052*/ 	.short	0x0030
        /*0054*/ 	.byte	0x00, 0xf0, 0x11, 0x00


	//----- nvinfo : EIATTR_KPARAM_INFO
	.align		4
.L_26:
        /*0058*/ 	.byte	0x04, 0x17
        /*005a*/ 	.short	(.L_28 - .L_27)
.L_27:
        /*005c*/ 	.word	0x00000000
        /*0060*/ 	.short	0x0008
        /*0062*/ 	.short	0x002c
        /*0064*/ 	.byte	0x00, 0xf0, 0x11, 0x00


	//----- nvinfo : EIATTR_KPARAM_INFO
	.align		4
.L_28:
        /*0068*/ 	.byte	0x04, 0x17
        /*006a*/ 	.short	(.L_30 - .L_29)
.L_29:
        /*006c*/ 	.word	0x00000000
        /*0070*/ 	.short	0x0007
        /*0072*/ 	.short	0x0028
        /*0074*/ 	.byte	0x00, 0xf0, 0x11, 0x00


	//----- nvinfo : EIATTR_KPARAM_INFO
	.align		4
.L_30:
        /*0078*/ 	.byte	0x04, 0x17
        /*007a*/ 	.short	(.L_32 - .L_31)
.L_31:
        /*007c*/ 	.word	0x00000000
        /*0080*/ 	.short	0x0006
        /*0082*/ 	.short	0x0024
        /*0084*/ 	.byte	0x00, 0xf0, 0x11, 0x00


	//----- nvinfo : EIATTR_KPARAM_INFO
	.align		4
.L_32:
        /*0088*/ 	.byte	0x04, 0x17
        /*008a*/ 	.short	(.L_34 - .L_33)
.L_33:
        /*008c*/ 	.word	0x00000000
        /*0090*/ 	.short	0x0005
        /*0092*/ 	.short	0x0020
        /*0094*/ 	.byte	0x00, 0xf0, 0x11, 0x00


	//----- nvinfo : EIATTR_KPARAM_INFO
	.align		4
.L_34:
        /*0098*/ 	.byte	0x04, 0x17
        /*009a*/ 	.short	(.L_36 - .L_35)
.L_35:
        /*009c*/ 	.word	0x00000000
        /*00a0*/ 	.short	0x0004
        /*00a2*/ 	.short	0x001c
        /*00a4*/ 	.byte	0x00, 0xf0, 0x11, 0x00


	//----- nvinfo : EIATTR_KPARAM_INFO
	.align		4
.L_36:
        /*00a8*/ 	.byte	0x04, 0x17
        /*00aa*/ 	.short	(.L_38 - .L_37)
.L_37:
        /*00ac*/ 	.word	0x00000000
        /*00b0*/ 	.short	0x0003
        /*00b2*/ 	.short	0x0018
        /*00b4*/ 	.byte	0x00, 0xf0, 0x11, 0x00


	//----- nvinfo : EIATTR_KPARAM_INFO
	.align		4
.L_38:
        /*00b8*/ 	.byte	0x04, 0x17
        /*00ba*/ 	.short	(.L_40 - .L_39)
.L_39:
        /*00bc*/ 	.word	0x00000000
        /*00c0*/ 	.short	0x0002
        /*00c2*/ 	.short	0x0010
        /*00c4*/ 	.byte	0x00, 0xf4, 0x21, 0x00


	//----- nvinfo : EIATTR_KPARAM_INFO
	.align		4
.L_40:
        /*00c8*/ 	.byte	0x04, 0x17
        /*00ca*/ 	.short	(.L_42 - .L_41)
.L_41:
        /*00cc*/ 	.word	0x00000000
        /*00d0*/ 	.short	0x0001
        /*00d2*/ 	.short	0x0008
        /*00d4*/ 	.byte	0x00, 0xf4, 0x21, 0x00


	//----- nvinfo : EIATTR_KPARAM_INFO
	.align		4
.L_42:
        /*00d8*/ 	.byte	0x04, 0x17
        /*00da*/ 	.short	(.L_44 - .L_43)
.L_43:
        /*00dc*/ 	.word	0x00000000
        /*00e0*/ 	.short	0x0000
        /*00e2*/ 	.short	0x0000
        /*00e4*/ 	.byte	0x00, 0xf4, 0x21, 0x00


	//----- nvinfo : EIATTR_AT_ENTRY_FRAGMENTS
	.align		4
.L_44:
        /*00e8*/ 	.byte	0x04, 0x4f
        /*00ea*/ 	.short	(.L_46 - .L_45)


	//   ....[0]....
.L_45:
        /*00ec*/ 	.word	0x00000004


	//----- nvinfo : EIATTR_RESERVED_SMEM_USED
	.align		4
.L_46:
        /*00f0*/ 	.byte	0x01, 0x41
	.zero		2


	//----- nvinfo : EIATTR_SPARSE_MMA_MASK
	.align		4
        /*00f4*/ 	.byte	0x03, 0x50
        /*00f6*/ 	.short	0x0000


	//----- nvinfo : EIATTR_TCGEN05_1CTA_USED
	.align		4
        /*00f8*/ 	.byte	0x01, 0x51
	.zero		2


	//----- nvinfo : EIATTR_MAXREG_COUNT
	.align		4
        /*00fc*/ 	.byte	0x03, 0x1b
        /*00fe*/ 	.short	0x00ff


	//----- nvinfo : EIATTR_NUM_BARRIERS
	.align		4
        /*0100*/ 	.byte	0x02, 0x4c
        /*0102*/ 	.byte	0x01
	.zero		1


	//----- nvinfo : EIATTR_ANNOTATIONS
	.align		4
        /*0104*/ 	.byte	0x04, 0x55
        /*0106*/ 	.short	(.L_48 - .L_47)


	//   ....[0]....
.L_47:
        /*0108*/ 	.word	0x00000001
        /*010c*/ 	.byte	0x60, 0x0c, 0x00, 0x00, 0x01, 0x00, 0x00, 0x00, 0xa0, 0x12, 0x00, 0x00, 0x01, 0x00, 0x00, 0x00
        /* <DEDUP_REMOVED lines=1794> */
        /*713c*/ 	.byte	0x80, 0x14, 0x03, 0x00, 0x01, 0x00, 0x00, 0x00, 0xa0, 0x15, 0x03, 0x00


	//----- nvinfo : EIATTR_INT_WARP_WIDE_INSTR_OFFSETS
	.align		4
.L_48:
        /*7148*/ 	.byte	0x04, 0x31
        /*714a*/ 	.short	(.L_50 - .L_49)


	//   ....[0]....
.L_49:
        /*714c*/ 	.word	0x0000d620


	//   ....[1]....
        /*7150*/ 	.word	0x0000d650


	//   ....[2]....
        /*7154*/ 	.word	0x00018e60


	//   ....[3]....
        /*7158*/ 	.word	0x00036f50


	//   ....[4]....
        /*715c*/ 	.word	0x00036fa0


	//----- nvinfo : EIATTR_COOP_GROUP_MASK_REGIDS
	.align		4
.L_50:
        /*7160*/ 	.byte	0x04, 0x29
        /*7162*/ 	.short	(.L_52 - .L_51)


	//   ....[0]....
.L_51:
        /*7164*/ 	.word	0xffffffff


	//   ....[1]....
        /*7168*/ 	.word	0xffffffff


	//   ....[2]....
        /*716c*/ 	.word	0xffffffff


	//   ....[3]....
        /*7170*/ 	.word	0xffffffff


	//----- nvinfo : EIATTR_COOP_GROUP_INSTR_OFFSETS
	.align		4
.L_52:
        /*7174*/ 	.byte	0x04, 0x28
        /*7176*/ 	.short	(.L_54 - .L_53)


	//   ....[0]....
.L_53:
        /*7178*/ 	.word	0x00000070


	//   ....[1]....
        /*717c*/ 	.word	0x00000330


	//   ....[2]....
        /*7180*/ 	.word	0x00036de0


	//   ....[3]....
        /*7184*/ 	.word	0x00037050


	//----- nvinfo : EIATTR_VRC_CTA_INIT_COUNT
	.align		4
.L_54:
        /*7188*/ 	.byte	0x02, 0x4a
        /*718a*/ 	.byte	0x80
	.zero		1


	//----- nvinfo : EIATTR_MBARRIER_INSTR_OFFSETS
	.align		4
        /*718c*/ 	.byte	0x04, 0x39
        /*718e*/ 	.short	(.L_56 - .L_55)


	//   ....[0]....
.L_55:
        /*7190*/ 	.word	0x0000d810
        /*7194*/ 	.word	0x000000ff
        /*7198*/ 	.word	0x00000000
        /*719c*/ 	.short	0x0100
        /*719e*/ 	.byte	0x0d
	.zero		1


	//   ....[1]....
        /*71a0*/ 	.word	0x00018e90
        /*71a4*/ 	.word	0x000000ff
        /*71a8*/ 	.word	0x00014008
        /*71ac*/ 	.short	0x0100
        /*71ae*/ 	.byte	0x0a
	.zero		1


	//   ....[2]....
        /*71b0*/ 	.word	0x00027310
        /*71b4*/ 	.word	0x000000ff
        /*71b8*/ 	.word	0x00000000
        /*71bc*/ 	.short	0x010a
        /*71be*/ 	.byte	0x0d
	.zero		1


	//   ....[3]....
        /*71c0*/ 	.word	0x00031580
        /*71c4*/ 	.word	0x000000ff
        /*71c8*/ 	.word	0x00000000
        /*71cc*/ 	.short	0x010a
        /*71ce*/ 	.byte	0x0d
	.zero		1


	//   ....[4]....
        /*71d0*/ 	.word	0x00031630
        /*71d4*/ 	.word	0x000000ff
        /*71d8*/ 	.word	0x00014000
        /*71dc*/ 	.short	0x0108
        /*71de*/ 	.byte	0x0a
	.zero		1


	//   ....[5]....
        /*71e0*/ 	.word	0x000316e0
        /*71e4*/ 	.word	0x000000ff
        /*71e8*/ 	.word	0x00014008
        /*71ec*/ 	.short	0x0108
        /*71ee*/ 	.byte	0x0a
	.zero		1


	//   ....[6]....
        /*71f0*/ 	.word	0x00037070
        /*71f4*/ 	.word	0x000000ff
        /*71f8*/ 	.word	0x00000000
        /*71fc*/ 	.short	0x010a
        /*71fe*/ 	.byte	0x0d
	.zero		1


	//   ....[7]....
        /*7200*/ 	.word	0x000370a0
        /*7204*/ 	.word	0x000000ff
        /*7208*/ 	.word	0x00000000
        /*720c*/ 	.short	0x010a
        /*720e*/ 	.byte	0x0d
	.zero		1


	//----- nvinfo : EIATTR_NUM_MBARRIERS
	.align		4
.L_56:
        /*7210*/ 	.byte	0x03, 0x38
        /*7212*/ 	.short	0x0002


	//----- nvinfo : EIATTR_EXIT_INSTR_OFFSETS
	.align		4
        /*7214*/ 	.byte	0x04, 0x1c
        /*7216*/ 	.short	(.L_58 - .L_57)


	//   ....[0]....
.L_57:
        /*7218*/ 	.word	0x00037060


	//----- nvinfo : EIATTR_REQNTID
	.align		4
.L_58:
        /*721c*/ 	.byte	0x04, 0x10
        /*721e*/ 	.short	(.L_60 - .L_59)
.L_59:
        /*7220*/ 	.word	0x00000080
        /*7224*/ 	.word	0x00000001
        /*7228*/ 	.word	0x00000001


	//----- nvinfo : EIATTR_CRS_STACK_SIZE
	.align		4
.L_60:
        /*722c*/ 	.byte	0x04, 0x1e
        /*722e*/ 	.short	(.L_62 - .L_61)
.L_61:
        /*7230*/ 	.word	0x00000000


	//----- nvinfo : EIATTR_CBANK_PARAM_SIZE
	.align		4
.L_62:
        /*7234*/ 	.byte	0x03, 0x19
        /*7236*/ 	.short	0x0050


	//----- nvinfo : EIATTR_PARAM_CBANK
	.align		4
        /*7238*/ 	.byte	0x04, 0x0a
        /*723a*/ 	.short	(.L_64 - .L_63)
	.align		4
.L_63:
        /*723c*/ 	.word	index@(.nv.constant0.matmul_kernel)
        /*7240*/ 	.short	0x0380
        /*7242*/ 	.short	0x0050


	//----- nvinfo : EIATTR_SW_WAR
	.align		4
.L_64:
        /*7244*/ 	.byte	0x04, 0x36
        /*7246*/ 	.short	(.L_66 - .L_65)
.L_65:
        /*7248*/ 	.word	0x00000008
.L_66:


//--------------------- .nv.compat                --------------------------
	.section	.nv.compat,"",@"SHT_CUDA_COMPAT_INFO"
	.align	4
        /*0000*/ 	.byte	0x02, 0x02, 0x02, 0x00, 0x02, 0x05, 0x05, 0x00, 0x02, 0x03, 0x00, 0x00, 0x02, 0x06, 0x01, 0x00


//--------------------- .nv.callgraph             --------------------------
	.section	.nv.callgraph,"",@"SHT_CUDA_CALLGRAPH"
	.align	4
	.sectionentsize	8
	.align		4
        /*0000*/ 	.word	0x00000000
	.align		4
        /*0004*/ 	.word	0xffffffff
	.align		4
        /*0008*/ 	.word	0x00000000
	.align		4
        /*000c*/ 	.word	0xfffffffe
	.align		4
        /*0010*/ 	.word	0x00000000
	.align		4
        /*0014*/ 	.word	0xfffffffd
	.align		4
        /*0018*/ 	.word	0x00000000
	.align		4
        /*001c*/ 	.word	0xfffffffc


//--------------------- .text.matmul_kernel       --------------------------
	.section	.text.matmul_kernel,"ax",@progbits
	.align	128
        .global         matmul_kernel
        .type           matmul_kernel,@function
        .size           matmul_kernel,(.L_x_20 - matmul_kernel)
        .other          matmul_kernel,@"STO_CUDA_ENTRY STV_DEFAULT"
matmul_kernel:
.text.matmul_kernel:
[----:B------:R-:W0:Y:S01]  /*0000*/  LDC R1, c[0x0][0x37c] ;  /* 0x0000df00ff017b82 */ /* 0x000e220000000800 */
[----:B------:R-:W1:Y:S01]  /*0010*/  S2R R0, SR_TID.X ;  /* 0x0000000000007919 */ /* 0x000e620000002100 */
[----:B0-----:R-:W-:Y:S01]  /*0020*/  VIADD R1, R1, 0xfffff290 ;  /* 0xfffff29001017836 */ /* 0x001fe20000000000 */
[----:B-1----:R-:W-:-:S13]  /*0030*/  ISETP.GE.U32.AND P0, PT, R0, 0x20, PT ;  /* 0x000000200000780c */ /* 0x002fda0003f06070 */
[----:B------:R-:W-:Y:S02]  /*0040*/  VOTEU.ANY UP0, P0 ;  /* 0x0000000000ff7886 */ /* 0x000fe40000000100 */
[----:B------:R-:W-:Y:S05]  /*0050*/  BRA.U UP0, `(.L_x_0) ;  /* 0x0000000100b87547 */ /* 0x000fea000b800000 */
[----:B------:R-:W0:Y:S01]  /*0060*/  S2UR UR6, SR_CgaCtaId ;  /* 0x00000000000679c3 */ /* 0x000e220000008800 */
[----:B------:R-:W-:Y:S01]  /*0070*/  NOP ;  /* 0x0000000000007918 */ /* 0x000fe20000000000 */
[----:B------:R-:W-:Y:S02]  /*0080*/  UMOV UR4, 0x40 ;  /* 0x0000004000047882 */ /* 0x000fe40000000000 */
[----:B0-----:R-:W-:-:S09]  /*0090*/  ULEA UR4, UR6, UR4, 0x18 ;  /* 0x0000000406047291 */ /* 0x001fd2000f8ec0ff */
[----:B------:R-:W0:Y:S01]  /*00a0*/  LDS.U8 R0, [UR4] ;  /* 0x00000004ff007984 */ /* 0x000e220008000000 */
[----:B------:R-:W-:Y:S02]  /*00b0*/  UMOV UR4, 0x400 ;  /* 0x0000040000047882 */ /* 0x000fe40000000000 */
[----:B------:R-:W-:Y:S01]  /*00c0*/  ULEA UR4, UR6, UR4, 0x18 ;  /* 0x0000000406047291 */ /* 0x000fe2000f8ec0ff */
[----:B0-----:R-:W-:-:S13]  /*00d0*/  ISETP.NE.AND P0, PT, R0, RZ, PT ;  /* 0x000000ff0000720c */ /* 0x001fda0003f05270 */
[----:B------:R-:W-:Y:S05]  /*00e0*/  @P0 BRA `(.L_x_1) ;  /* 0x00000000007c0947 */ /* 0x000fea0003800000 */
[----:B------:R-:W-:-:S13]  /*00f0*/  ELECT P0, URZ, PT ;  /* 0x0000000000ff782f */ /* 0x000fda0003800000 */
[----:B------:R-:W-:Y:S05]  /*0100*/  @!P0 BRA `(.L_x_2) ;  /* 0x0000000000848947 */ /* 0x000fea0003800000 */
[----:B------:R-:W-:Y:S01]  /*0110*/  UMOV UR5, 0x8 ;  /* 0x0000000800057882 */ /* 0x000fe20000000000 */
[----:B------:R-:W-:Y:S02]  /*0120*/  IMAD.MOV.U32 R4, RZ, RZ, 0x1 ;  /* 0x00000001ff047424 */ /* 0x000fe400078e00ff */
[----:B------:R-:W-:Y:S02]  /*0130*/  IMAD.MOV.U32 R5, RZ, RZ, 0xff ;  /* 0x000000ffff057424 */ /* 0x000fe400078e00ff */
[----:B------:R-:W-:Y:S04]  /*0140*/  DEPBAR.LE SB0, 0x36 ;  /* 0x00008d800000791a */ /* 0x000fe80000000000 */
[----:B------:R-:W0:Y:S02]  /*0150*/  UTCATOMSWS.FIND_AND_SET.ALIGN UP1, UR5, UR5 ;  /* 0x00000005000575e3 */ /* 0x000e240008020800 */
[----:B0-----:R-:W-:-:S04]  /*0160*/  PLOP3.LUT P0, PT, PT, PT, UP1, 0x80, 0x8 ;  /* 0x000000000008781c */ /* 0x001fc80003f0f018 */
[----:B------:R-:W-:-:S04]  /*0170*/  SEL R0, RZ, 0xffffffff, !P0 ;  /* 0xffffffffff007807 */ /* 0x000fc80004000000 */
[----:B------:R-:W-:Y:S01]  /*0180*/  ISETP.NE.AND P0, PT, R0, RZ, PT ;  /* 0x000000ff0000720c */ /* 0x000fe20003f05270 */
[----:B------:R-:W-:-:S12]  /*0190*/  IMAD.U32 R0, RZ, RZ, UR5 ;  /* 0x00000005ff007e24 */ /* 0x000fd8000f8e00ff */
[----:B------:R-:W-:Y:S05]  /*01a0*/  @P0 BRA `(.L_x_3) ;  /* 0x0000000000240947 */ /* 0x000fea0003800000 */
.L_x_4:
[----:B------:R-:W-:Y:S05]  /*01b0*/  NANOSLEEP 0x64 ;  /* 0x000000640000795d */ /* 0x000fea0003800000 */
[----:B------:R-:W-:-:S05]  /*01c0*/  UMOV UR5, 0x8 ;  /* 0x0000000800057882 */ /* 0x000fca0000000000 */
[----:B------:R-:W-:Y:S04]  /*01d0*/  DEPBAR.LE SB0, 0x36 ;  /* 0x00008d800000791a */ /* 0x000fe80000000000 */
[----:B------:R-:W0:Y:S02]  /*01e0*/  UTCATOMSWS.FIND_AND_SET.ALIGN UP1, UR5, UR5 ;  /* 0x00000005000575e3 */ /* 0x000e240008020800 */
[----:B0-----:R-:W-:-:S04]  /*01f0*/  PLOP3.LUT P0, PT, PT, PT, UP1, 0x80, 0x8 ;  /* 0x000000000008781c */ /* 0x001fc80003f0f018 */
[----:B------:R-:W-:-:S04]  /*0200*/  SEL R0, RZ, 0xffffffff, !P0 ;  /* 0xffffffffff007807 */ /* 0x000fc80004000000 */
[----:B------:R-:W-:Y:S01]  /*0210*/  ISETP.NE.AND P0, PT, R0, RZ, PT ;  /* 0x000000ff0000720c */ /* 0x000fe20003f05270 */
[----:B------:R-:W-:-:S12]  /*0220*/  IMAD.U32 R0, RZ, RZ, UR5 ;  /* 0x00000005ff007e24 */ /* 0x000fd8000f8e00ff */
[----:B------:R-:W-:Y:S05]  /*0230*/  @!P0 BRA `(.L_x_4) ;  /* 0xfffffffc00dc8947 */ /* 0x000fea000383ffff */
.L_x_3:
[C---:B------:R-:W-:Y:S01]  /*0240*/  VIADD R3, R0.reuse, 0x10 ;  /* 0x0000001000037836 */ /* 0x040fe20000000000 */
[----:B------:R-:W-:Y:S01]  /*0250*/  UMOV UR5, 0x50 ;  /* 0x0000005000057882 */ /* 0x000fe20000000000 */
[----:B------:R-:W-:Y:S01]  /*0260*/  SHF.L.U32 R2, R5, R0, RZ ;  /* 0x0000000005027219 */ /* 0x000fe200000006ff */
[----:B------:R-:W-:Y:S01]  /*0270*/  ULEA UR5, UR6, UR5, 0x18 ;  /* 0x0000000506057291 */ /* 0x000fe2000f8ec0ff */
[----:B------:R-:W-:Y:S01]  /*0280*/  IMAD.SHL.U32 R0, R0, 0x20, RZ ;  /* 0x0000002000007824 */ /* 0x000fe200078e00ff */
[----:B------:R-:W-:-:S04]  /*0290*/  SHF.L.U32 R3, R4, R3, RZ ;  /* 0x0000000304037219 */ /* 0x000fc800000006ff */
[----:B------:R-:W-:-:S05]  /*02a0*/  LOP3.LUT R2, R3, R2, RZ, 0xfc, !PT ;  /* 0x0000000203027212 */ /* 0x000fca00078efcff */
[----:B------:R0:W-:Y:S04]  /*02b0*/  ATOMS.OR RZ, [UR5], R2 ;  /* 0x00000002ffff798c */ /* 0x0001e8000b000005 */
[----:B------:R0:W-:Y:S01]  /*02c0*/  STS [UR4], R0 ;  /* 0x00000000ff007988 */ /* 0x0001e20008000804 */
[----:B------:R-:W-:Y:S05]  /*02d0*/  BRA `(.L_x_2) ;  /* 0x0000000000107947 */ /* 0x000fea0003800000 */
.L_x_1:
[----:B------:R-:W-:Y:S01]  /*02e0*/  IMAD.MOV.U32 R0, RZ, RZ, -0x1 ;  /* 0xffffffffff007424 */ /* 0x000fe200078e00ff */
[----:B------:R-:W-:-:S04]  /*02f0*/  MOV R2, 0x320 ;  /* 0x0000032000027802 */ /* 0x000fc80000000f00 */
[----:B------:R0:W-:Y:S03]  /*0300*/  STS [UR4], R0 ;  /* 0x00000000ff007988 */ /* 0x0001e60008000804 */
[----:B0-----:R-:W-:Y:S05]  /*0310*/  CALL.REL.NOINC `($__internal_1_$__cuda_sm10x_tcgen05_guardrail_trap_phase_invalid_during_alloc) ;  /* 0x0000036c00787944 */ /* 0x001fea0003c00000 */
.L_x_2:
[----:B------:R-:W-:Y:S05]  /*0320*/  WARPSYNC.ALL ;  /* 0x0000000000007948 */ /* 0x000fea0003800000 */
[----:B------:R-:W-:Y:S01]  /*0330*/  NOP ;  /* 0x0000000000007918 */ /* 0x000fe20000000000 */
.L_x_0:
[----:B------:R-:W1:Y:S01]  /*0340*/  LDC.64 R14, c[0x0][0x398] ;  /* 0x0000e600ff0e7b82 */ /* 0x000e620000000a00 */
[----:B------:R-:W2:Y:S01]  /*0350*/  S2R R5, SR_CTAID.X ;  /* 0x0000000000057919 */ /* 0x000ea20000002500 */
[----:B------:R-:W-:Y:S01]  /*0360*/  UMOV UR10, 0x400 ;  /* 0x00000400000a7882 */ /* 0x000fe20000000000 */
[----:B------:R-:W3:Y:S01]  /*0370*/  LDCU.64 UR8, c[0x0][0x3a8] ;  /* 0x00007500ff0877ac */ /* 0x000ee20008000a00 */
[----:B------:R-:W4:Y:S01]  /*0380*/  S2R R30, SR_TID.X ;  /* 0x00000000001e7919 */ /* 0x000f220000002100 */
[----:B------:R-:W5:Y:S03]  /*0390*/  LDCU UR23, c[0x0][0x3a4] ;  /* 0x00007480ff1777ac */ /* 0x000f660008000800 */
[----:B------:R-:W0:Y:S01]  /*03a0*/  S2UR UR5, SR_CgaCtaId ;  /* 0x00000000000579c3 */ /* 0x000e220000008800 */
[----:B------:R-:W0:Y:S01]  /*03b0*/  LDCU.128 UR16, c[0x0][0x380] ;  /* 0x00007000ff1077ac */ /* 0x000e220008000c00 */
[----:B------:R-:W0:Y:S01]  /*03c0*/  LDCU.64 UR24, c[0x0][0x358] ;  /* 0x00006b00ff1877ac */ /* 0x000e220008000a00 */
[----:B---3--:R-:W-:-:S02]  /*03d0*/  IMAD.U32 R143, RZ, RZ, UR8 ;  /* 0x00000008ff8f7e24 */ /* 0x008fc4000f8e00ff */
[----:B------:R-:W-:Y:S01]  /*03e0*/  IMAD.U32 R145, RZ, RZ, UR8 ;  /* 0x00000008ff917e24 */ /* 0x000fe2000f8e00ff */
[----:B-1----:R-:W-:Y:S01]  /*03f0*/  IABS R11, R14 ;  /* 0x0000000e000b7213 */ /* 0x002fe20000000000 */
[----:B0-----:R-:W-:Y:S02]  /*0400*/  VIADD R0, R15, 0xff ;  /* 0x000000ff0f007836 */ /* 0x001fe40000000000 */
[----:B------:R-:W-:Y:S02]  /*0410*/  IMAD.U32 R147, RZ, RZ, UR8 ;  /* 0x00000008ff937e24 */ /* 0x000fe4000f8e00ff */
[----:B------:R-:W-:Y:S01]  /*0420*/  IMAD.U32 R149, RZ, RZ, UR8 ;  /* 0x00000008ff957e24 */ /* 0x000fe2000f8e00ff */
[----:B------:R-:W-:Y:S01]  /*0430*/  SHF.R.S32.HI R3, RZ, 0x1f, R0 ;  /* 0x0000001fff037819 */ /* 0x000fe20000011400 */
[----:B------:R-:W-:Y:S01]  /*0440*/  IMAD.U32 R151, RZ, RZ, UR8 ;  /* 0x00000008ff977e24 */ /* 0x000fe2000f8e00ff */
[----:B------:R-:W-:Y:S01]  /*0450*/  ULEA UR10, UR5, UR10, 0x18 ;  /* 0x0000000a050a7291 */ /* 0x000fe2000f8ec0ff */
[----:B--2---:R-:W-:Y:S01]  /*0460*/  IABS R8, R5 ;  /* 0x0000000500087213 */ /* 0x004fe20000000000 */
[----:B------:R-:W-:Y:S01]  /*0470*/  IMAD.U32 R153, RZ, RZ, UR8 ;  /* 0x00000008ff997e24 */ /* 0x000fe2000f8e00ff */
[----:B------:R-:W-:Y:S01]  /*0480*/  LEA.HI R3, R3, R0, RZ, 0x8 ;  /* 0x0000000003037211 */ /* 0x000fe200078f40ff */
[----:B------:R-:W-:-:S02]  /*0490*/  IMAD.U32 R155, RZ, RZ, UR8 ;  /* 0x00000008ff9b7e24 */ /* 0x000fc4000f8e00ff */
[----:B------:R-:W-:Y:S01]  /*04a0*/  IMAD.U32 R157, RZ, RZ, UR8 ;  /* 0x00000008ff9d7e24 */ /* 0x000fe2000f8e00ff */
[----:B------:R-:W-:Y:S01]  /*04b0*/  SHF.R.S32.HI R3, RZ, 0x8, R3 ;  /* 0x00000008ff037819 */ /* 0x000fe20000011403 */
[----:B------:R-:W-:Y:S02]  /*04c0*/  IMAD.U32 R159, RZ, RZ, UR8 ;  /* 0x00000008ff9f7e24 */ /* 0x000fe4000f8e00ff */
[----:B------:R-:W-:Y:S02]  /*04d0*/  IMAD.U32 R161, RZ, RZ, UR8 ;  /* 0x00000008ffa17e24 */ /* 0x000fe4000f8e00ff */
[----:B------:R-:W-:Y:S02]  /*04e0*/  IMAD.SHL.U32 R4, R3, 0x8, RZ ;  /* 0x0000000803047824 */ /* 0x000fe400078e00ff */
[----:B------:R-:W-:Y:S02]  /*04f0*/  IMAD.U32 R163, RZ, RZ, UR8 ;  /* 0x00000008ffa37e24 */ /* 0x000fe4000f8e00ff */
[----:B------:R-:W-:Y:S01]  /*0500*/  IMAD.U32 R165, RZ, RZ, UR8 ;  /* 0x00000008ffa57e24 */ /* 0x000fe2000f8e00ff */
[-C--:B------:R-:W-:Y:S01]  /*0510*/  IABS R7, R4.reuse ;  /* 0x0000000400077213 */ /* 0x080fe20000000000 */
[----:B------:R-:W-:Y:S01]  /*0520*/  IMAD.U32 R134, RZ, RZ, UR8 ;  /* 0x00000008ff867e24 */ /* 0x000fe2000f8e00ff */
[----:B------:R-:W-:Y:S01]  /*0530*/  IABS R10, R4 ;  /* 0x00000004000a7213 */ /* 0x000fe20000000000 */
[----:B------:R-:W-:Y:S01]  /*0540*/  IMAD.U32 R130, RZ, RZ, UR8 ;  /* 0x00000008ff827e24 */ /* 0x000fe2000f8e00ff */
[----:B------:R-:W0:Y:S01]  /*0550*/  I2F.RP R0, R7 ;  /* 0x0000000700007306 */ /* 0x000e220000209400 */
[----:B------:R-:W-:-:S02]  /*0560*/  IMAD.U32 R128, RZ, RZ, UR8 ;  /* 0x00000008ff807e24 */ /* 0x000fc4000f8e00ff */
[----:B------:R-:W-:Y:S02]  /*0570*/  IMAD.U32 R126, RZ, RZ, UR8 ;  /* 0x00000008ff7e7e24 */ /* 0x000fe4000f8e00ff */
[----:B------:R-:W-:Y:S02]  /*0580*/  IMAD.U32 R124, RZ, RZ, UR8 ;  /* 0x00000008ff7c7e24 */ /* 0x000fe4000f8e00ff */
[----:B------:R-:W-:Y:S02]  /*0590*/  IMAD.U32 R122, RZ, RZ, UR8 ;  /* 0x00000008ff7a7e24 */ /* 0x000fe4000f8e00ff */
[----:B------:R-:W-:Y:S02]  /*05a0*/  IMAD.U32 R120, RZ, RZ, UR8 ;  /* 0x00000008ff787e24 */ /* 0x000fe4000f8e00ff */
[----:B------:R-:W-:Y:S02]  /*05b0*/  IMAD.U32 R118, RZ, RZ, UR8 ;  /* 0x00000008ff767e24 */ /* 0x000fe4000f8e00ff */
[----:B------:R-:W-:Y:S01]  /*05c0*/  IMAD.U32 R114, RZ, RZ, UR8 ;  /* 0x00000008ff727e24 */ /* 0x000fe2000f8e00ff */
[----:B0-----:R-:W0:Y:S01]  /*05d0*/  MUFU.RCP R0, R0 ;  /* 0x0000000000007308 */ /* 0x001e220000001000 */
[----:B------:R-:W-:-:S02]  /*05e0*/  IMAD.U32 R112, RZ, RZ, UR8 ;  /* 0x00000008ff707e24 */ /* 0x000fc4000f8e00ff */
[----:B------:R-:W-:Y:S02]  /*05f0*/  IMAD.U32 R110, RZ, RZ, UR8 ;  /* 0x00000008ff6e7e24 */ /* 0x000fe4000f8e00ff */
[----:B------:R-:W-:Y:S02]  /*0600*/  IMAD.U32 R108, RZ, RZ, UR8 ;  /* 0x00000008ff6c7e24 */ /* 0x000fe4000f8e00ff */
[----:B------:R-:W-:Y:S02]  /*0610*/  IMAD.U32 R106, RZ, RZ, UR8 ;  /* 0x00000008ff6a7e24 */ /* 0x000fe4000f8e00ff */
[----:B------:R-:W-:Y:S02]  /*0620*/  IMAD.U32 R104, RZ, RZ, UR8 ;  /* 0x00000008ff687e24 */ /* 0x000fe4000f8e00ff */
[----:B------:R-:W-:Y:S02]  /*0630*/  IMAD.U32 R102, RZ, RZ, UR8 ;  /* 0x00000008ff667e24 */ /* 0x000fe4000f8e00ff */
[----:B------:R-:W-:-:S02]  /*0640*/  IMAD.U32 R98, RZ, RZ, UR8 ;  /* 0x00000008ff627e24 */ /* 0x000fc4000f8e00ff */
[----:B------:R-:W-:Y:S02]  /*0650*/  IMAD.U32 R96, RZ, RZ, UR8 ;  /* 0x00000008ff607e24 */ /* 0x000fe4000f8e00ff */
[----:B0-----:R-:W-:Y:S02]  /*0660*/  VIADD R2, R0, 0xffffffe ;  /* 0x0ffffffe00027836 */ /* 0x001fe40000000000 */
[----:B------:R-:W-:Y:S02]  /*0670*/  IMAD.MOV R0, RZ, RZ, -R10 ;  /* 0x000000ffff007224 */ /* 0x000fe400078e0a0a */
[----:B------:R0:W1:Y:S01]  /*0680*/  F2I.FTZ.U32.TRUNC.NTZ R3, R2 ;  /* 0x0000000200037305 */ /* 0x000062000021f000 */
[----:B------:R-:W-:Y:S02]  /*0690*/  IMAD.U32 R94, RZ, RZ, UR8 ;  /* 0x00000008ff5e7e24 */ /* 0x000fe4000f8e00ff */
[----:B------:R-:W-:Y:S02]  /*06a0*/  IMAD.U32 R92, RZ, RZ, UR8 ;  /* 0x00000008ff5c7e24 */ /* 0x000fe4000f8e00ff */
[----:B------:R-:W-:-:S02]  /*06b0*/  IMAD.U32 R90, RZ, RZ, UR8 ;  /* 0x00000008ff5a7e24 */ /* 0x000fc4000f8e00ff */
[----:B------:R-:W-:Y:S02]  /*06c0*/  IMAD.U32 R88, RZ, RZ, UR8 ;  /* 0x00000008ff587e24 */ /* 0x000fe4000f8e00ff */
[----:B0-----:R-:W-:Y:S02]  /*06d0*/  IMAD.MOV.U32 R2, RZ, RZ, RZ ;  /* 0x000000ffff027224 */ /* 0x001fe400078e00ff */
[----:B------:R-:W-:Y:S02]  /*06e0*/  IMAD.U32 R86, RZ, RZ, UR8 ;  /* 0x00000008ff567e24 */ /* 0x000fe4000f8e00ff */
[----:B------:R-:W-:Y:S02]  /*06f0*/  IMAD.U32 R82, RZ, RZ, UR8 ;  /* 0x00000008ff527e24 */ /* 0x000fe4000f8e00ff */
[----:B-1----:R-:W-:Y:S02]  /*0700*/  IMAD.MOV R6, RZ, RZ, -R3 ;  /* 0x000000ffff067224 */ /* 0x002fe400078e0a03 */
[----:B------:R-:W-:-:S02]  /*0710*/  IMAD.U32 R80, RZ, RZ, UR8 ;  /* 0x00000008ff507e24 */ /* 0x000fc4000f8e00ff */
[----:B------:R-:W-:Y:S02]  /*0720*/  IMAD R9, R6, R7, RZ ;  /* 0x0000000706097224 */ /* 0x000fe400078e02ff */
[----:B------:R-:W-:Y:S02]  /*0730*/  IMAD.MOV.U32 R6, RZ, RZ, R8 ;  /* 0x000000ffff067224 */ /* 0x000fe400078e0008 */
[----:B------:R-:W-:-:S04]  /*0740*/  IMAD.HI.U32 R3, R3, R9, R2 ;  /* 0x0000000903037227 */ /* 0x000fc800078e0002 */
[----:B------:R-:W-:Y:S02]  /*0750*/  IMAD.U32 R78, RZ, RZ, UR8 ;  /* 0x00000008ff4e7e24 */ /* 0x000fe4000f8e00ff */
[----:B------:R-:W-:-:S04]  /*0760*/  IMAD.HI.U32 R3, R3, R6, RZ ;  /* 0x0000000603037227 */ /* 0x000fc800078e00ff */
[----:B------:R-:W-:Y:S02]  /*0770*/  IMAD R0, R3, R0, R6 ;  /* 0x0000000003007224 */ /* 0x000fe400078e0206 */
[----:B------:R-:W-:Y:S02]  /*0780*/  IMAD.U32 R76, RZ, RZ, UR8 ;  /* 0x00000008ff4c7e24 */ /* 0x000fe4000f8e00ff */
[----:B------:R-:W-:Y:S01]  /*0790*/  IMAD.U32 R74, RZ, RZ, UR8 ;  /* 0x00000008ff4a7e24 */ /* 0x000fe2000f8e00ff */
[----:B------:R-:W-:Y:S01]  /*07a0*/  ISETP.GT.U32.AND P1, PT, R7, R0, PT ;  /* 0x000000000700720c */ /* 0x000fe20003f24070 */
[----:B------:R-:W-:Y:S02]  /*07b0*/  IMAD.U32 R72, RZ, RZ, UR8 ;  /* 0x00000008ff487e24 */ /* 0x000fe4000f8e00ff */
[----:B------:R-:W-:Y:S02]  /*07c0*/  IMAD.U32 R70, RZ, RZ, UR8 ;  /* 0x00000008ff467e24 */ /* 0x000fe4000f8e00ff */
[----:B------:R-:W-:-:S02]  /*07d0*/  IMAD.U32 R47, RZ, RZ, UR8 ;  /* 0x00000008ff2f7e24 */ /* 0x000fc4000f8e00ff */
[----:B------:R-:W-:Y:S02]  /*07e0*/  IMAD.U32 R65, RZ, RZ, UR8 ;  /* 0x00000008ff417e24 */ /* 0x000fe4000f8e00ff */
[----:B------:R-:W-:Y:S02]  /*07f0*/  IMAD.U32 R45, RZ, RZ, UR8 ;  /* 0x00000008ff2d7e24 */ /* 0x000fe4000f8e00ff */
[----:B------:R-:W-:Y:S02]  /*0800*/  IMAD.U32 R61, RZ, RZ, UR8 ;  /* 0x00000008ff3d7e24 */ /* 0x000fe4000f8e00ff */
[----:B------:R-:W-:Y:S02]  /*0810*/  @!P1 IMAD.IADD R0, R0, 0x1, -R7 ;  /* 0x0000000100009824 */ /* 0x000fe400078e0a07 */
[----:B------:R-:W-:Y:S01]  /*0820*/  @!P1 VIADD R3, R3, 0x1 ;  /* 0x0000000103039836 */ /* 0x000fe20000000000 */
[----:B------:R-:W-:Y:S01]  /*0830*/  BAR.SYNC.DEFER_BLOCKING 0x0 ;  /* 0x0000000000007b1d */ /* 0x000fe20000010000 */
[----:B------:R-:W-:Y:S01]  /*0840*/  ISETP.NE.AND P1, PT, R4, RZ, PT ;  /* 0x000000ff0400720c */ /* 0x000fe20003f25270 */
[----:B------:R-:W-:Y:S01]  /*0850*/  IMAD.U32 R59, RZ, RZ, UR8 ;  /* 0x00000008ff3b7e24 */ /* 0x000fe2000f8e00ff */
[----:B------:R-:W-:Y:S01]  /*0860*/  ISETP.GE.U32.AND P0, PT, R0, R7, PT ;  /* 0x000000070000720c */ /* 0x000fe20003f06070 */
[----:B------:R-:W-:Y:S01]  /*0870*/  IMAD.U32 R57, RZ, RZ, UR8 ;  /* 0x00000008ff397e24 */ /* 0x000fe2000f8e00ff */
[----:B------:R-:W-:Y:S01]  /*0880*/  LOP3.LUT R0, R5, R4, RZ, 0x3c, !PT ;  /* 0x0000000405007212 */ /* 0x000fe200078e3cff */
[----:B------:R-:W-:-:S02]  /*0890*/  IMAD.U32 R43, RZ, RZ, UR8 ;  /* 0x00000008ff2b7e24 */ /* 0x000fc4000f8e00ff */
[----:B------:R-:W-:Y:S01]  /*08a0*/  IMAD.U32 R49, RZ, RZ, UR8 ;  /* 0x00000008ff317e24 */ /* 0x000fe2000f8e00ff */
[----:B------:R-:W-:Y:S01]  /*08b0*/  ISETP.GE.AND P2, PT, R0, RZ, PT ;  /* 0x000000ff0000720c */ /* 0x000fe20003f46270 */
[----:B------:R-:W-:-:S06]  /*08c0*/  VIADD R0, R14, 0x3f ;  /* 0x0000003f0e007836 */ /* 0x000fcc0000000000 */
[----:B------:R-:W-:-:S04]  /*08d0*/  @P0 VIADD R3, R3, 0x1 ;  /* 0x0000000103030836 */ /* 0x000fc80000000000 */
[----:B------:R-:W-:Y:S01]  /*08e0*/  IMAD.MOV.U32 R2, RZ, RZ, R3 ;  /* 0x000000ffff027224 */ /* 0x000fe200078e0003 */
[----:B------:R-:W-:-:S03]  /*08f0*/  SHF.R.S32.HI R3, RZ, 0x1f, R0 ;  /* 0x0000001fff037819 */ /* 0x000fc60000011400 */
[----:B------:R-:W-:Y:S01]  /*0900*/  @!P2 IMAD.MOV R2, RZ, RZ, -R2 ;  /* 0x000000ffff02a224 */ /* 0x000fe200078e0a02 */
[----:B------:R-:W-:Y:S02]  /*0910*/  @!P1 LOP3.LUT R2, RZ, R4, RZ, 0x33, !PT ;  /* 0x00000004ff029212 */ /* 0x000fe400078e33ff */
[----:B------:R-:W-:-:S03]  /*0920*/  LEA.HI R3, R3, R0, RZ, 0x6 ;  /* 0x0000000003037211 */ /* 0x000fc600078f30ff */
[----:B------:R-:W-:Y:S02]  /*0930*/  IMAD.SHL.U32 R6, R2, 0x8, RZ ;  /* 0x0000000802067824 */ /* 0x000fe400078e00ff */
[----:B------:R-:W-:-:S03]  /*0940*/  IMAD.MOV R2, RZ, RZ, -R2 ;  /* 0x000000ffff027224 */ /* 0x000fc600078e0a02 */
[----:B------:R-:W-:Y:S01]  /*0950*/  LEA.HI.SX32 R3, R3, -R6, 0x1a ;  /* 0x8000000603037211 */ /* 0x000fe200078fd2ff */
[----:B------:R-:W-:-:S03]  /*0960*/  IMAD R10, R4, R2, R5 ;  /* 0x00000002040a7224 */ /* 0x000fc600078e0205 */
[----:B------:R-:W-:Y:S02]  /*0970*/  VIMNMX R13, PT, PT, R3, 0x8, PT ;  /* 0x00000008030d7848 */ /* 0x000fe40003fe0100 */
[----:B------:R-:W-:Y:S02]  /*0980*/  IABS R9, R10 ;  /* 0x0000000a00097213 */ /* 0x000fe40000000000 */
[-C--:B------:R-:W-:Y:S02]  /*0990*/  IABS R7, R13.reuse ;  /* 0x0000000d00077213 */ /* 0x080fe40000000000 */
[----:B------:R-:W-:Y:S02]  /*09a0*/  IABS R4, R13 ;  /* 0x0000000d00047213 */ /* 0x000fe40000000000 */
[----:B------:R-:W0:Y:S08]  /*09b0*/  I2F.RP R0, R7 ;  /* 0x0000000700007306 */ /* 0x000e300000209400 */
[----:B0-----:R-:W0:Y:S02]  /*09c0*/  MUFU.RCP R0, R0 ;  /* 0x0000000000007308 */ /* 0x001e240000001000 */
[----:B0-----:R-:W-:-:S02]  /*09d0*/  VIADD R3, R0, 0xffffffe ;  /* 0x0ffffffe00037836 */ /* 0x001fc40000000000 */
[----:B------:R-:W-:-:S04]  /*09e0*/  IMAD.MOV R0, RZ, RZ, -R4 ;  /* 0x000000ffff007224 */ /* 0x000fc800078e0a04 */
[----:B------:R-:W0:Y:S02]  /*09f0*/  F2I.FTZ.U32.TRUNC.NTZ R3, R3 ;  /* 0x0000000300037305 */ /* 0x000e24000021f000 */
[----:B0-----:R-:W-:-:S04]  /*0a00*/  IMAD.MOV R8, RZ, RZ, -R3 ;  /* 0x000000ffff087224 */ /* 0x001fc800078e0a03 */
[----:B------:R-:W-:Y:S01]  /*0a10*/  IMAD.MOV.U32 R2, RZ, RZ, R8 ;  /* 0x000000ffff027224 */ /* 0x000fe200078e0008 */
[----:B------:R-:W-:-:S03]  /*0a20*/  IABS R8, R15 ;  /* 0x0000000f00087213 */ /* 0x000fc60000000000 */
[----:B------:R-:W-:Y:S01]  /*0a30*/  IMAD R5, R2, R7, RZ ;  /* 0x0000000702057224 */ /* 0x000fe200078e02ff */
[----:B------:R-:W0:Y:S01]  /*0a40*/  I2F.RP R4, R8 ;  /* 0x0000000800047306 */ /* 0x000e220000209400 */
[----:B------:R-:W-:-:S04]  /*0a50*/  IMAD.MOV.U32 R2, RZ, RZ, RZ ;  /* 0x000000ffff027224 */ /* 0x000fc800078e00ff */
[----:B------:R-:W-:-:S03]  /*0a60*/  IMAD.HI.U32 R2, R3, R5, R2 ;  /* 0x0000000503027227 */ /* 0x000fc600078e0002 */
[----:B------:R-:W1:Y:S03]  /*0a70*/  I2F.RP R3, R11 ;  /* 0x0000000b00037306 */ /* 0x000e660000209400 */
[----:B------:R-:W-:-:S04]  /*0a80*/  IMAD.HI.U32 R2, R2, R9, RZ ;  /* 0x0000000902027227 */ /* 0x000fc800078e00ff */
[----:B------:R-:W-:Y:S01]  /*0a90*/  IMAD R0, R2, R0, R9 ;  /* 0x0000000002007224 */ /* 0x000fe200078e0209 */
[----:B0-----:R-:W0:Y:S04]  /*0aa0*/  MUFU.RCP R4, R4 ;  /* 0x0000000400047308 */ /* 0x001e280000001000 */
[----:B------:R-:W-:-:S04]  /*0ab0*/  ISETP.GT.U32.AND P1, PT, R7, R0, PT ;  /* 0x000000000700720c */ /* 0x000fc80003f24070 */
[----:B-1----:R-:W1:Y:S09]  /*0ac0*/  MUFU.RCP R3, R3 ;  /* 0x0000000300037308 */ /* 0x002e720000001000 */
[----:B------:R-:W-:Y:S02]  /*0ad0*/  @!P1 IMAD.IADD R0, R0, 0x1, -R7 ;  /* 0x0000000100009824 */ /* 0x000fe400078e0a07 */
[----:B------:R-:W-:Y:S01]  /*0ae0*/  @!P1 VIADD R2, R2, 0x1 ;  /* 0x0000000102029836 */ /* 0x000fe20000000000 */
[----:B------:R-:W-:Y:S01]  /*0af0*/  ISETP.NE.AND P1, PT, R13, RZ, PT ;  /* 0x000000ff0d00720c */ /* 0x000fe20003f25270 */
[----:B0-----:R-:W-:Y:S01]  /*0b00*/  VIADD R5, R4, 0xffffffe ;  /* 0x0ffffffe04057836 */ /* 0x001fe20000000000 */
[----:B------:R-:W-:-:S02]  /*0b10*/  ISETP.GE.U32.AND P0, PT, R0, R7, PT ;  /* 0x000000070000720c */ /* 0x000fc40003f06070 */
[----:B------:R-:W-:Y:S02]  /*0b20*/  LOP3.LUT R0, R10, R13, RZ, 0x3c, !PT ;  /* 0x0000000d0a007212 */ /* 0x000fe400078e3cff */
[----:B----4-:R-:W-:Y:S01]  /*0b30*/  LOP3.LUT R7, R30, 0x3f, RZ, 0xc0, !PT ;  /* 0x0000003f1e077812 */ /* 0x010fe200078ec0ff */
[----:B------:R-:W0:Y:S01]  /*0b40*/  F2I.FTZ.U32.TRUNC.NTZ R5, R5 ;  /* 0x0000000500057305 */ /* 0x000e22000021f000 */
[----:B------:R-:W-:-:S07]  /*0b50*/  ISETP.GE.AND P2, PT, R0, RZ, PT ;  /* 0x000000ff0000720c */ /* 0x000fce0003f46270 */
[----:B------:R-:W-:-:S04]  /*0b60*/  @P0 VIADD R2, R2, 0x1 ;  /* 0x0000000102020836 */ /* 0x000fc80000000000 */
[----:B------:R-:W-:Y:S02]  /*0b70*/  IMAD.MOV.U32 R9, RZ, RZ, R2 ;  /* 0x000000ffff097224 */ /* 0x000fe400078e0002 */
[----:B-1----:R-:W-:Y:S02]  /*0b80*/  VIADD R2, R3, 0xffffffe ;  /* 0x0ffffffe03027836 */ /* 0x002fe40000000000 */
[----:B------:R-:W-:Y:S01]  /*0b90*/  @!P2 IMAD.MOV R9, RZ, RZ, -R9 ;  /* 0x000000ffff09a224 */ /* 0x000fe200078e0a09 */
[----:B------:R-:W-:Y:S01]  /*0ba0*/  @!P1 LOP3.LUT R9, RZ, R13, RZ, 0x33, !PT ;  /* 0x0000000dff099212 */ /* 0x000fe200078e33ff */
[----:B------:R-:W1:Y:S01]  /*0bb0*/  F2I.FTZ.U32.TRUNC.NTZ R3, R2 ;  /* 0x0000000200037305 */ /* 0x000e62000021f000 */
[----:B0-----:R-:W-:-:S03]  /*0bc0*/  IMAD.MOV R4, RZ, RZ, -R5 ;  /* 0x000000ffff047224 */ /* 0x001fc600078e0a05 */
[----:B------:R-:W-:-:S04]  /*0bd0*/  IMAD.MOV R0, RZ, RZ, -R9 ;  /* 0x000000ffff007224 */ /* 0x000fc800078e0a09 */
[----:B------:R-:W-:-:S04]  /*0be0*/  IMAD R0, R13, R0, R10 ;  /* 0x000000000d007224 */ /* 0x000fc800078e020a */
[----:B------:R-:W-:Y:S02]  /*0bf0*/  IMAD.IADD R0, R6, 0x1, R0 ;  /* 0x0000000106007824 */ /* 0x000fe400078e0200 */
[----:B------:R-:W0:Y:S01]  /*0c00*/  LDS R6, [UR10] ;  /* 0x0000000aff067984 */ /* 0x000e220008000800 */
[----:B-1----:R-:W-:Y:S02]  /*0c10*/  IMAD.MOV R2, RZ, RZ, -R3 ;  /* 0x000000ffff027224 */ /* 0x002fe400078e0a03 */
[----:B------:R-:W-:Y:S02]  /*0c20*/  IMAD R16, R0, 0x40, R7 ;  /* 0x0000004000107824 */ /* 0x000fe400078e0207 */
[----:B------:R-:W-:Y:S02]  /*0c30*/  IMAD R7, R2, R11, RZ ;  /* 0x0000000b02077224 */ /* 0x000fe400078e02ff */
[----:B------:R-:W-:Y:S01]  /*0c40*/  IMAD.MOV.U32 R2, RZ, RZ, RZ ;  /* 0x000000ffff027224 */ /* 0x000fe200078e00ff */
[----:B------:R-:W-:Y:S01]  /*0c50*/  IABS R0, R16 ;  /* 0x0000001000007213 */ /* 0x000fe20000000000 */
[----:B------:R1:W-:Y:S02]  /*0c60*/  STL [R1+0xa7c], R16 ;  /* 0x000a7c1001007387 */ /* 0x0003e40000100800 */
[----:B------:R-:W-:-:S04]  /*0c70*/  IMAD.HI.U32 R2, R3, R7, R2 ;  /* 0x0000000703027227 */ /* 0x000fc800078e0002 */
[----:B------:R-:W-:Y:S02]  /*0c80*/  IMAD.MOV.U32 R3, RZ, RZ, R0 ;  /* 0x000000ffff037224 */ /* 0x000fe400078e0000 */
[----:B------:R-:W-:Y:S02]  /*0c90*/  IMAD.SHL.U32 R0, R9, 0x100, RZ ;  /* 0x0000010009007824 */ /* 0x000fe400078e00ff */
[----:B------:R-:W-:-:S03]  /*0ca0*/  IMAD.HI.U32 R2, R2, R3, RZ ;  /* 0x0000000302027227 */ /* 0x000fc600078e00ff */
[----:B------:R-:W-:Y:S01]  /*0cb0*/  IABS R39, R0 ;  /* 0x0000000000277213 */ /* 0x000fe20000000000 */
[----:B------:R-:W-:Y:S02]  /*0cc0*/  IMAD.MOV R2, RZ, RZ, -R2 ;  /* 0x000000ffff027224 */ /* 0x000fe400078e0a02 */
[----:B------:R-:W-:Y:S02]  /*0cd0*/  IMAD.MOV.U32 R9, RZ, RZ, R4 ;  /* 0x000000ffff097224 */ /* 0x000fe400078e0004 */
[----:B------:R-:W-:Y:S02]  /*0ce0*/  IMAD R2, R11, R2, R3 ;  /* 0x000000020b027224 */ /* 0x000fe400078e0203 */
[C---:B------:R-:W-:Y:S02]  /*0cf0*/  VIADD R10, R0.reuse, 0x1 ;  /* 0x00000001000a7836 */ /* 0x040fe40000000000 */
[----:B------:R-:W-:Y:S01]  /*0d00*/  IMAD R9, R9, R8, RZ ;  /* 0x0000000809097224 */ /* 0x000fe200078e02ff */
[----:B------:R-:W-:Y:S01]  /*0d10*/  ISETP.GT.U32.AND P0, PT, R11, R2, PT ;  /* 0x000000020b00720c */ /* 0x000fe20003f04070 */
[----:B------:R-:W-:Y:S01]  /*0d20*/  IMAD.MOV.U32 R4, RZ, RZ, RZ ;  /* 0x000000ffff047224 */ /* 0x000fe200078e00ff */
[----:B------:R-:W-:Y:S01]  /*0d30*/  IABS R7, R10 ;  /* 0x0000000a00077213 */ /* 0x000fe20000000000 */
[----:B------:R-:W-:Y:S01]  /*0d40*/  VIADD R12, R0, 0x2 ;  /* 0x00000002000c7836 */ /* 0x000fe20000000000 */
[----:B------:R-:W-:Y:S01]  /*0d50*/  ISETP.GE.AND P2, PT, R10, RZ, PT ;  /* 0x000000ff0a00720c */ /* 0x000fe20003f46270 */
[----:B------:R-:W-:Y:S01]  /*0d60*/  IMAD.HI.U32 R9, R5, R9, R4 ;  /* 0x0000000905097227 */ /* 0x000fe200078e0004 */
[----:B------:R-:W-:-:S02]  /*0d70*/  SHF.R.U32.HI R5, RZ, 0x6, R30 ;  /* 0x00000006ff057819 */ /* 0x000fc4000001161e */
[----:B0-----:R-:W-:Y:S01]  /*0d80*/  R2UR UR7, R6 ;  /* 0x00000000060772ca */ /* 0x001fe200000e0000 */
[----:B------:R-:W-:Y:S01]  /*0d90*/  IMAD.MOV.U32 R4, RZ, RZ, R7 ;  /* 0x000000ffff047224 */ /* 0x000fe200078e0007 */
[----:B------:R-:W-:Y:S01]  /*0da0*/  R2UR UR11, R5 ;  /* 0x00000000050b72ca */ /* 0x000fe200000e0000 */
[----:B------:R-:W-:Y:S01]  /*0db0*/  VIADD R13, R0, 0x3 ;  /* 0x00000003000d7836 */ /* 0x000fe20000000000 */
[----:B------:R-:W-:Y:S01]  /*0dc0*/  SHF.R.U32.HI R7, RZ, 0x5, R30 ;  /* 0x00000005ff077819 */ /* 0x000fe2000001161e */
[----:B------:R-:W-:Y:S01]  /*0dd0*/  @!P0 IMAD.IADD R2, R2, 0x1, -R11 ;  /* 0x0000000102028824 */ /* 0x000fe200078e0a0b */
[----:B------:R-:W-:Y:S01]  /*0de0*/  IABS R5, R12 ;  /* 0x0000000c00057213 */ /* 0x000fe20000000000 */
[----:B------:R-:W-:Y:S01]  /*0df0*/  IMAD.HI.U32 R3, R9, R4, RZ ;  /* 0x0000000409037227 */ /* 0x000fe200078e00ff */
[----:B------:R-:W-:Y:S02]  /*0e00*/  R2UR UR14, R7 ;  /* 0x00000000070e72ca */ /* 0x000fe400000e0000 */
[----:B------:R-:W-:Y:S01]  /*0e10*/  ISETP.GT.U32.AND P5, PT, R11, R2, PT ;  /* 0x000000020b00720c */ /* 0x000fe20003fa4070 */
[----:B------:R-:W-:Y:S01]  /*0e20*/  IMAD.MOV R3, RZ, RZ, -R3 ;  /* 0x000000ffff037224 */ /* 0x000fe200078e0a03 */
[----:B------:R-:W-:Y:S01]  /*0e30*/  IABS R7, R13 ;  /* 0x0000000d00077213 */ /* 0x000fe20000000000 */
[----:B------:R-:W-:Y:S01]  /*0e40*/  VIADD R15, R0, 0x4 ;  /* 0x00000004000f7836 */ /* 0x000fe20000000000 */
[----:B------:R-:W-:Y:S01]  /*0e50*/  ISETP.GE.AND P0, PT, R16, RZ, PT ;  /* 0x000000ff1000720c */ /* 0x000fe20003f06270 */
[----:B------:R-:W-:Y:S01]  /*0e60*/  IMAD R3, R8, R3, R4 ;  /* 0x0000000308037224 */ /* 0x000fe200078e0204 */
[----:B------:R-:W-:Y:S01]  /*0e70*/  ISETP.GE.AND P3, PT, R12, RZ, PT ;  /* 0x000000ff0c00720c */ /* 0x000fe20003f66270 */
[----:B------:R-:W-:Y:S01]  /*0e80*/  IMAD.HI.U32 R4, R9, R5, RZ ;  /* 0x0000000509047227 */ /* 0x000fe200078e00ff */
[----:B------:R-:W-:Y:S01]  /*0e90*/  IABS R10, R15 ;  /* 0x0000000f000a7213 */ /* 0x000fe20000000000 */
[----:B------:R-:W-:Y:S01]  /*0ea0*/  UIADD3 UR26, UPT, UPT, UR11, 0xe, URZ ;  /* 0x0000000e0b1a7890 */ /* 0x000fe2000fffe0ff */
[----:B------:R-:W-:Y:S01]  /*0eb0*/  ISETP.GT.U32.AND P1, PT, R8, R3, PT ;  /* 0x000000030800720c */ /* 0x000fe20003f24070 */
[----:B------:R-:W-:Y:S01]  /*0ec0*/  IMAD.MOV R6, RZ, RZ, -R4 ;  /* 0x000000ffff067224 */ /* 0x000fe200078e0a04 */
[----:B------:R-:W-:Y:S01]  /*0ed0*/  ISETP.GE.AND P4, PT, R13, RZ, PT ;  /* 0x000000ff0d00720c */ /* 0x000fe20003f86270 */
[----:B------:R-:W-:Y:S01]  /*0ee0*/  IMAD.HI.U32 R4, R9, R7, RZ ;  /* 0x0000000709047227 */ /* 0x000fe200078e00ff */
[----:B------:R-:W-:-:S02]  /*0ef0*/  UIMAD UR4, UR26, UR8, URZ ;  /* 0x000000081a0472a4 */ /* 0x000fc4000f8e02ff */
[----:B------:R-:W-:Y:S01]  /*0f00*/  UIADD3 UR27, UPT, UPT, UR11, 0x1e, URZ ;  /* 0x0000001e0b1b7890 */ /* 0x000fe2000fffe0ff */
[----:B------:R-:W-:Y:S01]  /*0f10*/  @!P5 IMAD.IADD R2, R2, 0x1, -R11 ;  /* 0x000000010202d824 */ /* 0x000fe200078e0a0b */
[----:B------:R-:W-:Y:S01]  /*0f20*/  ISETP.NE.AND P5, PT, R14, RZ, PT ;  /* 0x000000ff0e00720c */ /* 0x000fe20003fa5270 */
[C---:B------:R-:W-:Y:S01]  /*0f30*/  IMAD R5, R8.reuse, R6, R5 ;  /* 0x0000000608057224 */ /* 0x040fe200078e0205 */
[----:B------:R-:W-:Y:S01]  /*0f40*/  UIMAD UR6, UR27, UR8, URZ ;  /* 0x000000081b0672a4 */ /* 0x000fe2000f8e02ff */
[----:B------:R-:W-:Y:S01]  /*0f50*/  IMAD.HI.U32 R6, R9, R10, RZ ;  /* 0x0000000a09067227 */ /* 0x000fe200078e00ff */
[----:B------:R-:W-:Y:S02]  /*0f60*/  UIADD3 UR28, UPT, UPT, UR11, 0x2e, URZ ;  /* 0x0000002e0b1c7890 */ /* 0x000fe4000fffe0ff */
[C---:B------:R-:W-:Y:S01]  /*0f70*/  ISETP.GT.U32.AND P6, PT, R8.reuse, R5, PT ;  /* 0x000000050800720c */ /* 0x040fe20003fc4070 */
[----:B------:R-:W-:Y:S01]  /*0f80*/  IMAD.MOV R4, RZ, RZ, -R4 ;  /* 0x000000ffff047224 */ /* 0x000fe200078e0a04 */
[----:B------:R-:W-:Y:S01]  /*0f90*/  UIMAD UR12, UR28, UR8, URZ ;  /* 0x000000081c0c72a4 */ /* 0x000fe2000f8e02ff */
[----:B------:R-:W-:Y:S01]  /*0fa0*/  IMAD.MOV R11, RZ, RZ, -R6 ;  /* 0x000000ffff0b7224 */ /* 0x000fe200078e0a06 */
[----:B------:R-:W-:Y:S01]  /*0fb0*/  UIADD3 UR29, UPT, UPT, UR11, 0x3e, URZ ;  /* 0x0000003e0b1d7890 */ /* 0x000fe2000fffe0ff */
[C---:B------:R-:W-:Y:S01]  /*0fc0*/  IMAD R7, R8.reuse, R4, R7 ;  /* 0x0000000408077224 */ /* 0x040fe200078e0207 */
[----:B------:R-:W-:Y:S01]  /*0fd0*/  UIADD3 UR30, UPT, UPT, UR11, 0x4e, URZ ;  /* 0x0000004e0b1e7890 */ /* 0x000fe2000fffe0ff */
[C---:B------:R-:W-:Y:S01]  /*0fe0*/  IMAD R11, R8.reuse, R11, R10 ;  /* 0x0000000b080b7224 */ /* 0x040fe200078e020a */
[----:B------:R-:W-:Y:S01]  /*0ff0*/  UIMAD UR13, UR29, UR8, URZ ;  /* 0x000000081d0d72a4 */ /* 0x000fe2000f8e02ff */
[----:B------:R-:W-:Y:S01]  /*1000*/  @!P0 IMAD.MOV R2, RZ, RZ, -R2 ;  /* 0x000000ffff028224 */ /* 0x000fe200078e0a02 */
[----:B------:R-:W-:Y:S01]  /*1010*/  ISETP.GT.U32.AND P0, PT, R8, R7, PT ;  /* 0x000000070800720c */ /* 0x000fe20003f04070 */
[--C-:B------:R-:W-:Y:S01]  /*1020*/  @!P1 IMAD.IADD R3, R3, 0x1, -R8.reuse ;  /* 0x0000000103039824 */ /* 0x100fe200078e0a08 */
[----:B------:R-:W-:Y:S01]  /*1030*/  @!P5 LOP3.LUT R2, RZ, R14, RZ, 0x33, !PT ;  /* 0x0000000eff02d212 */ /* 0x000fe200078e33ff */
[----:B------:R-:W-:Y:S01]  /*1040*/  VIADD R12, R0, 0x5 ;  /* 0x00000005000c7836 */ /* 0x000fe20000000000 */
[----:B------:R-:W-:Y:S01]  /*1050*/  ISETP.GT.U32.AND P5, PT, R8, R11, PT ;  /* 0x0000000b0800720c */ /* 0x000fe20003fa4070 */
[----:B-1----:R-:W-:Y:S01]  /*1060*/  VIADD R16, R0, 0x6 ;  /* 0x0000000600107836 */ /* 0x002fe20000000000 */
[----:B------:R-:W-:Y:S01]  /*1070*/  ISETP.GT.U32.AND P1, PT, R8, R3, PT ;  /* 0x000000030800720c */ /* 0x000fe20003f24070 */
[--C-:B------:R-:W-:Y:S01]  /*1080*/  @!P6 IMAD.IADD R5, R5, 0x1, -R8.reuse ;  /* 0x000000010505e824 */ /* 0x100fe200078e0a08 */
[----:B------:R-:W-:Y:S01]  /*1090*/  IABS R13, R12 ;  /* 0x0000000c000d7213 */ /* 0x000fe20000000000 */
[C---:B------:R-:W-:Y:S01]  /*10a0*/  VIADD R14, R0.reuse, 0x7 ;  /* 0x00000007000e7836 */ /* 0x040fe20000000000 */
[----:B------:R-:W-:Y:S01]  /*10b0*/  IABS R10, R16 ;  /* 0x00000010000a7213 */ /* 0x000fe20000000000 */
[----:B------:R-:W-:Y:S01]  /*10c0*/  VIADD R22, R0, 0xe ;  /* 0x0000000e00167836 */ /* 0x000fe20000000000 */
[----:B------:R-:W-:Y:S01]  /*10d0*/  ISETP.GT.U32.AND P6, PT, R8, R5, PT ;  /* 0x000000050800720c */ /* 0x000fe20003fc4070 */
[----:B------:R-:W-:Y:S01]  /*10e0*/  @!P0 IMAD.IADD R7, R7, 0x1, -R8 ;  /* 0x0000000107078824 */ /* 0x000fe200078e0a08 */
[----:B------:R-:W-:Y:S01]  /*10f0*/  ISETP.GE.AND P0, PT, R12, RZ, PT ;  /* 0x000000ff0c00720c */ /* 0x000fe20003f06270 */
[----:B------:R-:W-:Y:S01]  /*1100*/  IMAD.HI.U32 R4, R9, R13, RZ ;  /* 0x0000000d09047227 */ /* 0x000fe200078e00ff */
[----:B------:R-:W-:Y:S01]  /*1110*/  IABS R12, R14 ;  /* 0x0000000e000c7213 */ /* 0x000fe20000000000 */
[----:B------:R-:W-:-:S02]  /*1120*/  UIMAD UR15, UR30, UR8, URZ ;  /* 0x000000081e0f72a4 */ /* 0x000fc4000f8e02ff */
[--C-:B------:R-:W-:Y:S01]  /*1130*/  @!P5 IMAD.IADD R11, R11, 0x1, -R8.reuse ;  /* 0x000000010b0bd824 */ /* 0x100fe200078e0a08 */
[C---:B------:R-:W-:Y:S01]  /*1140*/  ISETP.GT.U32.AND P5, PT, R8.reuse, R7, PT ;  /* 0x000000070800720c */ /* 0x040fe20003fa4070 */
[----:B------:R-:W-:Y:S01]  /*1150*/  IMAD.HI.U32 R6, R9, R10, RZ ;  /* 0x0000000a09067227 */ /* 0x000fe200078e00ff */
[----:B------:R-:W-:Y:S02]  /*1160*/  UIADD3 UR31, UPT, UPT, UR11, 0x5e, URZ ;  /* 0x0000005e0b1f7890 */ /* 0x000fe4000fffe0ff */
[----:B------:R-:W-:Y:S01]  /*1170*/  UIADD3 UR32, UPT, UPT, UR11, 0x6e, URZ ;  /* 0x0000006e0b207890 */ /* 0x000fe2000fffe0ff */
[----:B------:R-:W-:Y:S01]  /*1180*/  @!P1 IMAD.IADD R3, R3, 0x1, -R8 ;  /* 0x0000000103039824 */ /* 0x000fe200078e0a08 */
[----:B------:R-:W-:Y:S01]  /*1190*/  ISETP.GE.AND P1, PT, R15, RZ, PT ;  /* 0x000000ff0f00720c */ /* 0x000fe20003f26270 */
[----:B------:R-:W-:Y:S01]  /*11a0*/  IMAD.MOV R4, RZ, RZ, -R4 ;  /* 0x000000ffff047224 */ /* 0x000fe200078e0a04 */
[----:B------:R-:W-:Y:S01]  /*11b0*/  UIMAD UR20, UR31, UR8, URZ ;  /* 0x000000081f1472a4 */ /* 0x000fe2000f8e02ff */
[----:B------:R-:W-:Y:S01]  /*11c0*/  IMAD.MOV R15, RZ, RZ, -R6 ;  /* 0x000000ffff0f7224 */ /* 0x000fe200078e0a06 */
[----:B------:R-:W-:Y:S01]  /*11d0*/  UIMAD UR21, UR32, UR8, URZ ;  /* 0x00000008201572a4 */ /* 0x000fe2000f8e02ff */
[----:B------:R-:W-:Y:S01]  /*11e0*/  IMAD.MOV.U32 R6, RZ, RZ, R12 ;  /* 0x000000ffff067224 */ /* 0x000fe200078e000c */
[----:B------:R-:W-:Y:S01]  /*11f0*/  UIADD3 UR11, UPT, UPT, UR11, 0x7e, URZ ;  /* 0x0000007e0b0b7890 */ /* 0x000fe2000fffe0ff */
[----:B------:R-:W-:-:S02]  /*1200*/  IMAD R13, R8, R4, R13 ;  /* 0x00000004080d7224 */ /* 0x000fc400078e020d */
[----:B------:R-:W-:Y:S01]  /*1210*/  IMAD.MOV.U32 R18, RZ, RZ, R3 ;  /* 0x000000ffff127224 */ /* 0x000fe200078e0003 */
[----:B------:R-:W-:Y:S01]  /*1220*/  UIMAD UR22, UR11, UR8, URZ ;  /* 0x000000080b1672a4 */ /* 0x000fe2000f8e02ff */
[----:B------:R-:W-:Y:S01]  /*1230*/  @!P6 IMAD.IADD R5, R5, 0x1, -R8 ;  /* 0x000000010505e824 */ /* 0x000fe200078e0a08 */
[----:B------:R-:W-:Y:S01]  /*1240*/  ISETP.GT.U32.AND P6, PT, R8, R11, PT ;  /* 0x0000000b0800720c */ /* 0x000fe20003fc4070 */
[----:B------:R-:W-:-:S04]  /*1250*/  IMAD.HI.U32 R4, R9, R6, RZ ;  /* 0x0000000609047227 */ /* 0x000fc800078e00ff */
[----:B------:R-:W-:Y:S01]  /*1260*/  @!P2 IMAD.MOV R18, RZ, RZ, -R18 ;  /* 0x000000ffff12a224 */ /* 0x000fe200078e0a12 */
[C---:B------:R-:W-:Y:S01]  /*1270*/  ISETP.GT.U32.AND P2, PT, R8.reuse, R13, PT ;  /* 0x0000000d0800720c */ /* 0x040fe20003f44070 */
[----:B------:R-:W-:Y:S02]  /*1280*/  IMAD.MOV.U32 R17, RZ, RZ, R5 ;  /* 0x000000ffff117224 */ /* 0x000fe400078e0005 */
[----:B------:R-:W-:Y:S01]  /*1290*/  IMAD.MOV R5, RZ, RZ, -R4 ;  /* 0x000000ffff057224 */ /* 0x000fe200078e0a04 */
[----:B------:R0:W-:Y:S01]  /*12a0*/  STL [R1+0x1fc], R18 ;  /* 0x0001fc1201007387 */ /* 0x0001e20000100800 */
[----:B------:R-:W-:Y:S02]  /*12b0*/  @!P5 IMAD.IADD R7, R7, 0x1, -R8 ;  /* 0x000000010707d824 */ /* 0x000fe400078e0a08 */
[C---:B------:R-:W-:Y:S02]  /*12c0*/  IMAD R5, R8.reuse, R5, R6 ;  /* 0x0000000508057224 */ /* 0x040fe400078e0206 */
[----:B------:R-:W-:-:S02]  /*12d0*/  IMAD R3, R8, R15, R10 ;  /* 0x0000000f08037224 */ /* 0x000fc400078e020a */
[----:B------:R-:W-:Y:S01]  /*12e0*/  @!P3 IMAD.MOV R17, RZ, RZ, -R17 ;  /* 0x000000ffff11b224 */ /* 0x000fe200078e0a11 */
[----:B------:R-:W-:Y:S01]  /*12f0*/  ISETP.GE.AND P3, PT, R16, RZ, PT ;  /* 0x000000ff1000720c */ /* 0x000fe20003f66270 */
[--C-:B------:R-:W-:Y:S01]  /*1300*/  @!P2 IMAD.IADD R13, R13, 0x1, -R8.reuse ;  /* 0x000000010d0da824 */ /* 0x100fe200078e0a08 */
[C---:B------:R-:W-:Y:S01]  /*1310*/  ISETP.GT.U32.AND P5, PT, R8.reuse, R3, PT ;  /* 0x000000030800720c */ /* 0x040fe20003fa4070 */
[----:B0-----:R-:W-:Y:S01]  /*1320*/  IMAD.MOV.U32 R18, RZ, RZ, R7 ;  /* 0x000000ffff127224 */ /* 0x001fe200078e0007 */
[----:B------:R0:W-:Y:S01]  /*1330*/  STL [R1+0x1f8], R17 ;  /* 0x0001f81101007387 */ /* 0x0001e20000100800 */
[----:B------:R-:W-:Y:S01]  /*1340*/  @!P6 IMAD.IADD R11, R11, 0x1, -R8 ;  /* 0x000000010b0be824 */ /* 0x000fe200078e0a08 */
[C---:B------:R-:W-:Y:S01]  /*1350*/  ISETP.GT.U32.AND P2, PT, R8.reuse, R13, PT ;  /* 0x0000000d0800720c */ /* 0x040fe20003f44070 */
[----:B------:R-:W-:Y:S01]  /*1360*/  @!P4 IMAD.MOV R18, RZ, RZ, -R18 ;  /* 0x000000ffff12c224 */ /* 0x000fe200078e0a12 */
[----:B------:R-:W-:Y:S01]  /*1370*/  ISETP.GT.U32.AND P4, PT, R8, R5, PT ;  /* 0x000000050800720c */ /* 0x000fe20003f84070 */
[----:B------:R-:W-:Y:S01]  /*1380*/  VIADD R4, R0, 0x8 ;  /* 0x0000000800047836 */ /* 0x000fe20000000000 */
[----:B------:R-:W-:Y:S01]  /*1390*/  ISETP.GE.AND P6, PT, R14, RZ, PT ;  /* 0x000000ff0e00720c */ /* 0x000fe20003fc6270 */
[C---:B------:R-:W-:Y:S01]  /*13a0*/  VIADD R15, R0.reuse, 0x9 ;  /* 0x00000009000f7836 */ /* 0x040fe20000000000 */
[----:B------:R-:W-:Y:S01]  /*13b0*/  STL [R1+0x1f4], R18 ;  /* 0x0001f41201007387 */ /* 0x000fe20000100800 */
[----:B------:R-:W-:Y:S01]  /*13c0*/  VIADD R16, R0, 0xa ;  /* 0x0000000a00107836 */ /* 0x000fe20000000000 */
[----:B------:R-:W-:Y:S01]  /*13d0*/  IABS R10, R4 ;  /* 0x00000004000a7213 */ /* 0x000fe20000000000 */
[----:B0-----:R-:W-:Y:S01]  /*13e0*/  IMAD.MOV.U32 R17, RZ, RZ, R11 ;  /* 0x000000ffff117224 */ /* 0x001fe200078e000b */
[----:B------:R-:W-:Y:S01]  /*13f0*/  IABS R12, R15 ;  /* 0x0000000f000c7213 */ /* 0x000fe20000000000 */
[--C-:B------:R-:W-:Y:S01]  /*1400*/  @!P5 IMAD.IADD R3, R3, 0x1, -R8.reuse ;  /* 0x000000010303d824 */ /* 0x100fe200078e0a08 */
[----:B------:R-:W-:Y:S01]  /*1410*/  IABS R14, R16 ;  /* 0x00000010000e7213 */ /* 0x000fe20000000000 */
[----:B------:R-:W-:Y:S01]  /*1420*/  @!P1 IMAD.MOV R17, RZ, RZ, -R17 ;  /* 0x000000ffff119224 */ /* 0x000fe200078e0a11 */
[----:B------:R-:W-:Y:S01]  /*1430*/  ISETP.GE.AND P1, PT, R4, RZ, PT ;  /* 0x000000ff0400720c */ /* 0x000fe20003f26270 */
[----:B------:R-:W-:Y:S01]  /*1440*/  @!P4 IMAD.IADD R5, R5, 0x1, -R8 ;  /* 0x000000010505c824 */ /* 0x000fe200078e0a08 */
[C---:B------:R-:W-:Y:S01]  /*1450*/  ISETP.GT.U32.AND P5, PT, R8.reuse, R3, PT ;  /* 0x000000030800720c */ /* 0x040fe20003fa4070 */
[C---:B------:R-:W-:Y:S01]  /*1460*/  IMAD.HI.U32 R4, R9.reuse, R10, RZ ;  /* 0x0000000a09047227 */ /* 0x040fe200078e00ff */
[----:B------:R0:W-:Y:S02]  /*1470*/  STL [R1+0x1f0], R17 ;  /* 0x0001f01101007387 */ /* 0x0001e40000100800 */
[----:B------:R-:W-:Y:S01]  /*1480*/  ISETP.GT.U32.AND P4, PT, R8, R5, PT ;  /* 0x000000050800720c */ /* 0x000fe20003f84070 */
[----:B------:R-:W-:-:S04]  /*1490*/  IMAD.HI.U32 R6, R9, R12, RZ ;  /* 0x0000000c09067227 */ /* 0x000fc800078e00ff */
[----:B------:R-:W-:-:S04]  /*14a0*/  IMAD.HI.U32 R7, R9, R14, RZ ;  /* 0x0000000e09077227 */ /* 0x000fc800078e00ff */
[----:B------:R-:W-:Y:S01]  /*14b0*/  @!P2 IMAD.IADD R13, R13, 0x1, -R8 ;  /* 0x000000010d0da824 */ /* 0x000fe200078e0a08 */
[----:B------:R-:W-:Y:S01]  /*14c0*/  ISETP.GE.AND P2, PT, R15, RZ, PT ;  /* 0x000000ff0f00720c */ /* 0x000fe20003f46270 */
[----:B------:R-:W-:Y:S02]  /*14d0*/  IMAD.MOV R11, RZ, RZ, -R4 ;  /* 0x000000ffff0b7224 */ /* 0x000fe400078e0a04 */
[----:B------:R-:W-:Y:S02]  /*14e0*/  IMAD.MOV R15, RZ, RZ, -R6 ;  /* 0x000000ffff0f7224 */ /* 0x000fe400078e0a06 */
[----:B0-----:R-:W-:Y:S02]  /*14f0*/  IMAD.MOV R17, RZ, RZ, -R7 ;  /* 0x000000ffff117224 */ /* 0x001fe400078e0a07 */
[C---:B------:R-:W-:Y:S02]  /*1500*/  IMAD R7, R8.reuse, R11, R10 ;  /* 0x0000000b08077224 */ /* 0x040fe400078e020a */
[----:B------:R-:W-:-:S02]  /*1510*/  IMAD R11, R8, R15, R12 ;  /* 0x0000000f080b7224 */ /* 0x000fc400078e020c */
[--C-:B------:R-:W-:Y:S02]  /*1520*/  @!P4 IMAD.IADD R5, R5, 0x1, -R8.reuse ;  /* 0x000000010505c824 */ /* 0x100fe400078e0a08 */
[----:B------:R-:W-:Y:S01]  /*1530*/  IMAD.MOV.U32 R20, RZ, RZ, R13 ;  /* 0x000000ffff147224 */ /* 0x000fe200078e000d */
[----:B------:R-:W-:Y:S01]  /*1540*/  ISETP.GT.U32.AND P4, PT, R8, R11, PT ;  /* 0x0000000b0800720c */ /* 0x000fe20003f84070 */
[----:B------:R-:W-:Y:S01]  /*1550*/  @!P5 IMAD.IADD R3, R3, 0x1, -R8 ;  /* 0x000000010303d824 */ /* 0x000fe200078e0a08 */
[----:B------:R-:W-:Y:S01]  /*1560*/  ISETP.GE.AND P5, PT, R16, RZ, PT ;  /* 0x000000ff1000720c */ /* 0x000fe20003fa6270 */
[----:B------:R-:W-:Y:S01]  /*1570*/  @!P0 IMAD.MOV R20, RZ, RZ, -R20 ;  /* 0x000000ffff148224 */ /* 0x000fe200078e0a14 */
[----:B------:R-:W-:Y:S01]  /*1580*/  ISETP.GT.U32.AND P0, PT, R8, R7, PT ;  /* 0x000000070800720c */ /* 0x000fe20003f04070 */
[C---:B------:R-:W-:Y:S01]  /*1590*/  VIADD R4, R0.reuse, 0xb ;  /* 0x0000000b00047836 */ /* 0x040fe20000000000 */
[----:B------:R-:W-:Y:S01]  /*15a0*/  IABS R16, R22 ;  /* 0x0000001600107213 */ /* 0x000fe20000000000 */
[----:B------:R-:W-:Y:S01]  /*15b0*/  VIADD R18, R0, 0xc ;  /* 0x0000000c00127836 */ /* 0x000fe20000000000 */
[----:B------:R0:W-:Y:S01]  /*15c0*/  STL [R1+0x264], R20 ;  /* 0x0002641401007387 */ /* 0x0001e20000100800 */
[----:B------:R-:W-:Y:S01]  /*15d0*/  IMAD R15, R8, R17, R14 ;  /* 0x00000011080f7224 */ /* 0x000fe200078e020e */
[----:B------:R-:W-:Y:S01]  /*15e0*/  IABS R12, R4 ;  /* 0x00000004000c7213 */ /* 0x000fe20000000000 */
[----:B------:R-:W-:Y:S01]  /*15f0*/  IMAD.MOV.U32 R19, RZ, RZ, R3 ;  /* 0x000000ffff137224 */ /* 0x000fe200078e0003 */
[----:B------:R-:W-:Y:S01]  /*1600*/  IABS R13, R18 ;  /* 0x00000012000d7213 */ /* 0x000fe20000000000 */
[----:B------:R-:W-:-:S02]  /*1610*/  @!P4 IMAD.IADD R11, R11, 0x1, -R8 ;  /* 0x000000010b0bc824 */ /* 0x000fc400078e0a08 */
[----:B------:R-:W-:Y:S02]  /*1620*/  IMAD.MOV.U32 R21, RZ, RZ, R5 ;  /* 0x000000ffff157224 */ /* 0x000fe400078e0005 */
[----:B------:R-:W-:Y:S01]  /*1630*/  @!P3 IMAD.MOV R19, RZ, RZ, -R19 ;  /* 0x000000ffff13b224 */ /* 0x000fe200078e0a13 */
[----:B------:R-:W-:Y:S01]  /*1640*/  ISETP.GE.AND P3, PT, R4, RZ, PT ;  /* 0x000000ff0400720c */ /* 0x000fe20003f66270 */
[----:B------:R-:W-:Y:S01]  /*1650*/  @!P6 IMAD.MOV R21, RZ, RZ, -R21 ;  /* 0x000000ffff15e224 */ /* 0x000fe200078e0a15 */
[C---:B------:R-:W-:Y:S01]  /*1660*/  ISETP.GT.U32.AND P4, PT, R8.reuse, R11, PT ;  /* 0x0000000b0800720c */ /* 0x040fe20003f84070 */
[C---:B------:R-:W-:Y:S01]  /*1670*/  IMAD.HI.U32 R3, R9.reuse, R12, RZ ;  /* 0x0000000c09037227 */ /* 0x040fe200078e00ff */
[----:B------:R-:W-:Y:S01]  /*1680*/  ISETP.GT.U32.AND P6, PT, R8, R15, PT ;  /* 0x0000000f0800720c */ /* 0x000fe20003fc4070 */
[----:B------:R1:W-:Y:S02]  /*1690*/  STL [R1+0x268], R19 ;  /* 0x0002681301007387 */ /* 0x0003e40000100800 */
[----:B------:R-:W-:-:S02]  /*16a0*/  IMAD.HI.U32 R4, R9, R13, RZ ;  /* 0x0000000d09047227 */ /* 0x000fc400078e00ff */
[----:B------:R-:W-:Y:S02]  /*16b0*/  STL [R1+0x26c], R21 ;  /* 0x00026c1501007387 */ /* 0x000fe40000100800 */
[----:B0-----:R-:W-:Y:S02]  /*16c0*/  VIADD R20, R0, 0xd ;  /* 0x0000000d00147836 */ /* 0x001fe40000000000 */
[----:B------:R-:W-:Y:S02]  /*16d0*/  @!P0 IMAD.IADD R7, R7, 0x1, -R8 ;  /* 0x0000000107078824 */ /* 0x000fe400078e0a08 */
[----:B------:R-:W-:Y:S01]  /*16e0*/  IMAD.MOV R3, RZ, RZ, -R3 ;  /* 0x000000ffff037224 */ /* 0x000fe200078e0a03 */
[----:B------:R-:W-:Y:S01]  /*16f0*/  IABS R14, R20 ;  /* 0x00000014000e7213 */ /* 0x000fe20000000000 */
[----:B------:R-:W-:Y:S01]  /*1700*/  IMAD.MOV R4, RZ, RZ, -R4 ;  /* 0x000000ffff047224 */ /* 0x000fe200078e0a04 */
[C---:B------:R-:W-:Y:S01]  /*1710*/  ISETP.GT.U32.AND P0, PT, R8.reuse, R7, PT ;  /* 0x000000070800720c */ /* 0x040fe20003f04070 */
[----:B------:R-:W-:-:S02]  /*1720*/  IMAD R3, R8, R3, R12 ;  /* 0x0000000308037224 */ /* 0x000fc400078e020c */
[----:B------:R-:W-:Y:S02]  /*1730*/  IMAD R5, R8, R4, R13 ;  /* 0x0000000408057224 */ /* 0x000fe400078e020d */
[----:B------:R-:W-:-:S04]  /*1740*/  IMAD.HI.U32 R6, R9, R14, RZ ;  /* 0x0000000e09067227 */ /* 0x000fc800078e00ff */
[--C-:B------:R-:W-:Y:S01]  /*1750*/  @!P4 IMAD.IADD R11, R11, 0x1, -R8.reuse ;  /* 0x000000010b0bc824 */ /* 0x100fe200078e0a08 */
[C---:B------:R-:W-:Y:S01]  /*1760*/  ISETP.GT.U32.AND P4, PT, R8.reuse, R3, PT ;  /* 0x000000030800720c */ /* 0x040fe20003f84070 */
[----:B------:R-:W-:Y:S01]  /*1770*/  @!P6 IMAD.IADD R15, R15, 0x1, -R8 ;  /* 0x000000010f0fe824 */ /* 0x000fe200078e0a08 */
[----:B------:R-:W-:Y:S01]  /*1780*/  ISETP.GT.U32.AND P6, PT, R8, R5, PT ;  /* 0x000000050800720c */ /* 0x000fe20003fc4070 */
[----:B------:R-:W-:-:S04]  /*1790*/  IMAD.HI.U32 R10, R9, R16, RZ ;  /* 0x00000010090a7227 */ /* 0x000fc800078e00ff */
[----:B------:R-:W-:Y:S02]  /*17a0*/  IMAD.MOV R17, RZ, RZ, -R6 ;  /* 0x000000ffff117224 */ /* 0x000fe400078e0a06 */
[----:B-1----:R-:W-:Y:S02]  /*17b0*/  IMAD.MOV R19, RZ, RZ, -R10 ;  /* 0x000000ffff137224 */ /* 0x002fe400078e0a0a */
[----:B------:R-:W-:Y:S02]  /*17c0*/  IMAD R13, R8, R17, R14 ;  /* 0x00000011080d7224 */ /* 0x000fe400078e020e */
[----:B------:R-:W-:Y:S01]  /*17d0*/  @!P0 IMAD.IADD R7, R7, 0x1, -R8 ;  /* 0x0000000107078824 */ /* 0x000fe200078e0a08 */
[----:B------:R-:W-:Y:S01]  /*17e0*/  ISETP.GE.AND P0, PT, R18, RZ, PT ;  /* 0x000000ff1200720c */ /* 0x000fe20003f06270 */
[----:B------:R-:W-:Y:S02]  /*17f0*/  IMAD R17, R8, R19, R16 ;  /* 0x0000001308117224 */ /* 0x000fe400078e0210 */
[----:B------:R-:W-:-:S02]  /*1800*/  VIADD R14, R0, 0xf ;  /* 0x0000000f000e7836 */ /* 0x000fc40000000000 */
[----:B------:R-:W-:Y:S02]  /*1810*/  VIADD R16, R0, 0x10 ;  /* 0x0000001000107836 */ /* 0x000fe40000000000 */
[----:B------:R-:W-:Y:S01]  /*1820*/  IMAD.MOV.U32 R24, RZ, RZ, R7 ;  /* 0x000000ffff187224 */ /* 0x000fe200078e0007 */
[----:B------:R-:W-:Y:S01]  /*1830*/  IABS R10, R14 ;  /* 0x0000000e000a7213 */ /* 0x000fe20000000000 */
[--C-:B------:R-:W-:Y:S01]  /*1840*/  @!P4 IMAD.IADD R3, R3, 0x1, -R8.reuse ;  /* 0x000000010303c824 */ /* 0x100fe200078e0a08 */
[----:B------:R-:W-:Y:S01]  /*1850*/  IABS R12, R16 ;  /* 0x00000010000c7213 */ /* 0x000fe20000000000 */
[----:B------:R-:W-:Y:S01]  /*1860*/  @!P6 IMAD.IADD R5, R5, 0x1, -R8 ;  /* 0x000000010505e824 */ /* 0x000fe200078e0a08 */
[C---:B------:R-:W-:Y:S01]  /*1870*/  ISETP.GT.U32.AND P4, PT, R8.reuse, R15, PT ;  /* 0x0000000f0800720c */ /* 0x040fe20003f84070 */
[----:B------:R-:W-:Y:S01]  /*1880*/  @!P1 IMAD.MOV R24, RZ, RZ, -R24 ;  /* 0x000000ffff189224 */ /* 0x000fe200078e0a18 */
[C---:B------:R-:W-:Y:S01]  /*1890*/  ISETP.GT.U32.AND P1, PT, R8.reuse, R3, PT ;  /* 0x000000030800720c */ /* 0x040fe20003f24070 */
[----:B------:R-:W-:Y:S01]  /*18a0*/  IMAD.HI.U32 R4, R9, R10, RZ ;  /* 0x0000000a09047227 */ /* 0x000fe200078e00ff */
[----:B------:R-:W-:-:S02]  /*18b0*/  ISETP.GT.U32.AND P6, PT, R8, R5, PT ;  /* 0x000000050800720c */ /* 0x000fc40003fc4070 */
[----:B------:R0:W-:Y:S01]  /*18c0*/  STL [R1+0x1ec], R24 ;  /* 0x0001ec1801007387 */ /* 0x0001e20000100800 */
[----:B------:R-:W-:-:S04]  /*18d0*/  IMAD.HI.U32 R6, R9, R12, RZ ;  /* 0x0000000c09067227 */ /* 0x000fc800078e00ff */
[----:B------:R-:W-:Y:S02]  /*18e0*/  IMAD.MOV R7, RZ, RZ, -R4 ;  /* 0x000000ffff077224 */ /* 0x000fe400078e0a04 */
[----:B------:R-:W-:Y:S01]  /*18f0*/  @!P4 IMAD.IADD R15, R15, 0x1, -R8 ;  /* 0x000000010f0fc824 */ /* 0x000fe200078e0a08 */
[C---:B------:R-:W-:Y:S01]  /*1900*/  ISETP.GT.U32.AND P4, PT, R8.reuse, R17, PT ;  /* 0x000000110800720c */ /* 0x040fe20003f84070 */
[C---:B------:R-:W-:Y:S02]  /*1910*/  IMAD R7, R8.reuse, R7, R10 ;  /* 0x0000000708077224 */ /* 0x040fe400078e020a */
[----:B0-----:R-:W-:Y:S02]  /*1920*/  IMAD.MOV.U32 R24, RZ, RZ, R11 ;  /* 0x000000ffff187224 */ /* 0x001fe400078e000b */
[----:B------:R-:W-:Y:S02]  /*1930*/  IMAD.MOV R11, RZ, RZ, -R6 ;  /* 0x000000ffff0b7224 */ /* 0x000fe400078e0a06 */
[----:B------:R-:W-:Y:S01]  /*1940*/  @!P2 IMAD.MOV R24, RZ, RZ, -R24 ;  /* 0x000000ffff18a224 */ /* 0x000fe200078e0a18 */
[C---:B------:R-:W-:Y:S01]  /*1950*/  ISETP.GT.U32.AND P2, PT, R8.reuse, R13, PT ;  /* 0x0000000d0800720c */ /* 0x040fe20003f44070 */
[----:B------:R-:W-:-:S02]  /*1960*/  IMAD R11, R8, R11, R12 ;  /* 0x0000000b080b7224 */ /* 0x000fc400078e020c */
[--C-:B------:R-:W-:Y:S01]  /*1970*/  @!P1 IMAD.IADD R3, R3, 0x1, -R8.reuse ;  /* 0x0000000103039824 */ /* 0x100fe200078e0a08 */
[C---:B------:R-:W-:Y:S01]  /*1980*/  ISETP.GT.U32.AND P1, PT, R8.reuse, R7, PT ;  /* 0x000000070800720c */ /* 0x040fe20003f24070 */
[--C-:B------:R-:W-:Y:S01]  /*1990*/  @!P6 IMAD.IADD R5, R5, 0x1, -R8.reuse ;  /* 0x000000010505e824 */ /* 0x100fe200078e0a08 */
[----:B------:R-:W-:Y:S01]  /*19a0*/  ISETP.GT.U32.AND P6, PT, R8, R11, PT ;  /* 0x0000000b0800720c */ /* 0x000fe20003fc4070 */
[----:B------:R-:W-:Y:S01]  /*19b0*/  VIADD R23, R0, 0x12 ;  /* 0x0000001200177836 */ /* 0x000fe20000000000 */
[----:B------:R0:W-:Y:S01]  /*19c0*/  STL [R1+0x1e8], R24 ;  /* 0x0001e81801007387 */ /* 0x0001e20000100800 */
[--C-:B------:R-:W-:Y:S01]  /*19d0*/  @!P4 IMAD.IADD R17, R17, 0x1, -R8.reuse ;  /* 0x000000011111c824 */ /* 0x100fe200078e0a08 */
[----:B------:R-:W-:Y:S01]  /*19e0*/  ISETP.GE.AND P4, PT, R22, RZ, PT ;  /* 0x000000ff1600720c */ /* 0x000fe20003f86270 */
[----:B------:R-:W-:Y:S01]  /*19f0*/  VIADD R18, R0, 0x11 ;  /* 0x0000001100127836 */ /* 0x000fe20000000000 */
[----:B------:R-:W-:Y:S01]  /*1a00*/  IABS R21, R23 ;  /* 0x0000001700157213 */ /* 0x000fe20000000000 */
[--C-:B------:R-:W-:Y:S01]  /*1a10*/  @!P2 IMAD.IADD R13, R13, 0x1, -R8.reuse ;  /* 0x000000010d0da824 */ /* 0x100fe200078e0a08 */
[----:B------:R-:W-:Y:S01]  /*1a20*/  ISETP.GE.AND P2, PT, R20, RZ, PT ;  /* 0x000000ff1400720c */ /* 0x000fe20003f46270 */
[----:B------:R-:W-:Y:S01]  /*1a30*/  IMAD.MOV.U32 R25, RZ, RZ, R15 ;  /* 0x000000ffff197224 */ /* 0x000fe200078e000f */
[----:B------:R-:W-:Y:S01]  /*1a40*/  IABS R19, R18 ;  /* 0x0000001200137213 */ /* 0x000fe20000000000 */
[--C-:B------:R-:W-:Y:S01]  /*1a50*/  @!P1 IMAD.IADD R7, R7, 0x1, -R8.reuse ;  /* 0x0000000107079824 */ /* 0x100fe200078e0a08 */
[C---:B------:R-:W-:Y:S01]  /*1a60*/  ISETP.GT.U32.AND P1, PT, R8.reuse, R13, PT ;  /* 0x0000000d0800720c */ /* 0x040fe20003f24070 */
[----:B------:R-:W-:Y:S01]  /*1a70*/  @!P6 IMAD.IADD R11, R11, 0x1, -R8 ;  /* 0x000000010b0be824 */ /* 0x000fe200078e0a08 */
[----:B------:R-:W-:Y:S01]  /*1a80*/  ISETP.GT.U32.AND P6, PT, R8, R17, PT ;  /* 0x000000110800720c */ /* 0x000fe20003fc4070 */
[----:B------:R-:W-:-:S04]  /*1a90*/  IMAD.HI.U32 R6, R9, R21, RZ ;  /* 0x0000001509067227 */ /* 0x000fc800078e00ff */
[----:B------:R-:W-:Y:S01]  /*1aa0*/  @!P5 IMAD.MOV R25, RZ, RZ, -R25 ;  /* 0x000000ffff19d224 */ /* 0x000fe200078e0a19 */
[----:B------:R-:W-:Y:S01]  /*1ab0*/  ISETP.GT.U32.AND P5, PT, R8, R7, PT ;  /* 0x000000070800720c */ /* 0x000fe20003fa4070 */
[----:B0-----:R-:W-:Y:S02]  /*1ac0*/  IMAD.MOV.U32 R24, RZ, RZ, R3 ;  /* 0x000000ffff187224 */ /* 0x001fe400078e0003 */
[----:B------:R-:W-:Y:S01]  /*1ad0*/  IMAD.MOV R6, RZ, RZ, -R6 ;  /* 0x000000ffff067224 */ /* 0x000fe200078e0a06 */
[----:B------:R-:W-:Y:S01]  /*1ae0*/  STL [R1+0x1e4], R25 ;  /* 0x0001e41901007387 */ /* 0x000fe20000100800 */
[----:B------:R-:W-:Y:S02]  /*1af0*/  VIADD R10, R0, 0x13 ;  /* 0x00000013000a7836 */ /* 0x000fe40000000000 */
[----:B------:R-:W-:Y:S02]  /*1b00*/  IMAD.MOV.U32 R3, RZ, RZ, R5 ;  /* 0x000000ffff037224 */ /* 0x000fe400078e0005 */
[----:B------:R-:W-:Y:S01]  /*1b10*/  IMAD.HI.U32 R4, R9, R19, RZ ;  /* 0x0000001309047227 */ /* 0x000fe200078e00ff */
[----:B------:R-:W-:-:S03]  /*1b20*/  IABS R5, R10 ;  /* 0x0000000a00057213 */ /* 0x000fc60000000000 */
[----:B------:R-:W-:Y:S02]  /*1b30*/  VIADD R12, R0, 0x14 ;  /* 0x00000014000c7836 */ /* 0x000fe40000000000 */
[----:B------:R-:W-:Y:S01]  /*1b40*/  @!P3 IMAD.MOV R24, RZ, RZ, -R24 ;  /* 0x000000ffff18b224 */ /* 0x000fe200078e0a18 */
[C---:B------:R-:W-:Y:S01]  /*1b50*/  ISETP.GT.U32.AND P3, PT, R8.reuse, R11, PT ;  /* 0x0000000b0800720c */ /* 0x040fe20003f64070 */
[----:B------:R-:W-:Y:S01]  /*1b60*/  IMAD R21, R8, R6, R21 ;  /* 0x0000000608157224 */ /* 0x000fe200078e0215 */
[----:B------:R-:W-:Y:S01]  /*1b70*/  IABS R6, R12 ;  /* 0x0000000c00067213 */ /* 0x000fe20000000000 */
[----:B------:R-:W-:Y:S01]  /*1b80*/  @!P0 IMAD.MOV R3, RZ, RZ, -R3 ;  /* 0x000000ffff038224 */ /* 0x000fe200078e0a03 */
[----:B------:R-:W-:Y:S01]  /*1b90*/  STL [R1+0x1e0], R24 ;  /* 0x0001e01801007387 */ /* 0x000fe20000100800 */
[----:B------:R-:W-:Y:S02]  /*1ba0*/  IMAD.MOV R4, RZ, RZ, -R4 ;  /* 0x000000ffff047224 */ /* 0x000fe400078e0a04 */
[--C-:B------:R-:W-:Y:S01]  /*1bb0*/  @!P1 IMAD.IADD R13, R13, 0x1, -R8.reuse ;  /* 0x000000010d0d9824 */ /* 0x100fe200078e0a08 */
[----:B------:R-:W-:Y:S01]  /*1bc0*/  ISETP.GE.AND P1, PT, R14, RZ, PT ;  /* 0x000000ff0e00720c */ /* 0x000fe20003f26270 */
[--C-:B------:R-:W-:Y:S01]  /*1bd0*/  @!P6 IMAD.IADD R17, R17, 0x1, -R8.reuse ;  /* 0x000000011111e824 */ /* 0x100fe200078e0a08 */
[----:B------:R0:W-:Y:S01]  /*1be0*/  STL [R1+0x1dc], R3 ;  /* 0x0001dc0301007387 */ /* 0x0001e20000100800 */
[C---:B------:R-:W-:Y:S01]  /*1bf0*/  IMAD R19, R8.reuse, R4, R19 ;  /* 0x0000000408137224 */ /* 0x040fe200078e0213 */
[----:B------:R-:W-:Y:S01]  /*1c00*/  ISETP.GT.U32.AND P6, PT, R8, R21, PT ;  /* 0x000000150800720c */ /* 0x000fe20003fc4070 */
[----:B------:R-:W-:Y:S01]  /*1c10*/  @!P5 IMAD.IADD R7, R7, 0x1, -R8 ;  /* 0x000000010707d824 */ /* 0x000fe200078e0a08 */
[----:B------:R-:W-:Y:S01]  /*1c20*/  ISETP.GE.AND P5, PT, R16, RZ, PT ;  /* 0x000000ff1000720c */ /* 0x000fe20003fa6270 */
[----:B------:R-:W-:Y:S01]  /*1c30*/  IMAD.HI.U32 R4, R9, R6, RZ ;  /* 0x0000000609047227 */ /* 0x000fe200078e00ff */
[----:B------:R-:W-:-:S03]  /*1c40*/  ISETP.GT.U32.AND P0, PT, R8, R19, PT ;  /* 0x000000130800720c */ /* 0x000fc60003f04070 */
[----:B------:R-:W-:Y:S02]  /*1c50*/  IMAD.MOV.U32 R20, RZ, RZ, R13 ;  /* 0x000000ffff147224 */ /* 0x000fe400078e000d */
[----:B0-----:R-:W-:-:S04]  /*1c60*/  IMAD.HI.U32 R3, R9, R5, RZ ;  /* 0x0000000509037227 */ /* 0x001fc800078e00ff */
[----:B------:R-:W-:Y:S02]  /*1c70*/  IMAD.MOV R3, RZ, RZ, -R3 ;  /* 0x000000ffff037224 */ /* 0x000fe400078e0a03 */
[----:B------:R-:W-:Y:S02]  /*1c80*/  IMAD.MOV R13, RZ, RZ, -R4 ;  /* 0x000000ffff0d7224 */ /* 0x000fe400078e0a04 */
[----:B------:R-:W-:Y:S02]  /*1c90*/  IMAD R3, R8, R3, R5 ;  /* 0x0000000308037224 */ /* 0x000fe400078e0205 */
[----:B------:R-:W-:Y:S02]  /*1ca0*/  IMAD.MOV.U32 R4, RZ, RZ, R7 ;  /* 0x000000ffff047224 */ /* 0x000fe400078e0007 */
[----:B------:R-:W-:Y:S02]  /*1cb0*/  IMAD.MOV.U32 R15, RZ, RZ, R17 ;  /* 0x000000ffff0f7224 */ /* 0x000fe400078e0011 */
[--C-:B------:R-:W-:Y:S01]  /*1cc0*/  @!P3 IMAD.IADD R11, R11, 0x1, -R8.reuse ;  /* 0x000000010b0bb824 */ /* 0x100fe200078e0a08 */
[----:B------:R-:W-:Y:S01]  /*1cd0*/  ISETP.GE.AND P3, PT, R18, RZ, PT ;  /* 0x000000ff1200720c */ /* 0x000fe20003f66270 */
[----:B------:R-:W-:Y:S01]  /*1ce0*/  @!P6 IMAD.IADD R21, R21, 0x1, -R8 ;  /* 0x000000011515e824 */ /* 0x000fe200078e0a08 */
[----:B------:R-:W-:Y:S01]  /*1cf0*/  ISETP.GE.AND P6, PT, R10, RZ, PT ;  /* 0x000000ff0a00720c */ /* 0x000fe20003fc6270 */
[----:B------:R-:W-:-:S02]  /*1d00*/  IMAD R5, R8, R13, R6 ;  /* 0x0000000d08057224 */ /* 0x000fc400078e0206 */
[----:B------:R-:W-:Y:S01]  /*1d10*/  @!P1 IMAD.MOV R4, RZ, RZ, -R4 ;  /* 0x000000ffff049224 */ /* 0x000fe200078e0a04 */
[C---:B------:R-:W-:Y:S01]  /*1d20*/  ISETP.GT.U32.AND P1, PT, R8.reuse, R3, PT ;  /* 0x000000030800720c */ /* 0x040fe20003f24070 */
[----:B------:R-:W-:Y:S02]  /*1d30*/  @!P2 IMAD.MOV R20, RZ, RZ, -R20 ;  /* 0x000000ffff14a224 */ /* 0x000fe400078e0a14 */
[----:B------:R-:W-:Y:S01]  /*1d40*/  @!P4 IMAD.MOV R15, RZ, RZ, -R15 ;  /* 0x000000ffff0fc224 */ /* 0x000fe200078e0a0f */
[C---:B------:R-:W-:Y:S01]  /*1d50*/  ISETP.GT.U32.AND P4, PT, R8.reuse, R21, PT ;  /* 0x000000150800720c */ /* 0x040fe20003f84070 */
[----:B------:R-:W-:Y:S01]  /*1d60*/  @!P5 IMAD.MOV R11, RZ, RZ, -R11 ;  /* 0x000000ffff0bd224 */ /* 0x000fe200078e0a0b */
[----:B------:R-:W-:Y:S01]  /*1d70*/  ISETP.GT.U32.AND P5, PT, R8, R5, PT ;  /* 0x000000050800720c */ /* 0x000fe20003fa4070 */
[--C-:B------:R-:W-:Y:S01]  /*1d80*/  @!P0 IMAD.IADD R19, R19, 0x1, -R8.reuse ;  /* 0x0000000113138824 */ /* 0x100fe200078e0a08 */
[----:B------:R0:W-:Y:S01]  /*1d90*/  STL [R1+0x270], R20 ;  /* 0x0002701401007387 */ /* 0x0001e20000100800 */
[C---:B------:R-:W-:Y:S01]  /*1da0*/  VIADD R6, R0.reuse, 0x16 ;  /* 0x0000001600067836 */ /* 0x040fe20000000000 */
[----:B------:R-:W-:Y:S01]  /*1db0*/  ISETP.GE.AND P0, PT, R23, RZ, PT ;  /* 0x000000ff1700720c */ /* 0x000fe20003f06270 */
[----:B------:R-:W-:Y:S01]  /*1dc0*/  VIADD R16, R0, 0x1a ;  /* 0x0000001a00107836 */ /* 0x000fe20000000000 */
[----:B------:R-:W-:Y:S01]  /*1dd0*/  STL [R1+0x274], R15 ;  /* 0x0002740f01007387 */ /* 0x000fe20000100800 */
[----:B------:R-:W-:Y:S01]  /*1de0*/  ISETP.GT.U32.AND P2, PT, R8, R19, PT ;  /* 0x000000130800720c */ /* 0x000fe20003f44070 */
[--C-:B------:R-:W-:Y:S01]  /*1df0*/  @!P1 IMAD.IADD R3, R3, 0x1, -R8.reuse ;  /* 0x0000000103039824 */ /* 0x100fe200078e0a08 */
[----:B------:R-:W-:Y:S01]  /*1e00*/  ISETP.GE.AND P1, PT, R6, RZ, PT ;  /* 0x000000ff0600720c */ /* 0x000fe20003f26270 */
[----:B------:R1:W-:Y:S01]  /*1e10*/  STL [R1+0x278], R4 ;  /* 0x0002780401007387 */ /* 0x0003e20000100800 */
[----:B------:R-:W-:-:S02]  /*1e20*/  @!P4 IMAD.IADD R21, R21, 0x1, -R8 ;  /* 0x000000011515c824 */ /* 0x000fc400078e0a08 */
[--C-:B------:R-:W-:Y:S01]  /*1e30*/  @!P5 IMAD.IADD R5, R5, 0x1, -R8.reuse ;  /* 0x000000010505d824 */ /* 0x100fe200078e0a08 */
[----:B------:R-:W-:Y:S01]  /*1e40*/  ISETP.GT.U32.AND P5, PT, R8, R3, PT ;  /* 0x000000030800720c */ /* 0x000fe20003fa4070 */
[----:B------:R2:W-:Y:S01]  /*1e50*/  STL [R1+0x1d8], R11 ;  /* 0x0001d80b01007387 */ /* 0x0005e20000100800 */
[C---:B------:R-:W-:Y:S02]  /*1e60*/  VIADD R18, R0.reuse, 0x1b ;  /* 0x0000001b00127836 */ /* 0x040fe40000000000 */
[C---:B0-----:R-:W-:Y:S02]  /*1e70*/  VIADD R20, R0.reuse, 0x1e ;  /* 0x0000001e00147836 */ /* 0x041fe40000000000 */
[----:B-1----:R-:W-:Y:S02]  /*1e80*/  VIADD R4, R0, 0x15 ;  /* 0x0000001500047836 */ /* 0x002fe40000000000 */
[--C-:B------:R-:W-:Y:S01]  /*1e90*/  @!P2 IMAD.IADD R19, R19, 0x1, -R8.reuse ;  /* 0x000000011313a824 */ /* 0x100fe200078e0a08 */
[----:B------:R-:W-:Y:S01]  /*1ea0*/  ISETP.GE.AND P2, PT, R12, RZ, PT ;  /* 0x000000ff0c00720c */ /* 0x000fe20003f46270 */
[----:B------:R-:W-:Y:S01]  /*1eb0*/  IMAD.MOV.U32 R12, RZ, RZ, R21 ;  /* 0x000000ffff0c7224 */ /* 0x000fe200078e0015 */
[----:B------:R-:W-:Y:S01]  /*1ec0*/  IABS R7, R4 ;  /* 0x0000000400077213 */ /* 0x000fe20000000000 */
[----:B------:R-:W-:Y:S01]  /*1ed0*/  IMAD.MOV.U32 R10, RZ, RZ, R19 ;  /* 0x000000ffff0a7224 */ /* 0x000fe200078e0013 */
[----:B------:R-:W-:Y:S01]  /*1ee0*/  ISETP.GE.AND P4, PT, R4, RZ, PT ;  /* 0x000000ff0400720c */ /* 0x000fe20003f86270 */
[----:B------:R-:W-:Y:S01]  /*1ef0*/  @!P5 IMAD.IADD R3, R3, 0x1, -R8 ;  /* 0x000000010303d824 */ /* 0x000fe200078e0a08 */
[----:B--2---:R-:W-:Y:S01]  /*1f00*/  IABS R11, R6 ;  /* 0x00000006000b7213 */ /* 0x004fe20000000000 */
[----:B------:R-:W-:Y:S01]  /*1f10*/  IMAD.HI.U32 R4, R9, R7, RZ ;  /* 0x0000000709047227 */ /* 0x000fe200078e00ff */
[----:B------:R-:W-:-:S03]  /*1f20*/  IABS R19, R20 ;  /* 0x0000001400137213 */ /* 0x000fc60000000000 */
[----:B------:R-:W-:Y:S02]  /*1f30*/  IMAD.MOV R4, RZ, RZ, -R4 ;  /* 0x000000ffff047224 */ /* 0x000fe400078e0a04 */
[----:B------:R-:W-:-:S04]  /*1f40*/  IMAD.HI.U32 R6, R9, R11, RZ ;  /* 0x0000000b09067227 */ /* 0x000fc800078e00ff */
[C---:B------:R-:W-:Y:S02]  /*1f50*/  IMAD R7, R8.reuse, R4, R7 ;  /* 0x0000000408077224 */ /* 0x040fe400078e0207 */
[----:B------:R-:W-:Y:S01]  /*1f60*/  @!P3 IMAD.MOV R10, RZ, RZ, -R10 ;  /* 0x000000ffff0ab224 */ /* 0x000fe200078e0a0a */
[C---:B------:R-:W-:Y:S01]  /*1f70*/  ISETP.GT.U32.AND P3, PT, R8.reuse, R5, PT ;  /* 0x000000050800720c */ /* 0x040fe20003f64070 */
[----:B------:R-:W-:Y:S01]  /*1f80*/  IMAD.MOV R6, RZ, RZ, -R6 ;  /* 0x000000ffff067224 */ /* 0x000fe200078e0a06 */
[C---:B------:R-:W-:Y:S01]  /*1f90*/  ISETP.GT.U32.AND P5, PT, R8.reuse, R7, PT ;  /* 0x000000070800720c */ /* 0x040fe20003fa4070 */
[----:B------:R-:W-:Y:S01]  /*1fa0*/  IMAD.MOV.U32 R14, RZ, RZ, R3 ;  /* 0x000000ffff0e7224 */ /* 0x000fe200078e0003 */
[----:B------:R0:W-:Y:S01]  /*1fb0*/  STL [R1+0x1d4], R10 ;  /* 0x0001d40a01007387 */ /* 0x0001e20000100800 */
[----:B------:R-:W-:Y:S02]  /*1fc0*/  IMAD R11, R8, R6, R11 ;  /* 0x00000006080b7224 */ /* 0x000fe400078e020b */
[----:B------:R-:W-:-:S02]  /*1fd0*/  @!P0 IMAD.MOV R12, RZ, RZ, -R12 ;  /* 0x000000ffff0c8224 */ /* 0x000fc400078e0a0c */
[----:B------:R-:W-:Y:S01]  /*1fe0*/  @!P6 IMAD.MOV R14, RZ, RZ, -R14 ;  /* 0x000000ffff0ee224 */ /* 0x000fe200078e0a0e */
[----:B------:R-:W-:Y:S01]  /*1ff0*/  ISETP.GT.U32.AND P6, PT, R8, R11, PT ;  /* 0x0000000b0800720c */ /* 0x000fe20003fc4070 */
[C---:B------:R-:W-:Y:S01]  /*2000*/  VIADD R4, R0.reuse, 0x18 ;  /* 0x0000001800047836 */ /* 0x040fe20000000000 */
[----:B------:R1:W-:Y:S01]  /*2010*/  STL [R1+0x1d0], R12 ;  /* 0x0001d00c01007387 */ /* 0x0003e20000100800 */
[--C-:B------:R-:W-:Y:S02]  /*2020*/  @!P3 IMAD.IADD R5, R5, 0x1, -R8.reuse ;  /* 0x000000010505b824 */ /* 0x100fe400078e0a08 */
[----:B0-----:R-:W-:Y:S01]  /*2030*/  VIADD R10, R0, 0x17 ;  /* 0x00000017000a7836 */ /* 0x001fe20000000000 */
[----:B------:R-:W-:Y:S01]  /*2040*/  ISETP.GE.AND P3, PT, R4, RZ, PT ;  /* 0x000000ff0400720c */ /* 0x000fe20003f66270 */
[----:B------:R-:W-:Y:S01]  /*2050*/  @!P5 IMAD.IADD R7, R7, 0x1, -R8 ;  /* 0x000000010707d824 */ /* 0x000fe200078e0a08 */
[----:B------:R0:W-:Y:S01]  /*2060*/  STL [R1+0x1cc], R14 ;  /* 0x0001cc0e01007387 */ /* 0x0001e20000100800 */
[----:B------:R-:W-:Y:S01]  /*2070*/  IMAD.MOV.U32 R13, RZ, RZ, R5 ;  /* 0x000000ffff0d7224 */ /* 0x000fe200078e0005 */
[----:B------:R-:W-:Y:S01]  /*2080*/  ISETP.GE.AND P0, PT, R10, RZ, PT ;  /* 0x000000ff0a00720c */ /* 0x000fe20003f06270 */
[C---:B------:R-:W-:Y:S01]  /*2090*/  VIADD R24, R0.reuse, 0x3f ;  /* 0x0000003f00187836 */ /* 0x040fe20000000000 */
[----:B------:R-:W-:Y:S01]  /*20a0*/  IABS R10, R10 ;  /* 0x0000000a000a7213 */ /* 0x000fe20000000000 */
[----:B-1----:R-:W-:Y:S01]  /*20b0*/  VIADD R12, R0, 0x19 ;  /* 0x00000019000c7836 */ /* 0x002fe20000000000 */
[----:B------:R-:W-:Y:S01]  /*20c0*/  ISETP.GT.U32.AND P5, PT, R8, R7, PT ;  /* 0x000000070800720c */ /* 0x000fe20003fa4070 */
[----:B------:R-:W-:-:S02]  /*20d0*/  @!P2 IMAD.MOV R13, RZ, RZ, -R13 ;  /* 0x000000ffff0da224 */ /* 0x000fc400078e0a0d */
[----:B------:R-:W-:Y:S01]  /*20e0*/  IMAD.MOV.U32 R6, RZ, RZ, R10 ;  /* 0x000000ffff067224 */ /* 0x000fe200078e000a */
[----:B------:R-:W-:Y:S01]  /*20f0*/  IABS R10, R4 ;  /* 0x00000004000a7213 */ /* 0x000fe20000000000 */
[----:B------:R-:W-:Y:S01]  /*2100*/  @!P6 IMAD.IADD R11, R11, 0x1, -R8 ;  /* 0x000000010b0be824 */ /* 0x000fe200078e0a08 */
[----:B------:R-:W-:Y:S01]  /*2110*/  ISETP.GE.AND P2, PT, R12, RZ, PT ;  /* 0x000000ff0c00720c */ /* 0x000fe20003f46270 */
[C---:B------:R-:W-:Y:S01]  /*2120*/  IMAD.HI.U32 R4, R9.reuse, R6, RZ ;  /* 0x0000000609047227 */ /* 0x040fe200078e00ff */
[----:B------:R-:W-:Y:S01]  /*2130*/  IABS R12, R12 ;  /* 0x0000000c000c7213 */ /* 0x000fe20000000000 */
[----:B------:R1:W-:Y:S01]  /*2140*/  STL [R1+0x1c8], R13 ;  /* 0x0001c80d01007387 */ /* 0x0003e20000100800 */
[----:B0-----:R-:W-:Y:S01]  /*2150*/  IABS R14, R16 ;  /* 0x00000010000e7213 */ /* 0x001fe20000000000 */
[----:B------:R-:W-:Y:S01]  /*2160*/  IMAD.MOV R3, RZ, RZ, -R4 ;  /* 0x000000ffff037224 */ /* 0x000fe200078e0a04 */
[----:B------:R-:W-:Y:S01]  /*2170*/  ISETP.GT.U32.AND P6, PT, R8, R11, PT ;  /* 0x0000000b0800720c */ /* 0x000fe20003fc4070 */
[----:B------:R-:W-:-:S04]  /*2180*/  IMAD.HI.U32 R4, R9, R10, RZ ;  /* 0x0000000a09047227 */ /* 0x000fc800078e00ff */
[----:B------:R-:W-:Y:S02]  /*2190*/  IMAD R3, R8, R3, R6 ;  /* 0x0000000308037224 */ /* 0x000fe400078e0206 */
[----:B------:R-:W-:Y:S02]  /*21a0*/  IMAD.MOV R5, RZ, RZ, -R4 ;  /* 0x000000ffff057224 */ /* 0x000fe400078e0a04 */
[----:B------:R-:W-:-:S04]  /*21b0*/  IMAD.HI.U32 R4, R9, R12, RZ ;  /* 0x0000000c09047227 */ /* 0x000fc800078e00ff */
[----:B------:R-:W-:Y:S01]  /*21c0*/  @!P5 IMAD.IADD R7, R7, 0x1, -R8 ;  /* 0x000000010707d824 */ /* 0x000fe200078e0a08 */
[----:B------:R-:W-:Y:S01]  /*21d0*/  ISETP.GT.U32.AND P5, PT, R8, R3, PT ;  /* 0x000000030800720c */ /* 0x000fe20003fa4070 */
[----:B------:R-:W-:-:S04]  /*21e0*/  IMAD.HI.U32 R6, R9, R14, RZ ;  /* 0x0000000e09067227 */ /* 0x000fc800078e00ff */
[----:B-1----:R-:W-:Y:S02]  /*21f0*/  IMAD.MOV R13, RZ, RZ, -R4 ;  /* 0x000000ffff0d7224 */ /* 0x002fe400078e0a04 */
[----:B------:R-:W-:Y:S02]  /*2200*/  IMAD.MOV.U32 R17, RZ, RZ, R7 ;  /* 0x000000ffff117224 */ /* 0x000fe400078e0007 */
[----:B------:R-:W-:Y:S02]  /*2210*/  IMAD.MOV R15, RZ, RZ, -R6 ;  /* 0x000000ffff0f7224 */ /* 0x000fe400078e0a06 */
[C---:B------:R-:W-:Y:S02]  /*2220*/  IMAD R7, R8.reuse, R13, R12 ;  /* 0x0000000d08077224 */ /* 0x040fe400078e020c */
[C---:B------:R-:W-:Y:S02]  /*2230*/  IMAD R13, R8.reuse, R15, R14 ;  /* 0x0000000f080d7224 */ /* 0x040fe400078e020e */
[----:B------:R-:W-:Y:S01]  /*2240*/  @!P6 IMAD.IADD R11, R11, 0x1, -R8 ;  /* 0x000000010b0be824 */ /* 0x000fe200078e0a08 */
[C---:B------:R-:W-:Y:S01]  /*2250*/  ISETP.GT.U32.AND P6, PT, R8.reuse, R7, PT ;  /* 0x000000070800720c */ /* 0x040fe20003fc4070 */
[C---:B------:R-:W-:Y:S01]  /*2260*/  IMAD R5, R8.reuse, R5, R10 ;  /* 0x0000000508057224 */ /* 0x040fe200078e020a */
[----:B------:R-:W-:Y:S01]  /*2270*/  IABS R10, R18 ;  /* 0x00000012000a7213 */ /* 0x000fe20000000000 */
[----:B------:R-:W-:Y:S01]  /*2280*/  @!P5 IMAD.IADD R3, R3, 0x1, -R8 ;  /* 0x000000010303d824 */ /* 0x000fe200078e0a08 */
[C---:B------:R-:W-:Y:S01]  /*2290*/  ISETP.GT.U32.AND P5, PT, R8.reuse, R13, PT ;  /* 0x0000000d0800720c */ /* 0x040fe20003fa4070 */
[----:B------:R-:W-:Y:S01]  /*22a0*/  @!P4 IMAD.MOV R17, RZ, RZ, -R17 ;  /* 0x000000ffff11c224 */ /* 0x000fe200078e0a11 */
[----:B------:R-:W-:Y:S01]  /*22b0*/  ISETP.GT.U32.AND P4, PT, R8, R5, PT ;  /* 0x000000050800720c */ /* 0x000fe20003f84070 */
[----:B------:R-:W-:-:S02]  /*22c0*/  VIADD R12, R0, 0x1c ;  /* 0x0000001c000c7836 */ /* 0x000fc40000000000 */
[----:B------:R-:W-:Y:S01]  /*22d0*/  IMAD.HI.U32 R4, R9, R10, RZ ;  /* 0x0000000a09047227 */ /* 0x000fe200078e00ff */
[----:B------:R0:W-:Y:S02]  /*22e0*/  STL [R1+0x294], R17 ;  /* 0x0002941101007387 */ /* 0x0001e40000100800 */
[----:B------:R-:W-:Y:S01]  /*22f0*/  IABS R6, R12 ;  /* 0x0000000c00067213 */ /* 0x000fe20000000000 */
[----:B------:R-:W-:Y:S02]  /*2300*/  @!P6 IMAD.IADD R7, R7, 0x1, -R8 ;  /* 0x000000010707e824 */ /* 0x000fe400078e0a08 */
[----:B------:R-:W-:Y:S02]  /*2310*/  IMAD.MOV R15, RZ, RZ, -R4 ;  /* 0x000000ffff0f7224 */ /* 0x000fe400078e0a04 */
[----:B------:R-:W-:Y:S01]  /*2320*/  @!P5 IMAD.IADD R13, R13, 0x1, -R8 ;  /* 0x000000010d0dd824 */ /* 0x000fe200078e0a08 */
[----:B------:R-:W-:Y:S01]  /*2330*/  ISETP.GT.U32.AND P5, PT, R8, R7, PT ;  /* 0x000000070800720c */ /* 0x000fe20003fa4070 */
[----:B------:R-:W-:-:S04]  /*2340*/  IMAD.HI.U32 R4, R9, R6, RZ ;  /* 0x0000000609047227 */ /* 0x000fc800078e00ff */
[----:B------:R-:W-:Y:S01]  /*2350*/  @!P4 IMAD.IADD R5, R5, 0x1, -R8 ;  /* 0x000000010505c824 */ /* 0x000fe200078e0a08 */
[C---:B------:R-:W-:Y:S01]  /*2360*/  ISETP.GT.U32.AND P4, PT, R8.reuse, R3, PT ;  /* 0x000000030800720c */ /* 0x040fe20003f84070 */
[----:B------:R-:W-:Y:S02]  /*2370*/  IMAD.MOV.U32 R21, RZ, RZ, R11 ;  /* 0x000000ffff157224 */ /* 0x000fe400078e000b */
[----:B------:R-:W-:Y:S01]  /*2380*/  IMAD.MOV R11, RZ, RZ, -R4 ;  /* 0x000000ffff0b7224 */ /* 0x000fe200078e0a04 */
[C---:B------:R-:W-:Y:S01]  /*2390*/  ISETP.GT.U32.AND P6, PT, R8.reuse, R5, PT ;  /* 0x000000050800720c */ /* 0x040fe20003fc4070 */
[C---:B------:R-:W-:Y:S02]  /*23a0*/  IMAD R15, R8.reuse, R15, R10 ;  /* 0x0000000f080f7224 */ /* 0x040fe400078e020a */
[----:B------:R-:W-:Y:S02]  /*23b0*/  IMAD R11, R8, R11, R6 ;  /* 0x0000000b080b7224 */ /* 0x000fe400078e0206 */
[----:B------:R-:W-:-:S02]  /*23c0*/  @!P5 IMAD.IADD R7, R7, 0x1, -R8 ;  /* 0x000000010707d824 */ /* 0x000fc400078e0a08 */
[----:B------:R-:W-:Y:S01]  /*23d0*/  VIADD R14, R0, 0x1d ;  /* 0x0000001d000e7836 */ /* 0x000fe20000000000 */
[C---:B------:R-:W-:Y:S01]  /*23e0*/  ISETP.GT.U32.AND P5, PT, R8.reuse, R11, PT ;  /* 0x0000000b0800720c */ /* 0x040fe20003fa4070 */
[--C-:B------:R-:W-:Y:S01]  /*23f0*/  @!P4 IMAD.IADD R3, R3, 0x1, -R8.reuse ;  /* 0x000000010303c824 */ /* 0x100fe200078e0a08 */
[C---:B------:R-:W-:Y:S01]  /*2400*/  ISETP.GT.U32.AND P4, PT, R8.reuse, R15, PT ;  /* 0x0000000f0800720c */ /* 0x040fe20003f84070 */
[----:B------:R-:W-:Y:S01]  /*2410*/  @!P1 IMAD.MOV R21, RZ, RZ, -R21 ;  /* 0x000000ffff159224 */ /* 0x000fe200078e0a15 */
[----:B------:R-:W-:Y:S01]  /*2420*/  ISETP.GT.U32.AND P1, PT, R8, R13, PT ;  /* 0x0000000d0800720c */ /* 0x000fe20003f24070 */
[----:B------:R-:W-:Y:S01]  /*2430*/  @!P6 IMAD.IADD R5, R5, 0x1, -R8 ;  /* 0x000000010505e824 */ /* 0x000fe200078e0a08 */
[----:B------:R-:W-:Y:S01]  /*2440*/  ISETP.GE.AND P6, PT, R16, RZ, PT ;  /* 0x000000ff1000720c */ /* 0x000fe20003fc6270 */
[----:B------:R-:W-:Y:S01]  /*2450*/  VIADD R16, R0, 0x1f ;  /* 0x0000001f00107836 */ /* 0x000fe20000000000 */
[----:B0-----:R-:W-:Y:S01]  /*2460*/  IABS R17, R14 ;  /* 0x0000000e00117213 */ /* 0x001fe20000000000 */
[----:B------:R-:W-:Y:S01]  /*2470*/  IMAD.MOV.U32 R22, RZ, RZ, R3 ;  /* 0x000000ffff167224 */ /* 0x000fe200078e0003 */
[----:B------:R0:W-:Y:S01]  /*2480*/  STL [R1+0x298], R21 ;  /* 0x0002981501007387 */ /* 0x0001e20000100800 */
[----:B------:R-:W-:Y:S01]  /*2490*/  IMAD.HI.U32 R6, R9, R19, RZ ;  /* 0x0000001309067227 */ /* 0x000fe200078e00ff */
[----:B------:R-:W-:-:S03]  /*24a0*/  IABS R10, R16 ;  /* 0x00000010000a7213 */ /* 0x000fc60000000000 */
[--C-:B------:R-:W-:Y:S02]  /*24b0*/  @!P5 IMAD.IADD R11, R11, 0x1, -R8.reuse ;  /* 0x000000010b0bd824 */ /* 0x100fe400078e0a08 */
[----:B------:R-:W-:Y:S01]  /*24c0*/  @!P4 IMAD.IADD R15, R15, 0x1, -R8 ;  /* 0x000000010f0fc824 */ /* 0x000fe200078e0a08 */
[----:B------:R-:W-:Y:S01]  /*24d0*/  ISETP.GE.AND P4, PT, R12, RZ, PT ;  /* 0x000000ff0c00720c */ /* 0x000fe20003f86270 */
[----:B------:R-:W-:Y:S01]  /*24e0*/  IMAD.HI.U32 R3, R9, R10, RZ ;  /* 0x0000000a09037227 */ /* 0x000fe200078e00ff */
[----:B------:R-:W-:-:S03]  /*24f0*/  ISETP.GT.U32.AND P5, PT, R8, R11, PT ;  /* 0x0000000b0800720c */ /* 0x000fc60003fa4070 */
[----:B------:R-:W-:Y:S01]  /*2500*/  @!P0 IMAD.MOV R22, RZ, RZ, -R22 ;  /* 0x000000ffff168224 */ /* 0x000fe200078e0a16 */
[C---:B------:R-:W-:Y:S01]  /*2510*/  ISETP.GT.U32.AND P0, PT, R8.reuse, R15, PT ;  /* 0x0000000f0800720c */ /* 0x040fe20003f04070 */
[----:B------:R-:W-:Y:S02]  /*2520*/  IMAD.MOV R3, RZ, RZ, -R3 ;  /* 0x000000ffff037224 */ /* 0x000fe400078e0a03 */
[----:B------:R-:W-:Y:S01]  /*2530*/  IMAD.HI.U32 R4, R9, R17, RZ ;  /* 0x0000001109047227 */ /* 0x000fe200078e00ff */
[----:B------:R-:W-:Y:S03]  /*2540*/  STL [R1+0x29c], R22 ;  /* 0x00029c1601007387 */ /* 0x000fe60000100800 */
[----:B------:R-:W-:Y:S02]  /*2550*/  IMAD R3, R8, R3, R10 ;  /* 0x0000000308037224 */ /* 0x000fe400078e020a */
[----:B------:R-:W-:Y:S01]  /*2560*/  @!P1 IMAD.IADD R13, R13, 0x1, -R8 ;  /* 0x000000010d0d9824 */ /* 0x000fe200078e0a08 */
[----:B------:R-:W-:Y:S01]  /*2570*/  ISETP.GE.AND P1, PT, R18, RZ, PT ;  /* 0x000000ff1200720c */ /* 0x000fe20003f26270 */
[----:B------:R-:W-:-:S02]  /*2580*/  IMAD.MOV R4, RZ, RZ, -R4 ;  /* 0x000000ffff047224 */ /* 0x000fc400078e0a04 */
[----:B0-----:R-:W-:Y:S02]  /*2590*/  IMAD.MOV.U32 R21, RZ, RZ, R5 ;  /* 0x000000ffff157224 */ /* 0x001fe400078e0005 */
[----:B------:R-:W-:Y:S02]  /*25a0*/  IMAD.MOV R6, RZ, RZ, -R6 ;  /* 0x000000ffff067224 */ /* 0x000fe400078e0a06 */
[----:B------:R-:W-:Y:S02]  /*25b0*/  IMAD.MOV.U32 R5, RZ, RZ, R7 ;  /* 0x000000ffff057224 */ /* 0x000fe400078e0007 */
[----:B------:R-:W-:Y:S01]  /*25c0*/  @!P5 IMAD.IADD R11, R11, 0x1, -R8 ;  /* 0x000000010b0bd824 */ /* 0x000fe200078e0a08 */
[C---:B------:R-:W-:Y:S01]  /*25d0*/  ISETP.GT.U32.AND P5, PT, R8.reuse, R3, PT ;  /* 0x000000030800720c */ /* 0x040fe20003fa4070 */
[----:B------:R-:W-:Y:S02]  /*25e0*/  IMAD R17, R8, R4, R17 ;  /* 0x0000000408117224 */ /* 0x000fe400078e0211 */
[----:B------:R-:W-:-:S02]  /*25f0*/  @!P3 IMAD.MOV R21, RZ, RZ, -R21 ;  /* 0x000000ffff15b224 */ /* 0x000fc400078e0a15 */
[C---:B------:R-:W-:Y:S01]  /*2600*/  IMAD R19, R8.reuse, R6, R19 ;  /* 0x0000000608137224 */ /* 0x040fe200078e0213 */
[----:B------:R-:W-:Y:S01]  /*2610*/  ISETP.GT.U32.AND P3, PT, R8, R17, PT ;  /* 0x000000110800720c */ /* 0x000fe20003f64070 */
[----:B------:R-:W-:Y:S01]  /*2620*/  IMAD.MOV.U32 R4, RZ, RZ, R13 ;  /* 0x000000ffff047224 */ /* 0x000fe200078e000d */
[----:B------:R-:W-:Y:S01]  /*2630*/  STL [R1+0x1c4], R21 ;  /* 0x0001c41501007387 */ /* 0x000fe20000100800 */
[----:B------:R-:W-:Y:S01]  /*2640*/  @!P2 IMAD.MOV R5, RZ, RZ, -R5 ;  /* 0x000000ffff05a224 */ /* 0x000fe200078e0a05 */
[----:B------:R-:W-:Y:S01]  /*2650*/  ISETP.GE.AND P2, PT, R14, RZ, PT ;  /* 0x000000ff0e00720c */ /* 0x000fe20003f46270 */
[----:B------:R-:W-:Y:S02]  /*2660*/  VIADD R12, R0, 0x20 ;  /* 0x00000020000c7836 */ /* 0x000fe40000000000 */
[----:B------:R-:W-:Y:S01]  /*2670*/  @!P0 IMAD.IADD R15, R15, 0x1, -R8 ;  /* 0x000000010f0f8824 */ /* 0x000fe200078e0a08 */
[----:B------:R0:W-:Y:S01]  /*2680*/  STL [R1+0x1c0], R5 ;  /* 0x0001c00501007387 */ /* 0x0001e20000100800 */
[----:B------:R-:W-:Y:S01]  /*2690*/  @!P6 IMAD.MOV R4, RZ, RZ, -R4 ;  /* 0x000000ffff04e224 */ /* 0x000fe200078e0a04 */
[----:B------:R-:W-:Y:S01]  /*26a0*/  ISETP.GT.U32.AND P6, PT, R8, R19, PT ;  /* 0x000000130800720c */ /* 0x000fe20003fc4070 */
[----:B------:R-:W-:Y:S01]  /*26b0*/  IMAD.MOV.U32 R6, RZ, RZ, R15 ;  /* 0x000000ffff067224 */ /* 0x000fe200078e000f */
[----:B------:R-:W-:Y:S01]  /*26c0*/  ISETP.GE.AND P0, PT, R20, RZ, PT ;  /* 0x000000ff1400720c */ /* 0x000fe20003f06270 */
[----:B------:R-:W-:Y:S01]  /*26d0*/  VIADD R14, R0, 0x21 ;  /* 0x00000021000e7836 */ /* 0x000fe20000000000 */
[----:B------:R1:W-:Y:S01]  /*26e0*/  STL [R1+0x1bc], R4 ;  /* 0x0001bc0401007387 */ /* 0x0003e20000100800 */
[----:B------:R-:W-:-:S02]  /*26f0*/  @!P1 IMAD.MOV R6, RZ, RZ, -R6 ;  /* 0x000000ffff069224 */ /* 0x000fc400078e0a06 */
[--C-:B------:R-:W-:Y:S01]  /*2700*/  @!P5 IMAD.IADD R3, R3, 0x1, -R8.reuse ;  /* 0x000000010303d824 */ /* 0x100fe200078e0a08 */
[----:B0-----:R-:W-:Y:S01]  /*2710*/  IABS R5, R12 ;  /* 0x0000000c00057213 */ /* 0x001fe20000000000 */
[--C-:B------:R-:W-:Y:S01]  /*2720*/  @!P3 IMAD.IADD R17, R17, 0x1, -R8.reuse ;  /* 0x000000011111b824 */ /* 0x100fe200078e0a08 */
[----:B------:R-:W-:Y:S01]  /*2730*/  IABS R7, R14 ;  /* 0x0000000e00077213 */ /* 0x000fe20000000000 */
[----:B------:R0:W-:Y:S01]  /*2740*/  STL [R1+0x1b8], R6 ;  /* 0x0001b80601007387 */ /* 0x0001e20000100800 */
[C---:B------:R-:W-:Y:S01]  /*2750*/  ISETP.GT.U32.AND P5, PT, R8.reuse, R3, PT ;  /* 0x000000030800720c */ /* 0x040fe20003fa4070 */
[----:B------:R-:W-:Y:S01]  /*2760*/  @!P6 IMAD.IADD R19, R19, 0x1, -R8 ;  /* 0x000000011313e824 */ /* 0x000fe200078e0a08 */
[----:B------:R-:W-:Y:S01]  /*2770*/  ISETP.GT.U32.AND P6, PT, R8, R17, PT ;  /* 0x000000110800720c */ /* 0x000fe20003fc4070 */
[----:B-1----:R-:W-:Y:S01]  /*2780*/  IMAD.HI.U32 R4, R9, R5, RZ ;  /* 0x0000000509047227 */ /* 0x002fe200078e00ff */
[----:B------:R-:W-:Y:S02]  /*2790*/  ISETP.GE.AND P3, PT, R16, RZ, PT ;  /* 0x000000ff1000720c */ /* 0x000fe40003f66270 */
[----:B------:R-:W-:Y:S01]  /*27a0*/  ISETP.GT.U32.AND P1, PT, R8, R19, PT ;  /* 0x000000130800720c */ /* 0x000fe20003f24070 */
[----:B------:R-:W-:-:S02]  /*27b0*/  VIADD R16, R0, 0x22 ;  /* 0x0000002200107836 */ /* 0x000fc40000000000 */
[----:B0-----:R-:W-:Y:S02]  /*27c0*/  IMAD.MOV R6, RZ, RZ, -R4 ;  /* 0x000000ffff067224 */ /* 0x001fe400078e0a04 */
[----:B------:R-:W-:Y:S01]  /*27d0*/  IMAD.HI.U32 R4, R9, R7, RZ ;  /* 0x0000000709047227 */ /* 0x000fe200078e00ff */
[----:B------:R-:W-:-:S03]  /*27e0*/  IABS R13, R16 ;  /* 0x00000010000d7213 */ /* 0x000fc60000000000 */
[----:B------:R-:W-:Y:S02]  /*27f0*/  IMAD.MOV R4, RZ, RZ, -R4 ;  /* 0x000000ffff047224 */ /* 0x000fe400078e0a04 */
[--C-:B------:R-:W-:Y:S02]  /*2800*/  @!P5 IMAD.IADD R3, R3, 0x1, -R8.reuse ;  /* 0x000000010303d824 */ /* 0x100fe400078e0a08 */
[C---:B------:R-:W-:Y:S02]  /*2810*/  IMAD R7, R8.reuse, R4, R7 ;  /* 0x0000000408077224 */ /* 0x040fe400078e0207 */
[C---:B------:R-:W-:Y:S02]  /*2820*/  IMAD R5, R8.reuse, R6, R5 ;  /* 0x0000000608057224 */ /* 0x040fe400078e0205 */
[--C-:B------:R-:W-:Y:S01]  /*2830*/  @!P1 IMAD.IADD R19, R19, 0x1, -R8.reuse ;  /* 0x0000000113139824 */ /* 0x100fe200078e0a08 */
[----:B------:R-:W-:Y:S01]  /*2840*/  ISETP.GT.U32.AND P5, PT, R8, R7, PT ;  /* 0x000000070800720c */ /* 0x000fe20003fa4070 */
[----:B------:R-:W-:Y:S01]  /*2850*/  @!P6 IMAD.IADD R17, R17, 0x1, -R8 ;  /* 0x000000011111e824 */ /* 0x000fe200078e0a08 */
[----:B------:R-:W-:Y:S01]  /*2860*/  ISETP.GE.AND P1, PT, R12, RZ, PT ;  /* 0x000000ff0c00720c */ /* 0x000fe20003f26270 */
[----:B------:R-:W-:Y:S01]  /*2870*/  VIADD R12, R0, 0x24 ;  /* 0x00000024000c7836 */ /* 0x000fe20000000000 */
[----:B------:R-:W-:Y:S01]  /*2880*/  ISETP.GT.U32.AND P6, PT, R8, R5, PT ;  /* 0x000000050800720c */ /* 0x000fe20003fc4070 */
[----:B------:R-:W-:-:S03]  /*2890*/  IMAD.HI.U32 R4, R9, R13, RZ ;  /* 0x0000000d09047227 */ /* 0x000fc600078e00ff */
[----:B------:R-:W-:Y:S01]  /*28a0*/  IABS R10, R12 ;  /* 0x0000000c000a7213 */ /* 0x000fe20000000000 */
[----:B------:R-:W-:Y:S02]  /*28b0*/  IMAD.MOV R4, RZ, RZ, -R4 ;  /* 0x000000ffff047224 */ /* 0x000fe400078e0a04 */
[----:B------:R-:W-:Y:S02]  /*28c0*/  VIADD R18, R0, 0x23 ;  /* 0x0000002300127836 */ /* 0x000fe40000000000 */
[--C-:B------:R-:W-:Y:S02]  /*28d0*/  @!P5 IMAD.IADD R7, R7, 0x1, -R8.reuse ;  /* 0x000000010707d824 */ /* 0x100fe400078e0a08 */
[----:B------:R-:W-:Y:S01]  /*28e0*/  @!P4 IMAD.MOV R11, RZ, RZ, -R11 ;  /* 0x000000ffff0bc224 */ /* 0x000fe200078e0a0b */
[----:B------:R-:W-:Y:S01]  /*28f0*/  IABS R15, R18 ;  /* 0x00000012000f7213 */ /* 0x000fe20000000000 */
[C---:B------:R-:W-:Y:S01]  /*2900*/  IMAD R13, R8.reuse, R4, R13 ;  /* 0x00000004080d7224 */ /* 0x040fe200078e020d */
[----:B------:R-:W-:Y:S01]  /*2910*/  ISETP.GT.U32.AND P5, PT, R8, R7, PT ;  /* 0x000000070800720c */ /* 0x000fe20003fa4070 */
[----:B------:R-:W-:Y:S01]  /*2920*/  IMAD.HI.U32 R4, R9, R10, RZ ;  /* 0x0000000a09047227 */ /* 0x000fe200078e00ff */
[----:B------:R0:W-:Y:S03]  /*2930*/  STL [R1+0x1b4], R11 ;  /* 0x0001b40b01007387 */ /* 0x0001e60000100800 */
[----:B------:R-:W-:Y:S01]  /*2940*/  @!P6 IMAD.IADD R5, R5, 0x1, -R8 ;  /* 0x000000010505e824 */ /* 0x000fe200078e0a08 */
[----:B------:R-:W-:Y:S01]  /*2950*/  ISETP.GE.AND P6, PT, R14, RZ, PT ;  /* 0x000000ff0e00720c */ /* 0x000fe20003fc6270 */
[----:B------:R-:W-:-:S03]  /*2960*/  IMAD.HI.U32 R6, R9, R15, RZ ;  /* 0x0000000f09067227 */ /* 0x000fc600078e00ff */
[C---:B------:R-:W-:Y:S01]  /*2970*/  ISETP.GT.U32.AND P4, PT, R8.reuse, R5, PT ;  /* 0x000000050800720c */ /* 0x040fe20003f84070 */
[----:B------:R-:W-:Y:S02]  /*2980*/  IMAD.MOV R6, RZ, RZ, -R6 ;  /* 0x000000ffff067224 */ /* 0x000fe400078e0a06 */
[----:B0-----:R-:W-:Y:S02]  /*2990*/  IMAD.MOV R11, RZ, RZ, -R4 ;  /* 0x000000ffff0b7224 */ /* 0x001fe400078e0a04 */
[----:B------:R-:W-:Y:S02]  /*29a0*/  IMAD.MOV.U32 R4, RZ, RZ, R3 ;  /* 0x000000ffff047224 */ /* 0x000fe400078e0003 */
[C---:B------:R-:W-:Y:S02]  /*29b0*/  IMAD R3, R8.reuse, R11, R10 ;  /* 0x0000000b08037224 */ /* 0x040fe400078e020a */
[----:B------:R-:W-:Y:S02]  /*29c0*/  IMAD.MOV.U32 R20, RZ, RZ, R17 ;  /* 0x000000ffff147224 */ /* 0x000fe400078e0011 */
[----:B------:R-:W-:Y:S01]  /*29d0*/  @!P5 IMAD.IADD R7, R7, 0x1, -R8 ;  /* 0x000000010707d824 */ /* 0x000fe200078e0a08 */
[C---:B------:R-:W-:Y:S01]  /*29e0*/  ISETP.GT.U32.AND P5, PT, R8.reuse, R3, PT ;  /* 0x000000030800720c */ /* 0x040fe20003fa4070 */
[----:B------:R-:W-:-:S02]  /*29f0*/  IMAD R15, R8, R6, R15 ;  /* 0x00000006080f7224 */ /* 0x000fc400078e020f */
[----:B------:R-:W-:Y:S01]  /*2a00*/  @!P2 IMAD.MOV R20, RZ, RZ, -R20 ;  /* 0x000000ffff14a224 */ /* 0x000fe200078e0a14 */
[----:B------:R-:W-:Y:S01]  /*2a10*/  ISETP.GT.U32.AND P2, PT, R8, R13, PT ;  /* 0x0000000d0800720c */ /* 0x000fe20003f44070 */
[----:B------:R-:W-:Y:S02]  /*2a20*/  IMAD.MOV.U32 R17, RZ, RZ, R19 ;  /* 0x000000ffff117224 */ /* 0x000fe400078e0013 */
[----:B------:R-:W-:Y:S01]  /*2a30*/  VIADD R14, R0, 0x25 ;  /* 0x00000025000e7836 */ /* 0x000fe20000000000 */
[----:B------:R-:W-:Y:S01]  /*2a40*/  STL [R1+0x2a0], R20 ;  /* 0x0002a01401007387 */ /* 0x000fe20000100800 */
[----:B------:R-:W-:Y:S01]  /*2a50*/  @!P3 IMAD.MOV R4, RZ, RZ, -R4 ;  /* 0x000000ffff04b224 */ /* 0x000fe200078e0a04 */
[----:B------:R-:W-:Y:S01]  /*2a60*/  ISETP.GT.U32.AND P3, PT, R8, R15, PT ;  /* 0x0000000f0800720c */ /* 0x000fe20003f64070 */
[----:B------:R-:W-:Y:S01]  /*2a70*/  @!P0 IMAD.MOV R17, RZ, RZ, -R17 ;  /* 0x000000ffff118224 */ /* 0x000fe200078e0a11 */
[----:B------:R-:W-:Y:S01]  /*2a80*/  ISETP.GE.AND P0, PT, R16, RZ, PT ;  /* 0x000000ff1000720c */ /* 0x000fe20003f06270 */
[--C-:B------:R-:W-:Y:S01]  /*2a90*/  @!P4 IMAD.IADD R5, R5, 0x1, -R8.reuse ;  /* 0x000000010505c824 */ /* 0x100fe200078e0a08 */
[----:B------:R-:W-:Y:S01]  /*2aa0*/  IABS R6, R14 ;  /* 0x0000000e00067213 */ /* 0x000fe20000000000 */
[----:B------:R-:W-:Y:S01]  /*2ab0*/  VIADD R16, R0, 0x26 ;  /* 0x0000002600107836 */ /* 0x000fe20000000000 */
[----:B------:R-:W-:Y:S01]  /*2ac0*/  STL [R1+0x2a4], R17 ;  /* 0x0002a41101007387 */ /* 0x000fe20000100800 */
[----:B------:R-:W-:Y:S01]  /*2ad0*/  IMAD.MOV.U32 R11, RZ, RZ, R5 ;  /* 0x000000ffff0b7224 */ /* 0x000fe200078e0005 */
[----:B------:R-:W-:Y:S01]  /*2ae0*/  ISETP.GE.AND P4, PT, R18, RZ, PT ;  /* 0x000000ff1200720c */ /* 0x000fe20003f86270 */
[--C-:B------:R-:W-:Y:S01]  /*2af0*/  @!P5 IMAD.IADD R3, R3, 0x1, -R8.reuse ;  /* 0x000000010303d824 */ /* 0x100fe200078e0a08 */
[----:B------:R0:W-:Y:S01]  /*2b00*/  STL [R1+0x2a8], R4 ;  /* 0x0002a80401007387 */ /* 0x0001e20000100800 */
[----:B------:R-:W-:Y:S01]  /*2b10*/  IABS R10, R16 ;  /* 0x00000010000a7213 */ /* 0x000fe20000000000 */
[--C-:B------:R-:W-:Y:S01]  /*2b20*/  @!P2 IMAD.IADD R13, R13, 0x1, -R8.reuse ;  /* 0x000000010d0da824 */ /* 0x100fe200078e0a08 */
[----:B------:R-:W-:Y:S01]  /*2b30*/  ISETP.GE.AND P2, PT, R12, RZ, PT ;  /* 0x000000ff0c00720c */ /* 0x000fe20003f46270 */
[----:B------:R-:W-:Y:S01]  /*2b40*/  @!P1 IMAD.MOV R11, RZ, RZ, -R11 ;  /* 0x000000ffff0b9224 */ /* 0x000fe200078e0a0b */
[----:B------:R-:W-:Y:S01]  /*2b50*/  ISETP.GT.U32.AND P5, PT, R8, R3, PT ;  /* 0x000000030800720c */ /* 0x000fe20003fa4070 */
[----:B------:R-:W-:Y:S01]  /*2b60*/  @!P6 IMAD.MOV R7, RZ, RZ, -R7 ;  /* 0x000000ffff07e224 */ /* 0x000fe200078e0a07 */
[----:B------:R-:W-:Y:S01]  /*2b70*/  ISETP.GE.AND P6, PT, R14, RZ, PT ;  /* 0x000000ff0e00720c */ /* 0x000fe20003fc6270 */
[----:B------:R-:W-:Y:S01]  /*2b80*/  @!P3 IMAD.IADD R15, R15, 0x1, -R8 ;  /* 0x000000010f0fb824 */ /* 0x000fe200078e0a08 */
[C---:B------:R-:W-:Y:S01]  /*2b90*/  ISETP.GT.U32.AND P3, PT, R8.reuse, R13, PT ;  /* 0x0000000d0800720c */ /* 0x040fe20003f64070 */
[C---:B0-----:R-:W-:Y:S01]  /*2ba0*/  IMAD.HI.U32 R4, R9.reuse, R6, RZ ;  /* 0x0000000609047227 */ /* 0x041fe200078e00ff */
[----:B------:R-:W-:Y:S02]  /*2bb0*/  STL [R1+0x1b0], R11 ;  /* 0x0001b00b01007387 */ /* 0x000fe40000100800 */
[----:B------:R-:W-:Y:S01]  /*2bc0*/  ISETP.GT.U32.AND P1, PT, R8, R15, PT ;  /* 0x0000000f0800720c */ /* 0x000fe20003f24070 */
[----:B------:R-:W-:Y:S01]  /*2bd0*/  IMAD.MOV R5, RZ, RZ, -R4 ;  /* 0x000000ffff057224 */ /* 0x000fe200078e0a04 */
[----:B------:R0:W-:Y:S01]  /*2be0*/  STL [R1+0x1ac], R7 ;  /* 0x0001ac0701007387 */ /* 0x0001e20000100800 */
[----:B------:R-:W-:-:S04]  /*2bf0*/  IMAD.HI.U32 R4, R9, R10, RZ ;  /* 0x0000000a09047227 */ /* 0x000fc800078e00ff */
[----:B------:R-:W-:Y:S02]  /*2c00*/  IMAD R5, R8, R5, R6 ;  /* 0x0000000508057224 */ /* 0x000fe400078e0206 */
[----:B------:R-:W-:Y:S02]  /*2c10*/  @!P5 IMAD.IADD R3, R3, 0x1, -R8 ;  /* 0x000000010303d824 */ /* 0x000fe400078e0a08 */
[----:B------:R-:W-:Y:S02]  /*2c20*/  VIADD R12, R0, 0x27 ;  /* 0x00000027000c7836 */ /* 0x000fe40000000000 */
[----:B0-----:R-:W-:Y:S02]  /*2c30*/  IMAD.MOV R7, RZ, RZ, -R4 ;  /* 0x000000ffff077224 */ /* 0x001fe400078e0a04 */
[----:B------:R-:W-:Y:S01]  /*2c40*/  @!P3 IMAD.IADD R13, R13, 0x1, -R8 ;  /* 0x000000010d0db824 */ /* 0x000fe200078e0a08 */
[C---:B------:R-:W-:Y:S01]  /*2c50*/  ISETP.GT.U32.AND P3, PT, R8.reuse, R5, PT ;  /* 0x000000050800720c */ /* 0x040fe20003f64070 */
[----:B------:R-:W-:Y:S01]  /*2c60*/  IMAD R7, R8, R7, R10 ;  /* 0x0000000708077224 */ /* 0x000fe200078e020a */
[----:B------:R-:W-:Y:S01]  /*2c70*/  IABS R11, R12 ;  /* 0x0000000c000b7213 */ /* 0x000fe20000000000 */
[----:B------:R-:W-:-:S02]  /*2c80*/  VIADD R14, R0, 0x28 ;  /* 0x00000028000e7836 */ /* 0x000fc40000000000 */
[----:B------:R-:W-:Y:S01]  /*2c90*/  IMAD.MOV.U32 R17, RZ, RZ, R13 ;  /* 0x000000ffff117224 */ /* 0x000fe200078e000d */
[----:B------:R-:W-:Y:S01]  /*2ca0*/  ISETP.GT.U32.AND P5, PT, R8, R7, PT ;  /* 0x000000070800720c */ /* 0x000fe20003fa4070 */
[----:B------:R-:W-:Y:S01]  /*2cb0*/  IMAD.HI.U32 R4, R9, R11, RZ ;  /* 0x0000000b09047227 */ /* 0x000fe200078e00ff */
[----:B------:R-:W-:-:S03]  /*2cc0*/  IABS R10, R14 ;  /* 0x0000000e000a7213 */ /* 0x000fc60000000000 */
[----:B------:R-:W-:Y:S01]  /*2cd0*/  @!P1 IMAD.IADD R15, R15, 0x1, -R8 ;  /* 0x000000010f0f9824 */ /* 0x000fe200078e0a08 */
[----:B------:R-:W-:Y:S01]  /*2ce0*/  ISETP.GE.AND P1, PT, R16, RZ, PT ;  /* 0x000000ff1000720c */ /* 0x000fe20003f26270 */
[----:B------:R-:W-:Y:S02]  /*2cf0*/  IMAD.MOV R4, RZ, RZ, -R4 ;  /* 0x000000ffff047224 */ /* 0x000fe400078e0a04 */
[----:B------:R-:W-:Y:S02]  /*2d00*/  VIADD R16, R0, 0x29 ;  /* 0x0000002900107836 */ /* 0x000fe40000000000 */
[--C-:B------:R-:W-:Y:S01]  /*2d10*/  @!P3 IMAD.IADD R5, R5, 0x1, -R8.reuse ;  /* 0x000000010505b824 */ /* 0x100fe200078e0a08 */
[----:B------:R-:W-:Y:S01]  /*2d20*/  ISETP.GE.AND P3, PT, R12, RZ, PT ;  /* 0x000000ff0c00720c */ /* 0x000fe20003f66270 */
[----:B------:R-:W-:Y:S01]  /*2d30*/  @!P5 IMAD.IADD R7, R7, 0x1, -R8 ;  /* 0x000000010707d824 */ /* 0x000fe200078e0a08 */
[----:B------:R-:W-:Y:S01]  /*2d40*/  IABS R6, R16 ;  /* 0x0000001000067213 */ /* 0x000fe20000000000 */
[----:B------:R-:W-:Y:S01]  /*2d50*/  @!P0 IMAD.MOV R17, RZ, RZ, -R17 ;  /* 0x000000ffff118224 */ /* 0x000fe200078e0a11 */
[C---:B------:R-:W-:Y:S01]  /*2d60*/  ISETP.GT.U32.AND P0, PT, R8.reuse, R5, PT ;  /* 0x000000050800720c */ /* 0x040fe20003f04070 */
[----:B------:R-:W-:Y:S01]  /*2d70*/  @!P4 IMAD.MOV R15, RZ, RZ, -R15 ;  /* 0x000000ffff0fc224 */ /* 0x000fe200078e0a0f */
[C---:B------:R-:W-:Y:S01]  /*2d80*/  ISETP.GT.U32.AND P5, PT, R8.reuse, R7, PT ;  /* 0x000000070800720c */ /* 0x040fe20003fa4070 */
[----:B------:R-:W-:Y:S01]  /*2d90*/  @!P2 IMAD.MOV R3, RZ, RZ, -R3 ;  /* 0x000000ffff03a224 */ /* 0x000fe200078e0a03 */
[----:B------:R-:W-:Y:S01]  /*2da0*/  STL [R1+0x1a8], R17 ;  /* 0x0001a81101007387 */ /* 0x000fe20000100800 */
[----:B------:R-:W-:Y:S01]  /*2db0*/  IMAD R11, R8, R4, R11 ;  /* 0x00000004080b7224 */ /* 0x000fe200078e020b */
[----:B------:R-:W-:Y:S01]  /*2dc0*/  ISETP.GE.AND P2, PT, R14, RZ, PT ;  /* 0x000000ff0e00720c */ /* 0x000fe20003f46270 */
[----:B------:R-:W-:Y:S01]  /*2dd0*/  IMAD.HI.U32 R4, R9, R10, RZ ;  /* 0x0000000a09047227 */ /* 0x000fe200078e00ff */
[----:B------:R-:W-:Y:S02]  /*2de0*/  STL [R1+0x1a4], R15 ;  /* 0x0001a40f01007387 */ /* 0x000fe40000100800 */
[----:B------:R-:W-:Y:S01]  /*2df0*/  ISETP.GT.U32.AND P4, PT, R8, R11, PT ;  /* 0x0000000b0800720c */ /* 0x000fe20003f84070 */
[----:B------:R-:W-:Y:S01]  /*2e00*/  IMAD.MOV.U32 R13, RZ, RZ, R6 ;  /* 0x000000ffff0d7224 */ /* 0x000fe200078e0006 */
[----:B------:R0:W-:Y:S01]  /*2e10*/  STL [R1+0x1a0], R3 ;  /* 0x0001a00301007387 */ /* 0x0001e20000100800 */
[----:B------:R-:W-:Y:S01]  /*2e20*/  @!P0 IMAD.IADD R5, R5, 0x1, -R8 ;  /* 0x0000000105058824 */ /* 0x000fe200078e0a08 */
[----:B------:R-:W-:Y:S01]  /*2e30*/  ISETP.GE.AND P0, PT, R16, RZ, PT ;  /* 0x000000ff1000720c */ /* 0x000fe20003f06270 */
[----:B------:R-:W-:-:S04]  /*2e40*/  IMAD.HI.U32 R6, R9, R13, RZ ;  /* 0x0000000d09067227 */ /* 0x000fc800078e00ff */
[----:B------:R-:W-:Y:S02]  /*2e50*/  @!P5 IMAD.IADD R7, R7, 0x1, -R8 ;  /* 0x000000010707d824 */ /* 0x000fe400078e0a08 */
[----:B------:R-:W-:Y:S02]  /*2e60*/  IMAD.MOV R6, RZ, RZ, -R6 ;  /* 0x000000ffff067224 */ /* 0x000fe400078e0a06 */
[----:B0-----:R-:W-:Y:S02]  /*2e70*/  IMAD.MOV R3, RZ, RZ, -R4 ;  /* 0x000000ffff037224 */ /* 0x001fe400078e0a04 */
[C---:B------:R-:W-:Y:S02]  /*2e80*/  IMAD R13, R8.reuse, R6, R13 ;  /* 0x00000006080d7224 */ /* 0x040fe400078e020d */
[----:B------:R-:W-:Y:S02]  /*2e90*/  IMAD R3, R8, R3, R10 ;  /* 0x0000000308037224 */ /* 0x000fe400078e020a */
[----:B------:R-:W-:-:S02]  /*2ea0*/  IMAD.MOV.U32 R18, RZ, RZ, R5 ;  /* 0x000000ffff127224 */ /* 0x000fc400078e0005 */
[----:B------:R-:W-:Y:S01]  /*2eb0*/  @!P4 IMAD.IADD R11, R11, 0x1, -R8 ;  /* 0x000000010b0bc824 */ /* 0x000fe200078e0a08 */
[C---:B------:R-:W-:Y:S01]  /*2ec0*/  ISETP.GT.U32.AND P5, PT, R8.reuse, R3, PT ;  /* 0x000000030800720c */ /* 0x040fe20003fa4070 */
[----:B------:R-:W-:Y:S01]  /*2ed0*/  @!P6 IMAD.MOV R18, RZ, RZ, -R18 ;  /* 0x000000ffff12e224 */ /* 0x000fe200078e0a12 */
[----:B------:R-:W-:Y:S01]  /*2ee0*/  ISETP.GT.U32.AND P6, PT, R8, R13, PT ;  /* 0x0000000d0800720c */ /* 0x000fe20003fc4070 */
[----:B------:R-:W-:Y:S01]  /*2ef0*/  VIADD R14, R0, 0x2a ;  /* 0x0000002a000e7836 */ /* 0x000fe20000000000 */
[----:B------:R-:W-:Y:S01]  /*2f00*/  ISETP.GT.U32.AND P4, PT, R8, R11, PT ;  /* 0x0000000b0800720c */ /* 0x000fe20003f84070 */
[C---:B------:R-:W-:Y:S01]  /*2f10*/  VIADD R15, R0.reuse, 0x2b ;  /* 0x0000002b000f7836 */ /* 0x040fe20000000000 */
[----:B------:R-:W-:Y:S01]  /*2f20*/  STL [R1+0x2ac], R18 ;  /* 0x0002ac1201007387 */ /* 0x000fe20000100800 */
[C---:B------:R-:W-:Y:S01]  /*2f30*/  VIADD R16, R0.reuse, 0x2c ;  /* 0x0000002c00107836 */ /* 0x040fe20000000000 */
[----:B------:R-:W-:Y:S01]  /*2f40*/  IABS R10, R14 ;  /* 0x0000000e000a7213 */ /* 0x000fe20000000000 */
[----:B------:R-:W-:Y:S01]  /*2f50*/  IMAD.MOV.U32 R17, RZ, RZ, R7 ;  /* 0x000000ffff117224 */ /* 0x000fe200078e0007 */
[----:B------:R-:W-:Y:S01]  /*2f60*/  IABS R6, R15 ;  /* 0x0000000f00067213 */ /* 0x000fe20000000000 */
[----:B------:R-:W-:Y:S01]  /*2f70*/  VIADD R22, R0, 0x3c ;  /* 0x0000003c00167836 */ /* 0x000fe20000000000 */
[----:B------:R-:W-:Y:S01]  /*2f80*/  IABS R12, R16 ;  /* 0x00000010000c7213 */ /* 0x000fe20000000000 */
[----:B------:R-:W-:-:S02]  /*2f90*/  @!P5 IMAD.IADD R3, R3, 0x1, -R8 ;  /* 0x000000010303d824 */ /* 0x000fc400078e0a08 */
[----:B------:R-:W-:Y:S01]  /*2fa0*/  IMAD.HI.U32 R4, R9, R10, RZ ;  /* 0x0000000a09047227 */ /* 0x000fe200078e00ff */
[----:B------:R-:W-:Y:S02]  /*2fb0*/  IABS R23, R22 ;  /* 0x0000001600177213 */ /* 0x000fe40000000000 */
[C---:B------:R-:W-:Y:S01]  /*2fc0*/  ISETP.GT.U32.AND P5, PT, R8.reuse, R3, PT ;  /* 0x000000030800720c */ /* 0x040fe20003fa4070 */
[----:B------:R-:W-:Y:S02]  /*2fd0*/  IMAD.MOV.U32 R7, RZ, RZ, R6 ;  /* 0x000000ffff077224 */ /* 0x000fe400078e0006 */
[----:B------:R-:W-:Y:S02]  /*2fe0*/  @!P6 IMAD.IADD R13, R13, 0x1, -R8 ;  /* 0x000000010d0de824 */ /* 0x000fe400078e0a08 */
[----:B------:R-:W-:Y:S02]  /*2ff0*/  IMAD.MOV R5, RZ, RZ, -R4 ;  /* 0x000000ffff057224 */ /* 0x000fe400078e0a04 */
[----:B------:R-:W-:Y:S01]  /*3000*/  @!P1 IMAD.MOV R17, RZ, RZ, -R17 ;  /* 0x000000ffff119224 */ /* 0x000fe200078e0a11 */
[----:B------:R-:W-:Y:S01]  /*3010*/  ISETP.GT.U32.AND P6, PT, R8, R13, PT ;  /* 0x0000000d0800720c */ /* 0x000fe20003fc4070 */
[----:B------:R-:W-:Y:S01]  /*3020*/  IMAD.HI.U32 R4, R9, R7, RZ ;  /* 0x0000000709047227 */ /* 0x000fe200078e00ff */
[----:B------:R-:W-:-:S02]  /*3030*/  ISETP.GE.AND P1, PT, R14, RZ, PT ;  /* 0x000000ff0e00720c */ /* 0x000fc40003f26270 */
[----:B------:R0:W-:Y:S01]  /*3040*/  STL [R1+0x2b0], R17 ;  /* 0x0002b01101007387 */ /* 0x0001e20000100800 */
[----:B------:R-:W-:Y:S01]  /*3050*/  @!P4 IMAD.IADD R11, R11, 0x1, -R8 ;  /* 0x000000010b0bc824 */ /* 0x000fe200078e0a08 */
[----:B------:R-:W-:Y:S01]  /*3060*/  ISETP.GE.AND P4, PT, R15, RZ, PT ;  /* 0x000000ff0f00720c */ /* 0x000fe20003f86270 */
[----:B------:R-:W-:-:S04]  /*3070*/  IMAD.HI.U32 R6, R9, R12, RZ ;  /* 0x0000000c09067227 */ /* 0x000fc800078e00ff */
[----:B------:R-:W-:Y:S02]  /*3080*/  IMAD.MOV R4, RZ, RZ, -R4 ;  /* 0x000000ffff047224 */ /* 0x000fe400078e0a04 */
[----:B------:R-:W-:Y:S02]  /*3090*/  @!P5 IMAD.IADD R3, R3, 0x1, -R8 ;  /* 0x000000010303d824 */ /* 0x000fe400078e0a08 */
[C---:B------:R-:W-:Y:S02]  /*30a0*/  IMAD R5, R8.reuse, R5, R10 ;  /* 0x0000000508057224 */ /* 0x040fe400078e020a */
[----:B0-----:R-:W-:Y:S02]  /*30b0*/  IMAD.MOV.U32 R17, RZ, RZ, R11 ;  /* 0x000000ffff117224 */ /* 0x001fe400078e000b */
[----:B------:R-:W-:Y:S01]  /*30c0*/  IMAD.MOV R11, RZ, RZ, -R6 ;  /* 0x000000ffff0b7224 */ /* 0x000fe200078e0a06 */
[C---:B------:R-:W-:Y:S01]  /*30d0*/  ISETP.GT.U32.AND P5, PT, R8.reuse, R5, PT ;  /* 0x000000050800720c */ /* 0x040fe20003fa4070 */
[----:B------:R-:W-:-:S02]  /*30e0*/  IMAD R7, R8, R4, R7 ;  /* 0x0000000408077224 */ /* 0x000fc400078e0207 */
[----:B------:R-:W-:Y:S02]  /*30f0*/  IMAD.MOV.U32 R6, RZ, RZ, R3 ;  /* 0x000000ffff067224 */ /* 0x000fe400078e0003 */
[----:B------:R-:W-:Y:S01]  /*3100*/  @!P3 IMAD.MOV R17, RZ, RZ, -R17 ;  /* 0x000000ffff11b224 */ /* 0x000fe200078e0a11 */
[----:B------:R-:W-:Y:S01]  /*3110*/  ISETP.GE.AND P3, PT, R16, RZ, PT ;  /* 0x000000ff1000720c */ /* 0x000fe20003f66270 */
[----:B------:R-:W-:Y:S01]  /*3120*/  @!P2 IMAD.MOV R6, RZ, RZ, -R6 ;  /* 0x000000ffff06a224 */ /* 0x000fe200078e0a06 */
[C---:B------:R-:W-:Y:S01]  /*3130*/  ISETP.GT.U32.AND P2, PT, R8.reuse, R7, PT ;  /* 0x000000070800720c */ /* 0x040fe20003f44070 */
[----:B------:R-:W-:Y:S01]  /*3140*/  @!P6 IMAD.IADD R13, R13, 0x1, -R8 ;  /* 0x000000010d0de824 */ /* 0x000fe200078e0a08 */
[----:B------:R0:W-:Y:S01]  /*3150*/  STL [R1+0x2b4], R17 ;  /* 0x0002b41101007387 */ /* 0x0001e20000100800 */
[----:B------:R-:W-:Y:S02]  /*3160*/  IMAD R11, R8, R11, R12 ;  /* 0x0000000b080b7224 */ /* 0x000fe400078e020c */
[----:B------:R-:W-:Y:S01]  /*3170*/  @!P5 IMAD.IADD R5, R5, 0x1, -R8 ;  /* 0x000000010505d824 */ /* 0x000fe200078e0a08 */
[----:B------:R1:W-:Y:S01]  /*3180*/  STL [R1+0x19c], R6 ;  /* 0x00019c0601007387 */ /* 0x0003e20000100800 */
[----:B------:R-:W-:-:S02]  /*3190*/  VIADD R3, R0, 0x2d ;  /* 0x0000002d00037836 */ /* 0x000fc40000000000 */
[----:B------:R-:W-:Y:S01]  /*31a0*/  VIADD R15, R0, 0x2e ;  /* 0x0000002e000f7836 */ /* 0x000fe20000000000 */
[----:B------:R-:W-:Y:S01]  /*31b0*/  ISETP.GT.U32.AND P5, PT, R8, R5, PT ;  /* 0x000000050800720c */ /* 0x000fe20003fa4070 */
[----:B------:R-:W-:Y:S01]  /*31c0*/  VIADD R18, R0, 0x30 ;  /* 0x0000003000127836 */ /* 0x000fe20000000000 */
[----:B------:R-:W-:Y:S01]  /*31d0*/  ISETP.GE.AND P6, PT, R3, RZ, PT ;  /* 0x000000ff0300720c */ /* 0x000fe20003fc6270 */
[----:B0-----:R-:W-:Y:S01]  /*31e0*/  IMAD.MOV.U32 R17, RZ, RZ, R13 ;  /* 0x000000ffff117224 */ /* 0x001fe200078e000d */
[----:B------:R-:W-:Y:S01]  /*31f0*/  IABS R10, R15 ;  /* 0x0000000f000a7213 */ /* 0x000fe20000000000 */
[----:B------:R-:W-:Y:S01]  /*3200*/  @!P2 IMAD.IADD R7, R7, 0x1, -R8 ;  /* 0x000000010707a824 */ /* 0x000fe200078e0a08 */
[----:B-1----:R-:W-:Y:S01]  /*3210*/  IABS R6, R3 ;  /* 0x0000000300067213 */ /* 0x002fe20000000000 */
[----:B------:R-:W-:Y:S01]  /*3220*/  @!P0 IMAD.MOV R17, RZ, RZ, -R17 ;  /* 0x000000ffff118224 */ /* 0x000fe200078e0a11 */
[C---:B------:R-:W-:Y:S01]  /*3230*/  ISETP.GT.U32.AND P0, PT, R8.reuse, R11, PT ;  /* 0x0000000b0800720c */ /* 0x040fe20003f04070 */
[----:B------:R-:W-:Y:S01]  /*3240*/  IMAD.HI.U32 R4, R9, R10, RZ ;  /* 0x0000000a09047227 */ /* 0x000fe200078e00ff */
[----:B------:R-:W-:-:S02]  /*3250*/  ISETP.GT.U32.AND P2, PT, R8, R7, PT ;  /* 0x000000070800720c */ /* 0x000fc40003f44070 */
[----:B------:R-:W-:Y:S01]  /*3260*/  IABS R14, R18 ;  /* 0x00000012000e7213 */ /* 0x000fe20000000000 */
[----:B------:R-:W-:Y:S01]  /*3270*/  IMAD.HI.U32 R3, R9, R6, RZ ;  /* 0x0000000609037227 */ /* 0x000fe200078e00ff */
[----:B------:R0:W-:Y:S03]  /*3280*/  STL [R1+0x198], R17 ;  /* 0x0001981101007387 */ /* 0x0001e60000100800 */
[----:B------:R-:W-:Y:S02]  /*3290*/  IMAD.MOV R3, RZ, RZ, -R3 ;  /* 0x000000ffff037224 */ /* 0x000fe400078e0a03 */
[----:B------:R-:W-:Y:S02]  /*32a0*/  IMAD.MOV R13, RZ, RZ, -R4 ;  /* 0x000000ffff0d7224 */ /* 0x000fe400078e0a04 */
[--C-:B------:R-:W-:Y:S02]  /*32b0*/  @!P0 IMAD.IADD R11, R11, 0x1, -R8.reuse ;  /* 0x000000010b0b8824 */ /* 0x100fe400078e0a08 */
[----:B------:R-:W-:Y:S01]  /*32c0*/  @!P5 IMAD.IADD R5, R5, 0x1, -R8 ;  /* 0x000000010505d824 */ /* 0x000fe200078e0a08 */
[----:B------:R-:W-:Y:S01]  /*32d0*/  ISETP.GE.AND P5, PT, R15, RZ, PT ;  /* 0x000000ff0f00720c */ /* 0x000fe20003fa6270 */
[----:B------:R-:W-:Y:S01]  /*32e0*/  VIADD R16, R0, 0x2f ;  /* 0x0000002f00107836 */ /* 0x000fe20000000000 */
[C---:B------:R-:W-:Y:S01]  /*32f0*/  ISETP.GT.U32.AND P0, PT, R8.reuse, R11, PT ;  /* 0x0000000b0800720c */ /* 0x040fe20003f04070 */
[----:B------:R-:W-:-:S02]  /*3300*/  IMAD R3, R8, R3, R6 ;  /* 0x0000000308037224 */ /* 0x000fc400078e0206 */
[----:B------:R-:W-:Y:S01]  /*3310*/  @!P2 IMAD.IADD R7, R7, 0x1, -R8 ;  /* 0x000000010707a824 */ /* 0x000fe200078e0a08 */
[----:B------:R-:W-:Y:S01]  /*3320*/  IABS R12, R16 ;  /* 0x00000010000c7213 */ /* 0x000fe20000000000 */
[C---:B------:R-:W-:Y:S01]  /*3330*/  IMAD R13, R8.reuse, R13, R10 ;  /* 0x0000000d080d7224 */ /* 0x040fe200078e020a */
[C---:B------:R-:W-:Y:S01]  /*3340*/  ISETP.GT.U32.AND P2, PT, R8.reuse, R3, PT ;  /* 0x000000030800720c */ /* 0x040fe20003f44070 */
[----:B------:R-:W-:Y:S02]  /*3350*/  IMAD.MOV.U32 R20, RZ, RZ, R5 ;  /* 0x000000ffff147224 */ /* 0x000fe400078e0005 */
[----:B------:R-:W-:Y:S02]  /*3360*/  IMAD.MOV.U32 R19, RZ, RZ, R7 ;  /* 0x000000ffff137224 */ /* 0x000fe400078e0007 */
[----:B------:R-:W-:Y:S01]  /*3370*/  @!P1 IMAD.MOV R20, RZ, RZ, -R20 ;  /* 0x000000ffff149224 */ /* 0x000fe200078e0a14 */
[----:B------:R-:W-:Y:S01]  /*3380*/  ISETP.GT.U32.AND P1, PT, R8, R13, PT ;  /* 0x0000000d0800720c */ /* 0x000fe20003f24070 */
[----:B------:R-:W-:-:S03]  /*3390*/  IMAD.HI.U32 R6, R9, R14, RZ ;  /* 0x0000000e09067227 */ /* 0x000fc600078e00ff */
[----:B------:R-:W-:Y:S01]  /*33a0*/  STL [R1+0x194], R20 ;  /* 0x0001941401007387 */ /* 0x000fe20000100800 */
[----:B------:R-:W-:Y:S01]  /*33b0*/  @!P4 IMAD.MOV R19, RZ, RZ, -R19 ;  /* 0x000000ffff13c224 */ /* 0x000fe200078e0a13 */
[----:B------:R-:W-:Y:S01]  /*33c0*/  ISETP.GE.AND P4, PT, R16, RZ, PT ;  /* 0x000000ff1000720c */ /* 0x000fe20003f86270 */
[----:B------:R-:W-:-:S03]  /*33d0*/  IMAD.HI.U32 R4, R9, R12, RZ ;  /* 0x0000000c09047227 */ /* 0x000fc600078e00ff */
[----:B------:R1:W-:Y:S01]  /*33e0*/  STL [R1+0x190], R19 ;  /* 0x0001901301007387 */ /* 0x0003e20000100800 */
[----:B0-----:R-:W-:Y:S02]  /*33f0*/  IMAD.MOV R17, RZ, RZ, -R6 ;  /* 0x000000ffff117224 */ /* 0x001fe400078e0a06 */
[----:B------:R-:W-:Y:S02]  /*3400*/  @!P0 IMAD.IADD R11, R11, 0x1, -R8 ;  /* 0x000000010b0b8824 */ /* 0x000fe400078e0a08 */
[----:B------:R-:W-:Y:S02]  /*3410*/  IMAD.MOV R15, RZ, RZ, -R4 ;  /* 0x000000ffff0f7224 */ /* 0x000fe400078e0a04 */
[C---:B------:R-:W-:Y:S02]  /*3420*/  IMAD R7, R8.reuse, R17, R14 ;  /* 0x0000001108077224 */ /* 0x040fe400078e020e */
[----:B------:R-:W-:Y:S02]  /*3430*/  IMAD R5, R8, R15, R12 ;  /* 0x0000000f08057224 */ /* 0x000fe400078e020c */
[----:B-1----:R-:W-:-:S02]  /*3440*/  IMAD.MOV.U32 R19, RZ, RZ, R11 ;  /* 0x000000ffff137224 */ /* 0x002fc400078e000b */
[--C-:B------:R-:W-:Y:S01]  /*3450*/  @!P2 IMAD.IADD R3, R3, 0x1, -R8.reuse ;  /* 0x000000010303a824 */ /* 0x100fe200078e0a08 */
[----:B------:R-:W-:Y:S01]  /*3460*/  ISETP.GT.U32.AND P0, PT, R8, R5, PT ;  /* 0x000000050800720c */ /* 0x000fe20003f04070 */
[----:B------:R-:W-:Y:S02]  /*3470*/  VIADD R15, R0, 0x31 ;  /* 0x00000031000f7836 */ /* 0x000fe40000000000 */
[----:B------:R-:W-:Y:S01]  /*3480*/  @!P3 IMAD.MOV R19, RZ, RZ, -R19 ;  /* 0x000000ffff13b224 */ /* 0x000fe200078e0a13 */
[C---:B------:R-:W-:Y:S01]  /*3490*/  ISETP.GT.U32.AND P3, PT, R8.reuse, R7, PT ;  /* 0x000000070800720c */ /* 0x040fe20003f64070 */
[----:B------:R-:W-:Y:S01]  /*34a0*/  @!P1 IMAD.IADD R13, R13, 0x1, -R8 ;  /* 0x000000010d0d9824 */ /* 0x000fe200078e0a08 */
[----:B------:R-:W-:Y:S01]  /*34b0*/  ISETP.GT.U32.AND P2, PT, R8, R3, PT ;  /* 0x000000030800720c */ /* 0x000fe20003f44070 */
[C---:B------:R-:W-:Y:S01]  /*34c0*/  VIADD R16, R0.reuse, 0x33 ;  /* 0x0000003300107836 */ /* 0x040fe20000000000 */
[----:B------:R-:W-:Y:S01]  /*34d0*/  IABS R6, R15 ;  /* 0x0000000f00067213 */ /* 0x000fe20000000000 */
[----:B------:R-:W-:Y:S01]  /*34e0*/  VIADD R14, R0, 0x32 ;  /* 0x00000032000e7836 */ /* 0x000fe20000000000 */
[----:B------:R-:W-:Y:S01]  /*34f0*/  ISETP.GT.U32.AND P1, PT, R8, R13, PT ;  /* 0x0000000d0800720c */ /* 0x000fe20003f24070 */
[----:B------:R0:W-:Y:S01]  /*3500*/  STL [R1+0x18c], R19 ;  /* 0x00018c1301007387 */ /* 0x0001e20000100800 */
[----:B------:R-:W-:Y:S01]  /*3510*/  IABS R12, R16 ;  /* 0x00000010000c7213 */ /* 0x000fe20000000000 */
[----:B------:R-:W-:Y:S01]  /*3520*/  IMAD.HI.U32 R4, R9, R6, RZ ;  /* 0x0000000609047227 */ /* 0x000fe200078e00ff */
[----:B------:R-:W-:-:S03]  /*3530*/  IABS R10, R14 ;  /* 0x0000000e000a7213 */ /* 0x000fc60000000000 */
[----:B------:R-:W-:Y:S02]  /*3540*/  IMAD.MOV R11, RZ, RZ, -R4 ;  /* 0x000000ffff0b7224 */ /* 0x000fe400078e0a04 */
[--C-:B------:R-:W-:Y:S02]  /*3550*/  @!P3 IMAD.IADD R7, R7, 0x1, -R8.reuse ;  /* 0x000000010707b824 */ /* 0x100fe400078e0a08 */
[----:B------:R-:W-:Y:S01]  /*3560*/  @!P2 IMAD.IADD R3, R3, 0x1, -R8 ;  /* 0x000000010303a824 */ /* 0x000fe200078e0a08 */
[----:B------:R-:W-:Y:S01]  /*3570*/  ISETP.GE.AND P2, PT, R18, RZ, PT ;  /* 0x000000ff1200720c */ /* 0x000fe20003f46270 */
[C---:B------:R-:W-:Y:S01]  /*3580*/  IMAD R11, R8.reuse, R11, R6 ;  /* 0x0000000b080b7224 */ /* 0x040fe200078e0206 */
[C---:B------:R-:W-:Y:S01]  /*3590*/  ISETP.GT.U32.AND P3, PT, R8.reuse, R7, PT ;  /* 0x000000070800720c */ /* 0x040fe20003f64070 */
[----:B------:R-:W-:Y:S02]  /*35a0*/  IMAD.MOV.U32 R6, RZ, RZ, R12 ;  /* 0x000000ffff067224 */ /* 0x000fe400078e000c */
[----:B------:R-:W-:Y:S01]  /*35b0*/  @!P1 IMAD.IADD R13, R13, 0x1, -R8 ;  /* 0x000000010d0d9824 */ /* 0x000fe200078e0a08 */
[----:B------:R-:W-:Y:S01]  /*35c0*/  ISETP.GT.U32.AND P1, PT, R8, R11, PT ;  /* 0x0000000b0800720c */ /* 0x000fe20003f24070 */
[----:B------:R-:W-:-:S04]  /*35d0*/  IMAD.HI.U32 R4, R9, R10, RZ ;  /* 0x0000000a09047227 */ /* 0x000fc800078e00ff */
[----:B0-----:R-:W-:Y:S02]  /*35e0*/  IMAD.MOV.U32 R19, RZ, RZ, R3 ;  /* 0x000000ffff137224 */ /* 0x001fe400078e0003 */
[----:B------:R-:W-:Y:S02]  /*35f0*/  @!P0 IMAD.IADD R5, R5, 0x1, -R8 ;  /* 0x0000000105058824 */ /* 0x000fe400078e0a08 */
[----:B------:R-:W-:-:S03]  /*3600*/  IMAD.HI.U32 R3, R9, R6, RZ ;  /* 0x0000000609037227 */ /* 0x000fc600078e00ff */
[C---:B------:R-:W-:Y:S01]  /*3610*/  ISETP.GT.U32.AND P0, PT, R8.reuse, R5, PT ;  /* 0x000000050800720c */ /* 0x040fe20003f04070 */
[----:B------:R-:W-:Y:S02]  /*3620*/  IMAD.MOV.U32 R17, RZ, RZ, R13 ;  /* 0x000000ffff117224 */ /* 0x000fe400078e000d */
[----:B------:R-:W-:Y:S02]  /*3630*/  IMAD.MOV R13, RZ, RZ, -R4 ;  /* 0x000000ffff0d7224 */ /* 0x000fe400078e0a04 */
[----:B------:R-:W-:Y:S01]  /*3640*/  @!P6 IMAD.MOV R19, RZ, RZ, -R19 ;  /* 0x000000ffff13e224 */ /* 0x000fe200078e0a13 */
[----:B------:R-:W-:Y:S01]  /*3650*/  ISETP.GE.AND P6, PT, R15, RZ, PT ;  /* 0x000000ff0f00720c */ /* 0x000fe20003fc6270 */
[----:B------:R-:W-:Y:S02]  /*3660*/  IMAD.MOV R15, RZ, RZ, -R3 ;  /* 0x000000ffff0f7224 */ /* 0x000fe400078e0a03 */
[----:B------:R-:W-:Y:S01]  /*3670*/  IMAD R3, R8, R13, R10 ;  /* 0x0000000d08037224 */ /* 0x000fe200078e020a */
[----:B------:R-:W-:Y:S01]  /*3680*/  STL [R1+0x2b8], R19 ;  /* 0x0002b81301007387 */ /* 0x000fe20000100800 */
[----:B------:R-:W-:-:S02]  /*3690*/  @!P3 IMAD.IADD R7, R7, 0x1, -R8 ;  /* 0x000000010707b824 */ /* 0x000fc400078e0a08 */
[----:B------:R-:W-:Y:S01]  /*36a0*/  @!P5 IMAD.MOV R17, RZ, RZ, -R17 ;  /* 0x000000ffff11d224 */ /* 0x000fe200078e0a11 */
[----:B------:R-:W-:Y:S01]  /*36b0*/  ISETP.GT.U32.AND P3, PT, R8, R3, PT ;  /* 0x000000030800720c */ /* 0x000fe20003f64070 */
[--C-:B------:R-:W-:Y:S01]  /*36c0*/  @!P0 IMAD.IADD R5, R5, 0x1, -R8.reuse ;  /* 0x0000000105058824 */ /* 0x100fe200078e0a08 */
[----:B------:R-:W-:Y:S01]  /*36d0*/  ISETP.GE.AND P0, PT, R16, RZ, PT ;  /* 0x000000ff1000720c */ /* 0x000fe20003f06270 */
[----:B------:R-:W-:Y:S01]  /*36e0*/  @!P1 IMAD.IADD R11, R11, 0x1, -R8 ;  /* 0x000000010b0b9824 */ /* 0x000fe200078e0a08 */
[----:B------:R0:W-:Y:S01]  /*36f0*/  STL [R1+0x2bc], R17 ;  /* 0x0002bc1101007387 */ /* 0x0001e20000100800 */
[----:B------:R-:W-:Y:S01]  /*3700*/  VIADD R4, R0, 0x34 ;  /* 0x0000003400047836 */ /* 0x000fe20000000000 */
[----:B------:R-:W-:Y:S01]  /*3710*/  ISETP.GE.AND P5, PT, R14, RZ, PT ;  /* 0x000000ff0e00720c */ /* 0x000fe20003fa6270 */
[C---:B------:R-:W-:Y:S01]  /*3720*/  IMAD R13, R8.reuse, R15, R6 ;  /* 0x0000000f080d7224 */ /* 0x040fe200078e0206 */
[----:B------:R-:W-:Y:S01]  /*3730*/  ISETP.GT.U32.AND P1, PT, R8, R11, PT ;  /* 0x0000000b0800720c */ /* 0x000fe20003f24070 */
[----:B------:R-:W-:Y:S01]  /*3740*/  IMAD.MOV.U32 R12, RZ, RZ, R7 ;  /* 0x000000ffff0c7224 */ /* 0x000fe200078e0007 */
[----:B------:R-:W-:Y:S01]  /*3750*/  IABS R6, R4 ;  /* 0x0000000400067213 */ /* 0x000fe20000000000 */
[----:B------:R-:W-:-:S02]  /*3760*/  VIADD R16, R0, 0x36 ;  /* 0x0000003600107836 */ /* 0x000fc40000000000 */
[----:B------:R-:W-:Y:S02]  /*3770*/  @!P3 IMAD.IADD R3, R3, 0x1, -R8 ;  /* 0x000000010303b824 */ /* 0x000fe400078e0a08 */
[----:B0-----:R-:W-:Y:S02]  /*3780*/  IMAD.MOV.U32 R17, RZ, RZ, R5 ;  /* 0x000000ffff117224 */ /* 0x001fe400078e0005 */
[----:B------:R-:W-:Y:S01]  /*3790*/  VIADD R5, R0, 0x35 ;  /* 0x0000003500057836 */ /* 0x000fe20000000000 */
[----:B------:R-:W-:Y:S01]  /*37a0*/  ISETP.GT.U32.AND P3, PT, R8, R3, PT ;  /* 0x000000030800720c */ /* 0x000fe20003f64070 */
[----:B------:R-:W-:Y:S01]  /*37b0*/  @!P4 IMAD.MOV R17, RZ, RZ, -R17 ;  /* 0x000000ffff11c224 */ /* 0x000fe200078e0a11 */
[----:B------:R-:W-:Y:S01]  /*37c0*/  ISETP.GE.AND P4, PT, R4, RZ, PT ;  /* 0x000000ff0400720c */ /* 0x000fe20003f86270 */
[----:B------:R-:W-:Y:S01]  /*37d0*/  IMAD.HI.U32 R4, R9, R6, RZ ;  /* 0x0000000609047227 */ /* 0x000fe200078e00ff */
[----:B------:R-:W-:Y:S02]  /*37e0*/  IABS R10, R5 ;  /* 0x00000005000a7213 */ /* 0x000fe40000000000 */
[----:B------:R-:W-:Y:S01]  /*37f0*/  STL [R1+0x2c0], R17 ;  /* 0x0002c01101007387 */ /* 0x000fe20000100800 */
[----:B------:R-:W-:Y:S01]  /*3800*/  @!P2 IMAD.MOV R12, RZ, RZ, -R12 ;  /* 0x000000ffff0ca224 */ /* 0x000fe200078e0a0c */
[----:B------:R-:W-:Y:S01]  /*3810*/  ISETP.GE.AND P2, PT, R5, RZ, PT ;  /* 0x000000ff0500720c */ /* 0x000fe20003f46270 */
[----:B------:R-:W-:-:S03]  /*3820*/  IMAD.HI.U32 R5, R9, R10, RZ ;  /* 0x0000000a09057227 */ /* 0x000fc600078e00ff */
[----:B------:R0:W-:Y:S01]  /*3830*/  STL [R1+0x188], R12 ;  /* 0x0001880c01007387 */ /* 0x0001e20000100800 */
[----:B------:R-:W-:Y:S02]  /*3840*/  IMAD.MOV R7, RZ, RZ, -R4 ;  /* 0x000000ffff077224 */ /* 0x000fe400078e0a04 */
[----:B------:R-:W-:Y:S02]  /*3850*/  IMAD.MOV R15, RZ, RZ, -R5 ;  /* 0x000000ffff0f7224 */ /* 0x000fe400078e0a05 */
[----:B------:R-:W-:Y:S01]  /*3860*/  @!P1 IMAD.IADD R11, R11, 0x1, -R8 ;  /* 0x000000010b0b9824 */ /* 0x000fe200078e0a08 */
[C---:B------:R-:W-:Y:S01]  /*3870*/  ISETP.GT.U32.AND P1, PT, R8.reuse, R13, PT ;  /* 0x0000000d0800720c */ /* 0x040fe20003f24070 */
[C---:B------:R-:W-:Y:S02]  /*3880*/  IMAD R5, R8.reuse, R7, R6 ;  /* 0x0000000708057224 */ /* 0x040fe400078e0206 */
[C---:B------:R-:W-:Y:S01]  /*3890*/  IMAD R7, R8.reuse, R15, R10 ;  /* 0x0000000f08077224 */ /* 0x040fe200078e020a */
[----:B0-----:R-:W-:Y:S01]  /*38a0*/  IABS R12, R16 ;  /* 0x00000010000c7213 */ /* 0x001fe20000000000 */
[----:B------:R-:W-:Y:S01]  /*38b0*/  @!P3 IMAD.IADD R3, R3, 0x1, -R8 ;  /* 0x000000010303b824 */ /* 0x000fe200078e0a08 */
[----:B------:R-:W-:Y:S01]  /*38c0*/  ISETP.GT.U32.AND P3, PT, R8, R5, PT ;  /* 0x000000050800720c */ /* 0x000fe20003f64070 */
[----:B------:R-:W-:-:S02]  /*38d0*/  IMAD.MOV.U32 R19, RZ, RZ, R11 ;  /* 0x000000ffff137224 */ /* 0x000fc400078e000b */
[----:B------:R-:W-:Y:S02]  /*38e0*/  VIADD R17, R0, 0x37 ;  /* 0x0000003700117836 */ /* 0x000fe40000000000 */
[----:B------:R-:W-:Y:S01]  /*38f0*/  @!P6 IMAD.MOV R19, RZ, RZ, -R19 ;  /* 0x000000ffff13e224 */ /* 0x000fe200078e0a13 */
[C---:B------:R-:W-:Y:S01]  /*3900*/  ISETP.GT.U32.AND P6, PT, R8.reuse, R7, PT ;  /* 0x000000070800720c */ /* 0x040fe20003fc4070 */
[----:B------:R-:W-:Y:S01]  /*3910*/  @!P1 IMAD.IADD R13, R13, 0x1, -R8 ;  /* 0x000000010d0d9824 */ /* 0x000fe200078e0a08 */
[----:B------:R-:W-:Y:S01]  /*3920*/  IABS R14, R17 ;  /* 0x00000011000e7213 */ /* 0x000fe20000000000 */
[C---:B------:R-:W-:Y:S01]  /*3930*/  IMAD.HI.U32 R4, R9.reuse, R12, RZ ;  /* 0x0000000c09047227 */ /* 0x040fe200078e00ff */
[----:B------:R-:W-:Y:S02]  /*3940*/  STL [R1+0x184], R19 ;  /* 0x0001841301007387 */ /* 0x000fe40000100800 */
[----:B------:R-:W-:Y:S01]  /*3950*/  ISETP.GT.U32.AND P1, PT, R8, R13, PT ;  /* 0x0000000d0800720c */ /* 0x000fe20003f24070 */
[----:B------:R-:W-:-:S04]  /*3960*/  IMAD.HI.U32 R6, R9, R14, RZ ;  /* 0x0000000e09067227 */ /* 0x000fc800078e00ff */
[----:B------:R-:W-:Y:S02]  /*3970*/  @!P3 IMAD.IADD R5, R5, 0x1, -R8 ;  /* 0x000000010505b824 */ /* 0x000fe400078e0a08 */
[----:B------:R-:W-:Y:S02]  /*3980*/  IMAD.MOV R11, RZ, RZ, -R4 ;  /* 0x000000ffff0b7224 */ /* 0x000fe400078e0a04 */
[----:B------:R-:W-:Y:S01]  /*3990*/  IMAD.MOV R15, RZ, RZ, -R6 ;  /* 0x000000ffff0f7224 */ /* 0x000fe200078e0a06 */
[C---:B------:R-:W-:Y:S01]  /*39a0*/  ISETP.GT.U32.AND P3, PT, R8.reuse, R5, PT ;  /* 0x000000050800720c */ /* 0x040fe20003f64070 */
[----:B------:R-:W-:Y:S02]  /*39b0*/  @!P6 IMAD.IADD R7, R7, 0x1, -R8 ;  /* 0x000000010707e824 */ /* 0x000fe400078e0a08 */
[----:B------:R-:W-:Y:S02]  /*39c0*/  IMAD.MOV.U32 R18, RZ, RZ, R3 ;  /* 0x000000ffff127224 */ /* 0x000fe400078e0003 */
[C---:B------:R-:W-:Y:S01]  /*39d0*/  IMAD R3, R8.reuse, R11, R12 ;  /* 0x0000000b08037224 */ /* 0x040fe200078e020c */
[C---:B------:R-:W-:Y:S01]  /*39e0*/  ISETP.GT.U32.AND P6, PT, R8.reuse, R7, PT ;  /* 0x000000070800720c */ /* 0x040fe20003fc4070 */
[----:B------:R-:W-:-:S02]  /*39f0*/  IMAD R11, R8, R15, R14 ;  /* 0x0000000f080b7224 */ /* 0x000fc400078e020e */
[----:B------:R-:W-:Y:S02]  /*3a00*/  VIADD R14, R0, 0x38 ;  /* 0x00000038000e7836 */ /* 0x000fe40000000000 */
[----:B------:R-:W-:Y:S01]  /*3a10*/  @!P5 IMAD.MOV R18, RZ, RZ, -R18 ;  /* 0x000000ffff12d224 */ /* 0x000fe200078e0a12 */
[----:B------:R-:W-:Y:S01]  /*3a20*/  ISETP.GE.AND P5, PT, R16, RZ, PT ;  /* 0x000000ff1000720c */ /* 0x000fe20003fa6270 */
[----:B------:R-:W-:Y:S01]  /*3a30*/  VIADD R16, R0, 0x39 ;  /* 0x0000003900107836 */ /* 0x000fe20000000000 */
[----:B------:R-:W-:Y:S01]  /*3a40*/  IABS R15, R14 ;  /* 0x0000000e000f7213 */ /* 0x000fe20000000000 */
[--C-:B------:R-:W-:Y:S01]  /*3a50*/  @!P1 IMAD.IADD R13, R13, 0x1, -R8.reuse ;  /* 0x000000010d0d9824 */ /* 0x100fe200078e0a08 */
[----:B------:R-:W-:Y:S01]  /*3a60*/  ISETP.GE.AND P1, PT, R17, RZ, PT ;  /* 0x000000ff1100720c */ /* 0x000fe20003f26270 */
[--C-:B------:R-:W-:Y:S01]  /*3a70*/  @!P3 IMAD.IADD R5, R5, 0x1, -R8.reuse ;  /* 0x000000010505b824 */ /* 0x100fe200078e0a08 */
[----:B------:R-:W-:Y:S01]  /*3a80*/  IABS R17, R16 ;  /* 0x0000001000117213 */ /* 0x000fe20000000000 */
[----:B------:R-:W-:Y:S01]  /*3a90*/  IMAD.HI.U32 R4, R9, R15, RZ ;  /* 0x0000000f09047227 */ /* 0x000fe200078e00ff */
[C---:B------:R-:W-:Y:S01]  /*3aa0*/  ISETP.GT.U32.AND P3, PT, R8.reuse, R3, PT ;  /* 0x000000030800720c */ /* 0x040fe20003f64070 */
[----:B------:R0:W-:Y:S02]  /*3ab0*/  STL [R1+0x180], R18 ;  /* 0x0001801201007387 */ /* 0x0001e40000100800 */
[----:B------:R-:W-:Y:S01]  /*3ac0*/  @!P6 IMAD.IADD R7, R7, 0x1, -R8 ;  /* 0x000000010707e824 */ /* 0x000fe200078e0a08 */
[----:B------:R-:W-:Y:S01]  /*3ad0*/  ISETP.GT.U32.AND P6, PT, R8, R11, PT ;  /* 0x0000000b0800720c */ /* 0x000fe20003fc4070 */
[----:B------:R-:W-:-:S02]  /*3ae0*/  IMAD.MOV R10, RZ, RZ, -R4 ;  /* 0x000000ffff0a7224 */ /* 0x000fc400078e0a04 */
[----:B------:R-:W-:-:S04]  /*3af0*/  IMAD.HI.U32 R4, R9, R17, RZ ;  /* 0x0000001109047227 */ /* 0x000fc800078e00ff */
[C---:B------:R-:W-:Y:S02]  /*3b00*/  IMAD R15, R8.reuse, R10, R15 ;  /* 0x0000000a080f7224 */ /* 0x040fe400078e020f */
[----:B------:R-:W-:Y:S02]  /*3b10*/  IMAD.MOV R12, RZ, RZ, -R4 ;  /* 0x000000ffff0c7224 */ /* 0x000fe400078e0a04 */
[----:B------:R-:W-:Y:S01]  /*3b20*/  @!P3 IMAD.IADD R3, R3, 0x1, -R8 ;  /* 0x000000010303b824 */ /* 0x000fe200078e0a08 */
[C---:B------:R-:W-:Y:S01]  /*3b30*/  ISETP.GT.U32.AND P3, PT, R8.reuse, R15, PT ;  /* 0x0000000f0800720c */ /* 0x040fe20003f64070 */
[----:B------:R-:W-:Y:S02]  /*3b40*/  IMAD R17, R8, R12, R17 ;  /* 0x0000000c08117224 */ /* 0x000fe400078e0211 */
[----:B------:R-:W-:-:S04]  /*3b50*/  IMAD.HI.U32 R4, R9, R23, RZ ;  /* 0x0000001709047227 */ /* 0x000fc800078e00ff */
[----:B------:R-:W-:Y:S01]  /*3b60*/  @!P6 IMAD.IADD R11, R11, 0x1, -R8 ;  /* 0x000000010b0be824 */ /* 0x000fe200078e0a08 */
[----:B------:R-:W-:Y:S01]  /*3b70*/  ISETP.GT.U32.AND P6, PT, R8, R17, PT ;  /* 0x000000110800720c */ /* 0x000fe20003fc4070 */
[C---:B0-----:R-:W-:Y:S02]  /*3b80*/  VIADD R18, R0.reuse, 0x3a ;  /* 0x0000003a00127836 */ /* 0x041fe40000000000 */
[----:B------:R-:W-:Y:S02]  /*3b90*/  IMAD.MOV R4, RZ, RZ, -R4 ;  /* 0x000000ffff047224 */ /* 0x000fe400078e0a04 */
[----:B------:R-:W-:Y:S01]  /*3ba0*/  VIADD R20, R0, 0x3b ;  /* 0x0000003b00147836 */ /* 0x000fe20000000000 */
[----:B------:R-:W-:Y:S01]  /*3bb0*/  IABS R19, R18 ;  /* 0x0000001200137213 */ /* 0x000fe20000000000 */
[----:B------:R-:W-:Y:S02]  /*3bc0*/  IMAD R23, R8, R4, R23 ;  /* 0x0000000408177224 */ /* 0x000fe400078e0217 */
[----:B------:R-:W-:Y:S01]  /*3bd0*/  IMAD.MOV.U32 R25, RZ, RZ, R13 ;  /* 0x000000ffff197224 */ /* 0x000fe200078e000d */
[----:B------:R-:W-:Y:S01]  /*3be0*/  IABS R21, R20 ;  /* 0x0000001400157213 */ /* 0x000fe20000000000 */
[----:B------:R-:W-:-:S02]  /*3bf0*/  IMAD.MOV.U32 R4, RZ, RZ, R5 ;  /* 0x000000ffff047224 */ /* 0x000fc400078e0005 */
[----:B------:R-:W-:Y:S01]  /*3c00*/  @!P3 IMAD.IADD R15, R15, 0x1, -R8 ;  /* 0x000000010f0fb824 */ /* 0x000fe200078e0a08 */
[----:B------:R-:W-:Y:S01]  /*3c10*/  ISETP.GT.U32.AND P3, PT, R8, R3, PT ;  /* 0x000000030800720c */ /* 0x000fe20003f64070 */
[----:B------:R-:W-:-:S04]  /*3c20*/  IMAD.HI.U32 R6, R9, R19, RZ ;  /* 0x0000001309067227 */ /* 0x000fc800078e00ff */
[----:B------:R-:W-:Y:S01]  /*3c30*/  @!P0 IMAD.MOV R25, RZ, RZ, -R25 ;  /* 0x000000ffff198224 */ /* 0x000fe200078e0a19 */
[C---:B------:R-:W-:Y:S01]  /*3c40*/  ISETP.GT.U32.AND P0, PT, R8.reuse, R11, PT ;  /* 0x0000000b0800720c */ /* 0x040fe20003f04070 */
[----:B------:R-:W-:Y:S02]  /*3c50*/  @!P4 IMAD.MOV R4, RZ, RZ, -R4 ;  /* 0x000000ffff04c224 */ /* 0x000fe400078e0a04 */
[----:B------:R-:W-:Y:S01]  /*3c60*/  @!P6 IMAD.IADD R17, R17, 0x1, -R8 ;  /* 0x000000011111e824 */ /* 0x000fe200078e0a08 */
[C---:B------:R-:W-:Y:S01]  /*3c70*/  ISETP.GT.U32.AND P6, PT, R8.reuse, R15, PT ;  /* 0x0000000f0800720c */ /* 0x040fe20003fc4070 */
[----:B------:R-:W-:Y:S01]  /*3c80*/  IMAD.MOV R6, RZ, RZ, -R6 ;  /* 0x000000ffff067224 */ /* 0x000fe200078e0a06 */
[----:B------:R-:W-:Y:S01]  /*3c90*/  STL [R1+0x17c], R25 ;  /* 0x00017c1901007387 */ /* 0x000fe20000100800 */
[----:B------:R-:W-:Y:S01]  /*3ca0*/  IMAD.HI.U32 R10, R9, R21, RZ ;  /* 0x00000015090a7227 */ /* 0x000fe200078e00ff */
[C---:B------:R-:W-:Y:S02]  /*3cb0*/  ISETP.GT.U32.AND P4, PT, R8.reuse, R17, PT ;  /* 0x000000110800720c */ /* 0x040fe40003f84070 */
[----:B------:R0:W-:Y:S01]  /*3cc0*/  STL [R1+0x178], R4 ;  /* 0x0001780401007387 */ /* 0x0001e20000100800 */
[----:B------:R-:W-:-:S02]  /*3cd0*/  IMAD R19, R8, R6, R19 ;  /* 0x0000000608137224 */ /* 0x000fc400078e0213 */
[----:B------:R-:W-:Y:S02]  /*3ce0*/  IMAD.MOV R10, RZ, RZ, -R10 ;  /* 0x000000ffff0a7224 */ /* 0x000fe400078e0a0a */
[----:B------:R-:W-:Y:S02]  /*3cf0*/  VIADD R12, R0, 0x3e ;  /* 0x0000003e000c7836 */ /* 0x000fe40000000000 */
[C---:B------:R-:W-:Y:S01]  /*3d00*/  IMAD R21, R8.reuse, R10, R21 ;  /* 0x0000000a08157224 */ /* 0x040fe200078e0215 */
[----:B------:R-:W-:Y:S01]  /*3d10*/  IABS R10, R24 ;  /* 0x00000018000a7213 */ /* 0x000fe20000000000 */
[--C-:B------:R-:W-:Y:S01]  /*3d20*/  @!P6 IMAD.IADD R15, R15, 0x1, -R8.reuse ;  /* 0x000000010f0fe824 */ /* 0x100fe200078e0a08 */
[----:B------:R-:W-:Y:S01]  /*3d30*/  IABS R6, R12 ;  /* 0x0000000c00067213 */ /* 0x000fe20000000000 */
[----:B0-----:R-:W-:Y:S01]  /*3d40*/  IMAD.MOV.U32 R4, RZ, RZ, R7 ;  /* 0x000000ffff047224 */ /* 0x001fe200078e0007 */
[C---:B------:R-:W-:Y:S01]  /*3d50*/  ISETP.GT.U32.AND P6, PT, R8.reuse, R23, PT ;  /* 0x000000170800720c */ /* 0x040fe20003fc4070 */
[----:B------:R-:W-:Y:S01]  /*3d60*/  @!P3 IMAD.IADD R3, R3, 0x1, -R8 ;  /* 0x000000010303b824 */ /* 0x000fe200078e0a08 */
[C---:B------:R-:W-:Y:S01]  /*3d70*/  ISETP.GT.U32.AND P3, PT, R8.reuse, R21, PT ;  /* 0x000000150800720c */ /* 0x040fe20003f64070 */
[----:B------:R-:W-:Y:S01]  /*3d80*/  @!P2 IMAD.MOV R4, RZ, RZ, -R4 ;  /* 0x000000ffff04a224 */ /* 0x000fe200078e0a04 */
[----:B------:R-:W-:Y:S01]  /*3d90*/  ISETP.GT.U32.AND P2, PT, R8, R19, PT ;  /* 0x000000130800720c */ /* 0x000fe20003f44070 */
[--C-:B------:R-:W-:Y:S01]  /*3da0*/  @!P0 IMAD.IADD R11, R11, 0x1, -R8.reuse ;  /* 0x000000010b0b8824 */ /* 0x100fe200078e0a08 */
[----:B------:R-:W-:Y:S01]  /*3db0*/  ISETP.GE.AND P0, PT, R14, RZ, PT ;  /* 0x000000ff0e00720c */ /* 0x000fe20003f06270 */
[----:B------:R-:W-:Y:S01]  /*3dc0*/  IMAD.HI.U32 R5, R9, R10, RZ ;  /* 0x0000000a09057227 */ /* 0x000fe200078e00ff */
[----:B------:R0:W-:Y:S03]  /*3dd0*/  STL [R1+0x2c4], R4 ;  /* 0x0002c40401007387 */ /* 0x0001e60000100800 */
[----:B------:R-:W-:Y:S01]  /*3de0*/  @!P4 IMAD.IADD R17, R17, 0x1, -R8 ;  /* 0x000000011111c824 */ /* 0x000fe200078e0a08 */
[----:B------:R-:W-:Y:S01]  /*3df0*/  ISETP.GE.AND P4, PT, R16, RZ, PT ;  /* 0x000000ff1000720c */ /* 0x000fe20003f86270 */
[----:B------:R-:W-:-:S02]  /*3e00*/  IMAD.MOV.U32 R26, RZ, RZ, R3 ;  /* 0x000000ffff1a7224 */ /* 0x000fc400078e0003 */
[----:B------:R-:W-:Y:S02]  /*3e10*/  IMAD.MOV R13, RZ, RZ, -R5 ;  /* 0x000000ffff0d7224 */ /* 0x000fe400078e0a05 */
[----:B------:R-:W-:Y:S01]  /*3e20*/  @!P2 IMAD.IADD R19, R19, 0x1, -R8 ;  /* 0x000000011313a824 */ /* 0x000fe200078e0a08 */
[----:B------:R-:W-:Y:S01]  /*3e30*/  ISETP.GE.AND P2, PT, R18, RZ, PT ;  /* 0x000000ff1200720c */ /* 0x000fe20003f46270 */
[----:B0-----:R-:W-:-:S04]  /*3e40*/  IMAD.HI.U32 R4, R9, R6, RZ ;  /* 0x0000000609047227 */ /* 0x001fc800078e00ff */
[----:B------:R-:W-:Y:S02]  /*3e50*/  IMAD.MOV R7, RZ, RZ, -R4 ;  /* 0x000000ffff077224 */ /* 0x000fe400078e0a04 */
[----:B------:R-:W-:Y:S02]  /*3e60*/  IMAD.MOV.U32 R25, RZ, RZ, R11 ;  /* 0x000000ffff197224 */ /* 0x000fe400078e000b */
[C---:B------:R-:W-:Y:S02]  /*3e70*/  IMAD R5, R8.reuse, R7, R6 ;  /* 0x0000000708057224 */ /* 0x040fe400078e0206 */
[----:B------:R-:W-:Y:S01]  /*3e80*/  @!P5 IMAD.MOV R26, RZ, RZ, -R26 ;  /* 0x000000ffff1ad224 */ /* 0x000fe200078e0a1a */
[----:B------:R-:W-:Y:S01]  /*3e90*/  ISETP.GT.U32.AND P5, PT, R8, R19, PT ;  /* 0x000000130800720c */ /* 0x000fe20003fa4070 */
[----:B------:R-:W-:Y:S02]  /*3ea0*/  IMAD.MOV.U32 R6, RZ, RZ, R15 ;  /* 0x000000ffff067224 */ /* 0x000fe400078e000f */
[--C-:B------:R-:W-:Y:S01]  /*3eb0*/  @!P6 IMAD.IADD R23, R23, 0x1, -R8.reuse ;  /* 0x000000011717e824 */ /* 0x100fe200078e0a08 */
[----:B------:R-:W-:Y:S01]  /*3ec0*/  STL [R1+0x2c8], R26 ;  /* 0x0002c81a01007387 */ /* 0x000fe20000100800 */
[----:B------:R-:W-:Y:S01]  /*3ed0*/  @!P3 IMAD.IADD R21, R21, 0x1, -R8 ;  /* 0x000000011515b824 */ /* 0x000fe200078e0a08 */
[----:B------:R-:W-:Y:S01]  /*3ee0*/  ISETP.GE.AND P3, PT, R20, RZ, PT ;  /* 0x000000ff1400720c */ /* 0x000fe20003f66270 */
[----:B------:R-:W-:Y:S01]  /*3ef0*/  @!P1 IMAD.MOV R25, RZ, RZ, -R25 ;  /* 0x000000ffff199224 */ /* 0x000fe200078e0a19 */
[C---:B------:R-:W-:Y:S01]  /*3f00*/  ISETP.GT.U32.AND P6, PT, R8.reuse, R23, PT ;  /* 0x000000170800720c */ /* 0x040fe20003fc4070 */
[----:B------:R-:W-:Y:S01]  /*3f10*/  @!P0 IMAD.MOV R6, RZ, RZ, -R6 ;  /* 0x000000ffff068224 */ /* 0x000fe200078e0a06 */
[----:B------:R-:W-:Y:S01]  /*3f20*/  ISETP.GT.U32.AND P1, PT, R8, R21, PT ;  /* 0x000000150800720c */ /* 0x000fe20003f24070 */
[----:B------:R-:W-:Y:S01]  /*3f30*/  VIADD R4, R0, 0x40 ;  /* 0x0000004000047836 */ /* 0x000fe20000000000 */
[----:B------:R-:W-:Y:S01]  /*3f40*/  STL [R1+0x2cc], R25 ;  /* 0x0002cc1901007387 */ /* 0x000fe20000100800 */
[----:B------:R-:W-:Y:S01]  /*3f50*/  IMAD.MOV.U32 R3, RZ, RZ, R17 ;  /* 0x000000ffff037224 */ /* 0x000fe200078e0011 */
[C---:B------:R-:W-:Y:S01]  /*3f60*/  ISETP.GT.U32.AND P0, PT, R8.reuse, R5, PT ;  /* 0x000000050800720c */ /* 0x040fe20003f04070 */
[----:B------:R-:W-:Y:S01]  /*3f70*/  IMAD R7, R8, R13, R10 ;  /* 0x0000000d08077224 */ /* 0x000fe200078e020a */
[----:B------:R0:W-:Y:S01]  /*3f80*/  STL [R1+0x174], R6 ;  /* 0x0001740601007387 */ /* 0x0001e20000100800 */
[----:B------:R-:W-:Y:S01]  /*3f90*/  @!P4 IMAD.MOV R3, RZ, RZ, -R3 ;  /* 0x000000ffff03c224 */ /* 0x000fe200078e0a03 */
[----:B------:R-:W-:Y:S01]  /*3fa0*/  ISETP.GE.AND P4, PT, R22, RZ, PT ;  /* 0x000000ff1600720c */ /* 0x000fe20003f86270 */
[--C-:B------:R-:W-:Y:S01]  /*3fb0*/  @!P5 IMAD.IADD R19, R19, 0x1, -R8.reuse ;  /* 0x000000011313d824 */ /* 0x100fe200078e0a08 */
[----:B------:R-:W-:Y:S01]  /*3fc0*/  ISETP.GT.U32.AND P5, PT, R8, R7, PT ;  /* 0x000000070800720c */ /* 0x000fe20003fa4070 */
[----:B------:R-:W-:Y:S01]  /*3fd0*/  VIADD R10, R0, 0x41 ;  /* 0x00000041000a7836 */ /* 0x000fe20000000000 */
[----:B------:R1:W-:Y:S01]  /*3fe0*/  STL [R1+0x170], R3 ;  /* 0x0001700301007387 */ /* 0x0003e20000100800 */
[--C-:B------:R-:W-:Y:S01]  /*3ff0*/  @!P6 IMAD.IADD R23, R23, 0x1, -R8.reuse ;  /* 0x000000011717e824 */ /* 0x100fe200078e0a08 */
[----:B------:R-:W-:Y:S01]  /*4000*/  ISETP.GE.AND P6, PT, R24, RZ, PT ;  /* 0x000000ff1800720c */ /* 0x000fe20003fc6270 */
[--C-:B------:R-:W-:Y:S01]  /*4010*/  @!P1 IMAD.IADD R21, R21, 0x1, -R8.reuse ;  /* 0x0000000115159824 */ /* 0x100fe200078e0a08 */
[----:B0-----:R-:W-:Y:S01]  /*4020*/  IABS R6, R4 ;  /* 0x0000000400067213 */ /* 0x001fe20000000000 */
[----:B------:R-:W-:Y:S01]  /*4030*/  @!P0 IMAD.IADD R5, R5, 0x1, -R8 ;  /* 0x0000000105058824 */ /* 0x000fe200078e0a08 */
[----:B------:R-:W-:Y:S01]  /*4040*/  ISETP.GE.AND P1, PT, R12, RZ, PT ;  /* 0x000000ff0c00720c */ /* 0x000fe20003f26270 */
[----:B------:R-:W-:Y:S01]  /*4050*/  IMAD.MOV.U32 R14, RZ, RZ, R19 ;  /* 0x000000ffff0e7224 */ /* 0x000fe200078e0013 */
[----:B------:R-:W-:Y:S01]  /*4060*/  IABS R11, R10 ;  /* 0x0000000a000b7213 */ /* 0x000fe20000000000 */
[----:B------:R-:W-:Y:S01]  /*4070*/  IMAD.MOV.U32 R12, RZ, RZ, R23 ;  /* 0x000000ffff0c7224 */ /* 0x000fe200078e0017 */
[----:B------:R-:W-:Y:S01]  /*4080*/  ISETP.GE.AND P0, PT, R4, RZ, PT ;  /* 0x000000ff0400720c */ /* 0x000fe20003f06270 */
[----:B-1----:R-:W-:-:S04]  /*4090*/  IMAD.HI.U32 R3, R9, R6, RZ ;  /* 0x0000000609037227 */ /* 0x002fc800078e00ff */
[----:B------:R-:W-:Y:S02]  /*40a0*/  IMAD.MOV R3, RZ, RZ, -R3 ;  /* 0x000000ffff037224 */ /* 0x000fe400078e0a03 */
[----:B------:R-:W-:Y:S01]  /*40b0*/  @!P2 IMAD.MOV R14, RZ, RZ, -R14 ;  /* 0x000000ffff0ea224 */ /* 0x000fe200078e0a0e */
[C---:B------:R-:W-:Y:S01]  /*40c0*/  ISETP.GT.U32.AND P2, PT, R8.reuse, R5, PT ;  /* 0x000000050800720c */ /* 0x040fe20003f44070 */
[C---:B------:R-:W-:Y:S02]  /*40d0*/  IMAD R3, R8.reuse, R3, R6 ;  /* 0x0000000308037224 */ /* 0x040fe400078e0206 */
[----:B------:R-:W-:Y:S01]  /*40e0*/  @!P4 IMAD.MOV R12, RZ, RZ, -R12 ;  /* 0x000000ffff0cc224 */ /* 0x000fe200078e0a0c */
[----:B------:R0:W-:Y:S01]  /*40f0*/  STL [R1+0x16c], R14 ;  /* 0x00016c0e01007387 */ /* 0x0001e20000100800 */
[----:B------:R-:W-:Y:S01]  /*4100*/  IMAD.HI.U32 R4, R9, R11, RZ ;  /* 0x0000000b09047227 */ /* 0x000fe200078e00ff */
[----:B------:R-:W-:-:S03]  /*4110*/  ISETP.GT.U32.AND P4, PT, R8, R3, PT ;  /* 0x000000030800720c */ /* 0x000fc60003f84070 */
[----:B------:R-:W-:Y:S02]  /*4120*/  @!P5 IMAD.IADD R7, R7, 0x1, -R8 ;  /* 0x000000010707d824 */ /* 0x000fe400078e0a08 */
[----:B------:R-:W-:Y:S02]  /*4130*/  IMAD.MOV R4, RZ, RZ, -R4 ;  /* 0x000000ffff047224 */ /* 0x000fe400078e0a04 */
[----:B------:R-:W-:Y:S01]  /*4140*/  IMAD.MOV.U32 R13, RZ, RZ, R21 ;  /* 0x000000ffff0d7224 */ /* 0x000fe200078e0015 */
[C---:B------:R-:W-:Y:S01]  /*4150*/  ISETP.GT.U32.AND P5, PT, R8.reuse, R7, PT ;  /* 0x000000070800720c */ /* 0x040fe20003fa4070 */
[----:B------:R-:W-:Y:S02]  /*4160*/  IMAD R11, R8, R4, R11 ;  /* 0x00000004080b7224 */ /* 0x000fe400078e020b */
[----:B------:R-:W-:Y:S02]  /*4170*/  VIADD R4, R0, 0x42 ;  /* 0x0000004200047836 */ /* 0x000fe40000000000 */
[----:B------:R-:W-:Y:S01]  /*4180*/  @!P3 IMAD.MOV R13, RZ, RZ, -R13 ;  /* 0x000000ffff0db224 */ /* 0x000fe200078e0a0d */
[----:B------:R-:W-:Y:S01]  /*4190*/  ISETP.GE.AND P3, PT, R10, RZ, PT ;  /* 0x000000ff0a00720c */ /* 0x000fe20003f66270 */
[----:B------:R-:W-:Y:S01]  /*41a0*/  VIADD R6, R0, 0x43 ;  /* 0x0000004300067836 */ /* 0x000fe20000000000 */
[----:B------:R-:W-:Y:S01]  /*41b0*/  IABS R10, R4 ;  /* 0x00000004000a7213 */ /* 0x000fe20000000000 */
[--C-:B------:R-:W-:Y:S01]  /*41c0*/  @!P2 IMAD.IADD R5, R5, 0x1, -R8.reuse ;  /* 0x000000010505a824 */ /* 0x100fe200078e0a08 */
[----:B------:R1:W-:Y:S01]  /*41d0*/  STL [R1+0x168], R13 ;  /* 0x0001680d01007387 */ /* 0x0003e20000100800 */
[--C-:B------:R-:W-:Y:S01]  /*41e0*/  @!P4 IMAD.IADD R3, R3, 0x1, -R8.reuse ;  /* 0x000000010303c824 */ /* 0x100fe200078e0a08 */
[----:B------:R-:W-:Y:S01]  /*41f0*/  IABS R140, R6 ;  /* 0x00000006008c7213 */ /* 0x000fe20000000000 */
[----:B------:R-:W-:Y:S01]  /*4200*/  @!P5 IMAD.IADD R7, R7, 0x1, -R8 ;  /* 0x000000010707d824 */ /* 0x000fe200078e0a08 */
[----:B------:R-:W-:Y:S01]  /*4210*/  ISETP.GE.AND P2, PT, R4, RZ, PT ;  /* 0x000000ff0400720c */ /* 0x000fe20003f46270 */
[----:B------:R-:W-:Y:S01]  /*4220*/  IMAD.HI.U32 R4, R9, R10, RZ ;  /* 0x0000000a09047227 */ /* 0x000fe200078e00ff */
[C---:B------:R-:W-:Y:S01]  /*4230*/  ISETP.GT.U32.AND P4, PT, R8.reuse, R3, PT ;  /* 0x000000030800720c */ /* 0x040fe20003f84070 */
[----:B------:R2:W-:Y:S01]  /*4240*/  STL [R1+0x2d0], R12 ;  /* 0x0002d00c01007387 */ /* 0x0005e20000100800 */
[----:B------:R-:W-:Y:S01]  /*4250*/  ISETP.GT.U32.AND P5, PT, R8, R11, PT ;  /* 0x0000000b0800720c */ /* 0x000fe20003fa4070 */
[----:B0-----:R-:W-:-:S02]  /*4260*/  VIADD R14, R0, 0x44 ;  /* 0x00000044000e7836 */ /* 0x001fc40000000000 */
[----:B-1----:R-:W-:Y:S02]  /*4270*/  IMAD.MOV.U32 R13, RZ, RZ, R5 ;  /* 0x000000ffff0d7224 */ /* 0x002fe400078e0005 */
[----:B------:R-:W-:-:S04]  /*4280*/  IMAD.HI.U32 R5, R9, R140, RZ ;  /* 0x0000008c09057227 */ /* 0x000fc800078e00ff */
[----:B------:R-:W-:Y:S01]  /*4290*/  @!P1 IMAD.MOV R13, RZ, RZ, -R13 ;  /* 0x000000ffff0d9224 */ /* 0x000fe200078e0a0d */
[----:B--2---:R-:W-:Y:S01]  /*42a0*/  IABS R12, R14 ;  /* 0x0000000e000c7213 */ /* 0x004fe20000000000 */
[----:B------:R-:W-:Y:S01]  /*42b0*/  IMAD.MOV.U32 R15, RZ, RZ, R7 ;  /* 0x000000ffff0f7224 */ /* 0x000fe200078e0007 */
[----:B------:R-:W-:Y:S01]  /*42c0*/  ISETP.GE.AND P1, PT, R6, RZ, PT ;  /* 0x000000ff0600720c */ /* 0x000fe20003f26270 */
[----:B------:R-:W-:Y:S01]  /*42d0*/  IMAD.MOV R7, RZ, RZ, -R4 ;  /* 0x000000ffff077224 */ /* 0x000fe200078e0a04 */
[----:B------:R0:W-:Y:S01]  /*42e0*/  STL [R1+0x2d4], R13 ;  /* 0x0002d40d01007387 */ /* 0x0001e20000100800 */
[----:B------:R-:W-:Y:S02]  /*42f0*/  @!P4 IMAD.IADD R3, R3, 0x1, -R8 ;  /* 0x000000010303c824 */ /* 0x000fe400078e0a08 */
[----:B------:R-:W-:-:S04]  /*4300*/  IMAD.HI.U32 R6, R9, R12, RZ ;  /* 0x0000000c09067227 */ /* 0x000fc800078e00ff */
[----:B------:R-:W-:Y:S02]  /*4310*/  @!P5 IMAD.IADD R11, R11, 0x1, -R8 ;  /* 0x000000010b0bd824 */ /* 0x000fe400078e0a08 */
[----:B------:R-:W-:Y:S02]  /*4320*/  IMAD.MOV.U32 R17, RZ, RZ, R3 ;  /* 0x000000ffff117224 */ /* 0x000fe400078e0003 */
[----:B0-----:R-:W-:Y:S01]  /*4330*/  IMAD.MOV R13, RZ, RZ, -R5 ;  /* 0x000000ffff0d7224 */ /* 0x001fe200078e0a05 */
[C---:B------:R-:W-:Y:S01]  /*4340*/  ISETP.GT.U32.AND P5, PT, R8.reuse, R11, PT ;  /* 0x0000000b0800720c */ /* 0x040fe20003fa4070 */
[----:B------:R-:W-:Y:S02]  /*4350*/  IMAD R5, R8, R7, R10 ;  /* 0x0000000708057224 */ /* 0x000fe400078e020a */
[----:B------:R-:W-:Y:S02]  /*4360*/  IMAD.MOV R7, RZ, RZ, -R6 ;  /* 0x000000ffff077224 */ /* 0x000fe400078e0a06 */
[----:B------:R-:W-:Y:S01]  /*4370*/  VIADD R6, R0, 0x45 ;  /* 0x0000004500067836 */ /* 0x000fe20000000000 */
[C---:B------:R-:W-:Y:S01]  /*4380*/  ISETP.GT.U32.AND P4, PT, R8.reuse, R5, PT ;  /* 0x000000050800720c */ /* 0x040fe20003f84070 */
[----:B------:R-:W-:-:S02]  /*4390*/  IMAD R7, R8, R7, R12 ;  /* 0x0000000708077224 */ /* 0x000fc400078e020c */
[----:B------:R-:W-:Y:S01]  /*43a0*/  @!P0 IMAD.MOV R17, RZ, RZ, -R17 ;  /* 0x000000ffff118224 */ /* 0x000fe200078e0a11 */
[----:B------:R-:W-:Y:S01]  /*43b0*/  IABS R4, R6 ;  /* 0x0000000600047213 */ /* 0x000fe20000000000 */
[----:B------:R-:W-:Y:S01]  /*43c0*/  @!P6 IMAD.MOV R15, RZ, RZ, -R15 ;  /* 0x000000ffff0fe224 */ /* 0x000fe200078e0a0f */
[----:B------:R-:W-:Y:S01]  /*43d0*/  ISETP.GT.U32.AND P0, PT, R8, R7, PT ;  /* 0x000000070800720c */ /* 0x000fe20003f04070 */
[--C-:B------:R-:W-:Y:S01]  /*43e0*/  @!P5 IMAD.IADD R11, R11, 0x1, -R8.reuse ;  /* 0x000000010b0bd824 */ /* 0x100fe200078e0a08 */
[----:B------:R-:W-:Y:S01]  /*43f0*/  ISETP.GE.AND P6, PT, R14, RZ, PT ;  /* 0x000000ff0e00720c */ /* 0x000fe20003fc6270 */
[----:B------:R-:W-:Y:S01]  /*4400*/  IMAD.HI.U32 R3, R9, R4, RZ ;  /* 0x0000000409037227 */ /* 0x000fe200078e00ff */
[----:B------:R0:W-:Y:S03]  /*4410*/  STL [R1+0x2dc], R15 ;  /* 0x0002dc0f01007387 */ /* 0x0001e60000100800 */
[----:B------:R-:W-:Y:S01]  /*4420*/  @!P4 IMAD.IADD R5, R5, 0x1, -R8 ;  /* 0x000000010505c824 */ /* 0x000fe200078e0a08 */
[----:B------:R-:W-:Y:S01]  /*4430*/  STL [R1+0x164], R17 ;  /* 0x0001641101007387 */ /* 0x000fe20000100800 */
[----:B------:R-:W-:-:S02]  /*4440*/  IMAD.MOV R3, RZ, RZ, -R3 ;  /* 0x000000ffff037224 */ /* 0x000fc400078e0a03 */
[C---:B------:R-:W-:Y:S01]  /*4450*/  IMAD R140, R8.reuse, R13, R140 ;  /* 0x0000000d088c7224 */ /* 0x040fe200078e028c */
[----:B------:R-:W-:Y:S01]  /*4460*/  ISETP.GT.U32.AND P4, PT, R8, R5, PT ;  /* 0x000000050800720c */ /* 0x000fe20003f84070 */
[----:B------:R-:W-:Y:S02]  /*4470*/  @!P0 IMAD.IADD R7, R7, 0x1, -R8 ;  /* 0x0000000107078824 */ /* 0x000fe400078e0a08 */
[----:B0-----:R-:W-:Y:S01]  /*4480*/  VIADD R15, R0, 0x47 ;  /* 0x00000047000f7836 */ /* 0x001fe20000000000 */
[C---:B------:R-:W-:Y:S01]  /*4490*/  ISETP.GT.U32.AND P5, PT, R8.reuse, R140, PT ;  /* 0x0000008c0800720c */ /* 0x040fe20003fa4070 */
[C---:B------:R-:W-:Y:S01]  /*44a0*/  IMAD R3, R8.reuse, R3, R4 ;  /* 0x0000000308037224 */ /* 0x040fe200078e0204 */
[----:B------:R-:W-:Y:S01]  /*44b0*/  ISETP.GT.U32.AND P0, PT, R8, R7, PT ;  /* 0x000000070800720c */ /* 0x000fe20003f04070 */
[C---:B------:R-:W-:Y:S01]  /*44c0*/  VIADD R14, R0.reuse, 0x46 ;  /* 0x00000046000e7836 */ /* 0x040fe20000000000 */
[----:B------:R-:W-:Y:S01]  /*44d0*/  IABS R13, R15 ;  /* 0x0000000f000d7213 */ /* 0x000fe20000000000 */
[----:B------:R-:W-:-:S02]  /*44e0*/  VIADD R16, R0, 0x48 ;  /* 0x0000004800107836 */ /* 0x000fc40000000000 */
[----:B------:R-:W-:Y:S01]  /*44f0*/  IMAD.MOV.U32 R10, RZ, RZ, R11 ;  /* 0x000000ffff0a7224 */ /* 0x000fe200078e000b */
[----:B------:R-:W-:Y:S01]  /*4500*/  IABS R12, R14 ;  /* 0x0000000e000c7213 */ /* 0x000fe20000000000 */
[----:B------:R-:W-:Y:S01]  /*4510*/  @!P4 IMAD.IADD R5, R5, 0x1, -R8 ;  /* 0x000000010505c824 */ /* 0x000fe200078e0a08 */
[----:B------:R-:W-:Y:S01]  /*4520*/  ISETP.GT.U32.AND P4, PT, R8, R3, PT ;  /* 0x000000030800720c */ /* 0x000fe20003f84070 */
[----:B------:R-:W-:Y:S01]  /*4530*/  @!P3 IMAD.MOV R10, RZ, RZ, -R10 ;  /* 0x000000ffff0ab224 */ /* 0x000fe200078e0a0a */
[----:B------:R-:W-:Y:S01]  /*4540*/  IABS R139, R16 ;  /* 0x00000010008b7213 */ /* 0x000fe20000000000 */
[C---:B------:R-:W-:Y:S01]  /*4550*/  IMAD.HI.U32 R4, R9.reuse, R12, RZ ;  /* 0x0000000c09047227 */ /* 0x040fe200078e00ff */
[----:B------:R-:W-:Y:S02]  /*4560*/  ISETP.GE.AND P3, PT, R6, RZ, PT ;  /* 0x000000ff0600720c */ /* 0x000fe40003f66270 */
[----:B------:R0:W-:Y:S01]  /*4570*/  STL [R1+0x160], R10 ;  /* 0x0001600a01007387 */ /* 0x0001e20000100800 */
[----:B------:R-:W-:-:S04]  /*4580*/  IMAD.HI.U32 R6, R9, R13, RZ ;  /* 0x0000000d09067227 */ /* 0x000fc800078e00ff */
[----:B------:R-:W-:Y:S02]  /*4590*/  IMAD.MOV R6, RZ, RZ, -R6 ;  /* 0x000000ffff067224 */ /* 0x000fe400078e0a06 */
[----:B------:R-:W-:Y:S02]  /*45a0*/  IMAD.MOV R11, RZ, RZ, -R4 ;  /* 0x000000ffff0b7224 */ /* 0x000fe400078e0a04 */
[----:B------:R-:W-:Y:S02]  /*45b0*/  IMAD R13, R8, R6, R13 ;  /* 0x00000006080d7224 */ /* 0x000fe400078e020d */
[----:B0-----:R-:W-:-:S04]  /*45c0*/  IMAD.HI.U32 R10, R9, R139, RZ ;  /* 0x0000008b090a7227 */ /* 0x001fc800078e00ff */
[----:B------:R-:W-:Y:S02]  /*45d0*/  IMAD.MOV R10, RZ, RZ, -R10 ;  /* 0x000000ffff0a7224 */ /* 0x000fe400078e0a0a */
[--C-:B------:R-:W-:Y:S01]  /*45e0*/  @!P0 IMAD.IADD R7, R7, 0x1, -R8.reuse ;  /* 0x0000000107078824 */ /* 0x100fe200078e0a08 */
[C---:B------:R-:W-:Y:S01]  /*45f0*/  ISETP.GT.U32.AND P0, PT, R8.reuse, R13, PT ;  /* 0x0000000d0800720c */ /* 0x040fe20003f04070 */
[----:B------:R-:W-:Y:S02]  /*4600*/  @!P4 IMAD.IADD R3, R3, 0x1, -R8 ;  /* 0x000000010303c824 */ /* 0x000fe400078e0a08 */
[----:B------:R-:W-:Y:S02]  /*4610*/  IMAD.MOV.U32 R17, RZ, RZ, R5 ;  /* 0x000000ffff117224 */ /* 0x000fe400078e0005 */
[C---:B------:R-:W-:Y:S01]  /*4620*/  IMAD R11, R8.reuse, R11, R12 ;  /* 0x0000000b080b7224 */ /* 0x040fe200078e020c */
[C---:B------:R-:W-:Y:S01]  /*4630*/  ISETP.GT.U32.AND P4, PT, R8.reuse, R3, PT ;  /* 0x000000030800720c */ /* 0x040fe20003f84070 */
[----:B------:R-:W-:-:S02]  /*4640*/  IMAD R139, R8, R10, R139 ;  /* 0x0000000a088b7224 */ /* 0x000fc400078e028b */
[----:B------:R-:W-:Y:S02]  /*4650*/  IMAD.MOV.U32 R5, RZ, RZ, R7 ;  /* 0x000000ffff057224 */ /* 0x000fe400078e0007 */
[----:B------:R-:W-:Y:S01]  /*4660*/  @!P2 IMAD.MOV R17, RZ, RZ, -R17 ;  /* 0x000000ffff11a224 */ /* 0x000fe200078e0a11 */
[C---:B------:R-:W-:Y:S01]  /*4670*/  ISETP.GT.U32.AND P2, PT, R8.reuse, R11, PT ;  /* 0x0000000b0800720c */ /* 0x040fe20003f44070 */
[----:B------:R-:W-:Y:S01]  /*4680*/  @!P6 IMAD.MOV R5, RZ, RZ, -R5 ;  /* 0x000000ffff05e224 */ /* 0x000fe200078e0a05 */
[----:B------:R-:W-:Y:S01]  /*4690*/  ISETP.GT.U32.AND P6, PT, R8, R139, PT ;  /* 0x0000008b0800720c */ /* 0x000fe20003fc4070 */
[C---:B------:R-:W-:Y:S01]  /*46a0*/  VIADD R7, R0.reuse, 0x4a ;  /* 0x0000004a00077836 */ /* 0x040fe20000000000 */
[----:B------:R-:W-:Y:S01]  /*46b0*/  STL [R1+0x15c], R17 ;  /* 0x00015c1101007387 */ /* 0x000fe20000100800 */
[----:B------:R-:W-:Y:S02]  /*46c0*/  VIADD R6, R0, 0x49 ;  /* 0x0000004900067836 */ /* 0x000fe40000000000 */
[--C-:B------:R-:W-:Y:S01]  /*46d0*/  @!P0 IMAD.IADD R13, R13, 0x1, -R8.reuse ;  /* 0x000000010d0d8824 */ /* 0x100fe200078e0a08 */
[----:B------:R-:W-:Y:S01]  /*46e0*/  IABS R137, R7 ;  /* 0x0000000700897213 */ /* 0x000fe20000000000 */
[--C-:B------:R-:W-:Y:S01]  /*46f0*/  @!P4 IMAD.IADD R3, R3, 0x1, -R8.reuse ;  /* 0x000000010303c824 */ /* 0x100fe200078e0a08 */
[----:B------:R-:W-:Y:S01]  /*4700*/  IABS R138, R6 ;  /* 0x00000006008a7213 */ /* 0x000fe20000000000 */
[--C-:B------:R-:W-:Y:S01]  /*4710*/  @!P5 IMAD.IADD R140, R140, 0x1, -R8.reuse ;  /* 0x000000018c8cd824 */ /* 0x100fe200078e0a08 */
[----:B------:R0:W-:Y:S01]  /*4720*/  STL [R1+0x2ec], R5 ;  /* 0x0002ec0501007387 */ /* 0x0001e20000100800 */
[--C-:B------:R-:W-:Y:S01]  /*4730*/  @!P2 IMAD.IADD R11, R11, 0x1, -R8.reuse ;  /* 0x000000010b0ba824 */ /* 0x100fe200078e0a08 */
[----:B------:R-:W-:Y:S01]  /*4740*/  ISETP.GE.AND P2, PT, R6, RZ, PT ;  /* 0x000000ff0600720c */ /* 0x000fe20003f46270 */
[----:B------:R-:W-:Y:S01]  /*4750*/  @!P6 IMAD.IADD R139, R139, 0x1, -R8 ;  /* 0x000000018b8be824 */ /* 0x000fe200078e0a08 */
[C---:B------:R-:W-:Y:S01]  /*4760*/  ISETP.GT.U32.AND P6, PT, R8.reuse, R13, PT ;  /* 0x0000000d0800720c */ /* 0x040fe20003fc4070 */
[----:B------:R-:W-:Y:S01]  /*4770*/  IMAD.MOV.U32 R10, RZ, RZ, R3 ;  /* 0x000000ffff0a7224 */ /* 0x000fe200078e0003 */
[C---:B------:R-:W-:Y:S01]  /*4780*/  ISETP.GT.U32.AND P0, PT, R8.reuse, R11, PT ;  /* 0x0000000b0800720c */ /* 0x040fe20003f04070 */
[----:B------:R-:W-:Y:S01]  /*4790*/  IMAD.HI.U32 R3, R9, R137, RZ ;  /* 0x0000008909037227 */ /* 0x000fe200078e00ff */
[----:B------:R-:W-:-:S02]  /*47a0*/  ISETP.GT.U32.AND P5, PT, R8, R140, PT ;  /* 0x0000008c0800720c */ /* 0x000fc40003fa4070 */
[----:B------:R-:W-:Y:S01]  /*47b0*/  ISETP.GE.AND P4, PT, R16, RZ, PT ;  /* 0x000000ff1000720c */ /* 0x000fe20003f86270 */
[----:B------:R-:W-:-:S04]  /*47c0*/  IMAD.HI.U32 R4, R9, R138, RZ ;  /* 0x0000008a09047227 */ /* 0x000fc800078e00ff */
[----:B------:R-:W-:Y:S02]  /*47d0*/  IMAD.MOV R3, RZ, RZ, -R3 ;  /* 0x000000ffff037224 */ /* 0x000fe400078e0a03 */
[----:B0-----:R-:W-:Y:S02]  /*47e0*/  IMAD.MOV R5, RZ, RZ, -R4 ;  /* 0x000000ffff057224 */ /* 0x001fe400078e0a04 */
[C---:B------:R-:W-:Y:S02]  /*47f0*/  IMAD R137, R8.reuse, R3, R137 ;  /* 0x0000000308897224 */ /* 0x040fe400078e0289 */
[C---:B------:R-:W-:Y:S02]  /*4800*/  IMAD R138, R8.reuse, R5, R138 ;  /* 0x00000005088a7224 */ /* 0x040fe400078e028a */
[----:B------:R-:W-:Y:S01]  /*4810*/  @!P6 IMAD.IADD R13, R13, 0x1, -R8 ;  /* 0x000000010d0de824 */ /* 0x000fe200078e0a08 */
[----:B------:R-:W-:Y:S01]  /*4820*/  ISETP.GT.U32.AND P6, PT, R8, R137, PT ;  /* 0x000000890800720c */ /* 0x000fe20003fc4070 */
[----:B------:R-:W-:-:S02]  /*4830*/  VIADD R5, R0, 0x4b ;  /* 0x0000004b00057836 */ /* 0x000fc40000000000 */
[----:B------:R-:W-:Y:S01]  /*4840*/  @!P3 IMAD.MOV R10, RZ, RZ, -R10 ;  /* 0x000000ffff0ab224 */ /* 0x000fe200078e0a0a */
[C---:B------:R-:W-:Y:S01]  /*4850*/  ISETP.GT.U32.AND P3, PT, R8.reuse, R139, PT ;  /* 0x0000008b0800720c */ /* 0x040fe20003f64070 */
[--C-:B------:R-:W-:Y:S01]  /*4860*/  @!P0 IMAD.IADD R11, R11, 0x1, -R8.reuse ;  /* 0x000000010b0b8824 */ /* 0x100fe200078e0a08 */
[----:B------:R-:W-:Y:S01]  /*4870*/  ISETP.GT.U32.AND P0, PT, R8, R138, PT ;  /* 0x0000008a0800720c */ /* 0x000fe20003f04070 */
[----:B------:R-:W-:Y:S01]  /*4880*/  VIADD R12, R0, 0x4c ;  /* 0x0000004c000c7836 */ /* 0x000fe20000000000 */
[----:B------:R-:W-:Y:S01]  /*4890*/  IABS R136, R5 ;  /* 0x0000000500887213 */ /* 0x000fe20000000000 */
[----:B------:R-:W-:Y:S01]  /*48a0*/  @!P5 IMAD.IADD R140, R140, 0x1, -R8 ;  /* 0x000000018c8cd824 */ /* 0x000fe200078e0a08 */
[----:B------:R-:W-:Y:S01]  /*48b0*/  ISETP.GE.AND P5, PT, R14, RZ, PT ;  /* 0x000000ff0e00720c */ /* 0x000fe20003fa6270 */
[----:B------:R-:W-:Y:S01]  /*48c0*/  VIADD R14, R0, 0x4d ;  /* 0x0000004d000e7836 */ /* 0x000fe20000000000 */
[----:B------:R-:W-:Y:S01]  /*48d0*/  IABS R6, R12 ;  /* 0x0000000c00067213 */ /* 0x000fe20000000000 */
[----:B------:R-:W-:Y:S01]  /*48e0*/  @!P1 IMAD.MOV R140, RZ, RZ, -R140 ;  /* 0x000000ffff8c9224 */ /* 0x000fe200078e0a8c */
[----:B------:R-:W-:Y:S01]  /*48f0*/  ISETP.GE.AND P1, PT, R15, RZ, PT ;  /* 0x000000ff0f00720c */ /* 0x000fe20003f26270 */
[----:B------:R-:W-:Y:S01]  /*4900*/  IMAD.HI.U32 R3, R9, R136, RZ ;  /* 0x0000008809037227 */ /* 0x000fe200078e00ff */
[----:B------:R0:W-:Y:S03]  /*4910*/  STL [R1+0x2f4], R10 ;  /* 0x0002f40a01007387 */ /* 0x0001e60000100800 */
[----:B------:R-:W-:-:S02]  /*4920*/  @!P6 IMAD.IADD R137, R137, 0x1, -R8 ;  /* 0x000000018989e824 */ /* 0x000fc400078e0a08 */
[----:B------:R-:W-:-:S03]  /*4930*/  IMAD.HI.U32 R4, R9, R6, RZ ;  /* 0x0000000609047227 */ /* 0x000fc600078e00ff */
[----:B------:R-:W-:Y:S01]  /*4940*/  ISETP.GT.U32.AND P6, PT, R8, R137, PT ;  /* 0x000000890800720c */ /* 0x000fe20003fc4070 */
[----:B------:R-:W-:Y:S01]  /*4950*/  IMAD.MOV R3, RZ, RZ, -R3 ;  /* 0x000000ffff037224 */ /* 0x000fe200078e0a03 */
[----:B0-----:R-:W-:Y:S01]  /*4960*/  IABS R10, R14 ;  /* 0x0000000e000a7213 */ /* 0x001fe20000000000 */
[--C-:B------:R-:W-:Y:S01]  /*4970*/  @!P3 IMAD.IADD R139, R139, 0x1, -R8.reuse ;  /* 0x000000018b8bb824 */ /* 0x100fe200078e0a08 */
[----:B------:R-:W-:Y:S01]  /*4980*/  ISETP.GE.AND P3, PT, R7, RZ, PT ;  /* 0x000000ff0700720c */ /* 0x000fe20003f66270 */
[----:B------:R-:W-:Y:S01]  /*4990*/  @!P0 IMAD.IADD R138, R138, 0x1, -R8 ;  /* 0x000000018a8a8824 */ /* 0x000fe200078e0a08 */
[----:B------:R-:W-:Y:S01]  /*49a0*/  ISETP.GE.AND P0, PT, R5, RZ, PT ;  /* 0x000000ff0500720c */ /* 0x000fe20003f06270 */
[----:B------:R-:W-:Y:S02]  /*49b0*/  IMAD.MOV.U32 R15, RZ, RZ, R11 ;  /* 0x000000ffff0f7224 */ /* 0x000fe400078e000b */
[----:B------:R-:W-:Y:S02]  /*49c0*/  IMAD.MOV R7, RZ, RZ, -R4 ;  /* 0x000000ffff077224 */ /* 0x000fe400078e0a04 */
[----:B------:R-:W-:-:S04]  /*49d0*/  IMAD.HI.U32 R5, R9, R10, RZ ;  /* 0x0000000a09057227 */ /* 0x000fc800078e00ff */
[C---:B------:R-:W-:Y:S02]  /*49e0*/  IMAD R136, R8.reuse, R3, R136 ;  /* 0x0000000308887224 */ /* 0x040fe400078e0288 */
[----:B------:R-:W-:Y:S02]  /*49f0*/  IMAD.MOV.U32 R4, RZ, RZ, R13 ;  /* 0x000000ffff047224 */ /* 0x000fe400078e000d */
[----:B------:R-:W-:Y:S01]  /*4a00*/  @!P5 IMAD.MOV R15, RZ, RZ, -R15 ;  /* 0x000000ffff0fd224 */ /* 0x000fe200078e0a0f */
[C---:B------:R-:W-:Y:S01]  /*4a10*/  ISETP.GT.U32.AND P5, PT, R8.reuse, R138, PT ;  /* 0x0000008a0800720c */ /* 0x040fe20003fa4070 */
[----:B------:R-:W-:Y:S02]  /*4a20*/  IMAD.MOV R5, RZ, RZ, -R5 ;  /* 0x000000ffff057224 */ /* 0x000fe400078e0a05 */
[C---:B------:R-:W-:Y:S01]  /*4a30*/  IMAD R3, R8.reuse, R7, R6 ;  /* 0x0000000708037224 */ /* 0x040fe200078e0206 */
[----:B------:R-:W-:Y:S01]  /*4a40*/  STL [R1+0x2fc], R15 ;  /* 0x0002fc0f01007387 */ /* 0x000fe20000100800 */
[----:B------:R-:W-:Y:S01]  /*4a50*/  @!P1 IMAD.MOV R4, RZ, RZ, -R4 ;  /* 0x000000ffff049224 */ /* 0x000fe200078e0a04 */
[C---:B------:R-:W-:Y:S01]  /*4a60*/  ISETP.GT.U32.AND P1, PT, R8.reuse, R136, PT ;  /* 0x000000880800720c */ /* 0x040fe20003f24070 */
[----:B------:R-:W-:-:S02]  /*4a70*/  IMAD R5, R8, R5, R10 ;  /* 0x0000000508057224 */ /* 0x000fc400078e020a */
[----:B------:R-:W-:Y:S01]  /*4a80*/  @!P4 IMAD.MOV R139, RZ, RZ, -R139 ;  /* 0x000000ffff8bc224 */ /* 0x000fe200078e0a8b */
        /* <DEDUP_REMOVED lines=11> */
[----:B------:R-:W-:Y:S01]  /*4b40*/  VIADD R13, R0, 0x50 ;  /* 0x00000050000d7836 */ /* 0x000fe20000000000 */
[----:B------:R-:W-:Y:S01]  /*4b50*/  IABS R11, R12 ;  /* 0x0000000c000b7213 */ /* 0x000fe20000000000 */
[----:B------:R-:W-:Y:S01]  /*4b60*/  @!P4 IMAD.IADD R3, R3, 0x1, -R8 ;  /* 0x000000010303c824 */ /* 0x000fe200078e0a08 */
[----:B------:R-:W-:Y:S01]  /*4b70*/  ISETP.GT.U32.AND P4, PT, R8, R136, PT ;  /* 0x000000880800720c */ /* 0x000fe20003f84070 */
[----:B0-----:R-:W-:Y:S01]  /*4b80*/  IMAD.HI.U32 R4, R9, R7, RZ ;  /* 0x0000000709047227 */ /* 0x001fe200078e00ff */
[----:B------:R-:W-:-:S03]  /*4b90*/  IABS R135, R13 ;  /* 0x0000000d00877213 */ /* 0x000fc60000000000 */
[----:B------:R-:W-:Y:S01]  /*4ba0*/  @!P6 IMAD.IADD R5, R5, 0x1, -R8 ;  /* 0x000000010505e824 */ /* 0x000fe200078e0a08 */
[----:B------:R-:W-:Y:S01]  /*4bb0*/  ISETP.GT.U32.AND P6, PT, R8, R3, PT ;  /* 0x000000030800720c */ /* 0x000fe20003fc4070 */
[----:B------:R-:W-:Y:S02]  /*4bc0*/  IMAD.MOV R6, RZ, RZ, -R4 ;  /* 0x000000ffff067224 */ /* 0x000fe400078e0a04 */
[----:B------:R-:W-:-:S04]  /*4bd0*/  IMAD.HI.U32 R4, R9, R11, RZ ;  /* 0x0000000b09047227 */ /* 0x000fc800078e00ff */
[----:B------:R-:W-:Y:S02]  /*4be0*/  IMAD R7, R8, R6, R7 ;  /* 0x0000000608077224 */ /* 0x000fe400078e0207 */
[----:B------:R-:W-:Y:S02]  /*4bf0*/  IMAD.MOV R4, RZ, RZ, -R4 ;  /* 0x000000ffff047224 */ /* 0x000fe400078e0a04 */
[--C-:B------:R-:W-:Y:S01]  /*4c00*/  @!P4 IMAD.IADD R136, R136, 0x1, -R8.reuse ;  /* 0x000000018888c824 */ /* 0x100fe200078e0a08 */
[C---:B------:R-:W-:Y:S01]  /*4c10*/  ISETP.GT.U32.AND P4, PT, R8.reuse, R7, PT ;  /* 0x000000070800720c */ /* 0x040fe20003f84070 */
[----:B------:R-:W-:Y:S02]  /*4c20*/  IMAD R11, R8, R4, R11 ;  /* 0x00000004080b7224 */ /* 0x000fe400078e020b */
[----:B------:R-:W-:Y:S02]  /*4c30*/  @!P6 IMAD.IADD R3, R3, 0x1, -R8 ;  /* 0x000000010303e824 */ /* 0x000fe400078e0a08 */
[----:B------:R-:W-:Y:S01]  /*4c40*/  VIADD R14, R0, 0x51 ;  /* 0x00000051000e7836 */ /* 0x000fe20000000000 */
[----:B------:R-:W-:Y:S01]  /*4c50*/  ISETP.GT.U32.AND P6, PT, R8, R11, PT ;  /* 0x0000000b0800720c */ /* 0x000fe20003fc4070 */
[----:B------:R-:W-:-:S03]  /*4c60*/  IMAD.HI.U32 R4, R9, R135, RZ ;  /* 0x0000008709047227 */ /* 0x000fc600078e00ff */
[----:B------:R-:W-:Y:S01]  /*4c70*/  IABS R133, R14 ;  /* 0x0000000e00857213 */ /* 0x000fe20000000000 */
[----:B------:R-:W-:Y:S02]  /*4c80*/  IMAD.MOV R6, RZ, RZ, -R4 ;  /* 0x000000ffff067224 */ /* 0x000fe400078e0a04 */
[----:B------:R-:W-:Y:S01]  /*4c90*/  @!P4 IMAD.IADD R7, R7, 0x1, -R8 ;  /* 0x000000010707c824 */ /* 0x000fe200078e0a08 */
[----:B------:R-:W-:Y:S01]  /*4ca0*/  ISETP.GE.AND P4, PT, R12, RZ, PT ;  /* 0x000000ff0c00720c */ /* 0x000fe20003f86270 */
[----:B------:R-:W-:-:S04]  /*4cb0*/  IMAD.HI.U32 R4, R9, R133, RZ ;  /* 0x0000008509047227 */ /* 0x000fc800078e00ff */
[----:B------:R-:W-:Y:S01]  /*4cc0*/  @!P6 IMAD.IADD R11, R11, 0x1, -R8 ;  /* 0x000000010b0be824 */ /* 0x000fe200078e0a08 */
[C---:B------:R-:W-:Y:S01]  /*4cd0*/  ISETP.GT.U32.AND P6, PT, R8.reuse, R7, PT ;  /* 0x000000070800720c */ /* 0x040fe20003fc4070 */
[----:B------:R-:W-:Y:S02]  /*4ce0*/  IMAD R135, R8, R6, R135 ;  /* 0x0000000608877224 */ /* 0x000fe400078e0287 */
[----:B------:R-:W-:Y:S02]  /*4cf0*/  VIADD R15, R0, 0x52 ;  /* 0x00000052000f7836 */ /* 0x000fe40000000000 */
[----:B------:R-:W-:Y:S02]  /*4d00*/  IMAD.MOV R4, RZ, RZ, -R4 ;  /* 0x000000ffff047224 */ /* 0x000fe400078e0a04 */
[----:B------:R-:W-:Y:S01]  /*4d10*/  @!P0 IMAD.MOV R136, RZ, RZ, -R136 ;  /* 0x000000ffff888224 */ /* 0x000fe200078e0a88 */
[C---:B------:R-:W-:Y:S01]  /*4d20*/  ISETP.GT.U32.AND P0, PT, R8.reuse, R11, PT ;  /* 0x0000000b0800720c */ /* 0x040fe20003f04070 */
[----:B------:R-:W-:Y:S01]  /*4d30*/  @!P2 IMAD.MOV R138, RZ, RZ, -R138 ;  /* 0x000000ffff8aa224 */ /* 0x000fe200078e0a8a */
[C---:B------:R-:W-:Y:S01]  /*4d40*/  ISETP.GT.U32.AND P2, PT, R8.reuse, R5, PT ;  /* 0x000000050800720c */ /* 0x040fe20003f44070 */
[----:B------:R-:W-:Y:S01]  /*4d50*/  @!P3 IMAD.MOV R137, RZ, RZ, -R137 ;  /* 0x000000ffff89b224 */ /* 0x000fe200078e0a89 */
[C---:B------:R-:W-:Y:S01]  /*4d60*/  ISETP.GT.U32.AND P3, PT, R8.reuse, R135, PT ;  /* 0x000000870800720c */ /* 0x040fe20003f64070 */
[----:B------:R-:W-:Y:S01]  /*4d70*/  IMAD R133, R8, R4, R133 ;  /* 0x0000000408857224 */ /* 0x000fe200078e0285 */
[----:B------:R-:W-:Y:S01]  /*4d80*/  IABS R132, R15 ;  /* 0x0000000f00847213 */ /* 0x000fe20000000000 */
[----:B------:R-:W-:-:S02]  /*4d90*/  @!P6 IMAD.IADD R7, R7, 0x1, -R8 ;  /* 0x000000010707e824 */ /* 0x000fc400078e0a08 */
[----:B------:R-:W-:Y:S01]  /*4da0*/  IMAD.MOV.U32 R17, RZ, RZ, R3 ;  /* 0x000000ffff117224 */ /* 0x000fe200078e0003 */
[----:B------:R-:W-:Y:S01]  /*4db0*/  ISETP.GT.U32.AND P6, PT, R8, R133, PT ;  /* 0x000000850800720c */ /* 0x000fe20003fc4070 */
[----:B------:R-:W-:-:S04]  /*4dc0*/  IMAD.HI.U32 R3, R9, R132, RZ ;  /* 0x0000008409037227 */ /* 0x000fc800078e00ff */
[----:B------:R-:W-:Y:S02]  /*4dd0*/  VIADD R4, R0, 0x53 ;  /* 0x0000005300047836 */ /* 0x000fe40000000000 */
[----:B------:R-:W-:Y:S02]  /*4de0*/  IMAD.MOV R3, RZ, RZ, -R3 ;  /* 0x000000ffff037224 */ /* 0x000fe400078e0a03 */
[--C-:B------:R-:W-:Y:S01]  /*4df0*/  @!P0 IMAD.IADD R11, R11, 0x1, -R8.reuse ;  /* 0x000000010b0b8824 */ /* 0x100fe200078e0a08 */
[----:B------:R-:W-:Y:S01]  /*4e00*/  IABS R131, R4 ;  /* 0x0000000400837213 */ /* 0x000fe20000000000 */
[--C-:B------:R-:W-:Y:S01]  /*4e10*/  @!P2 IMAD.IADD R5, R5, 0x1, -R8.reuse ;  /* 0x000000010505a824 */ /* 0x100fe200078e0a08 */
[----:B------:R-:W-:Y:S01]  /*4e20*/  ISETP.GE.AND P2, PT, R10, RZ, PT ;  /* 0x000000ff0a00720c */ /* 0x000fe20003f46270 */
[----:B------:R-:W-:Y:S01]  /*4e30*/  @!P3 IMAD.IADD R135, R135, 0x1, -R8 ;  /* 0x000000018787b824 */ /* 0x000fe200078e0a08 */
[----:B------:R-:W-:Y:S01]  /*4e40*/  ISETP.GE.AND P3, PT, R4, RZ, PT ;  /* 0x000000ff0400720c */ /* 0x000fe20003f66270 */
[----:B------:R-:W-:Y:S01]  /*4e50*/  IMAD R132, R8, R3, R132 ;  /* 0x0000000308847224 */ /* 0x000fe200078e0284 */
[----:B------:R-:W-:Y:S01]  /*4e60*/  ISETP.GE.AND P0, PT, R15, RZ, PT ;  /* 0x000000ff0f00720c */ /* 0x000fe20003f06270 */
[----:B------:R-:W-:-:S02]  /*4e70*/  IMAD.MOV.U32 R4, RZ, RZ, R11 ;  /* 0x000000ffff047224 */ /* 0x000fc400078e000b */
[----:B------:R-:W-:Y:S01]  /*4e80*/  @!P6 IMAD.IADD R133, R133, 0x1, -R8 ;  /* 0x000000018585e824 */ /* 0x000fe200078e0a08 */
[C---:B------:R-:W-:Y:S01]  /*4e90*/  ISETP.GT.U32.AND P6, PT, R8.reuse, R135, PT ;  /* 0x000000870800720c */ /* 0x040fe20003fc4070 */
[----:B------:R-:W-:Y:S01]  /*4ea0*/  @!P4 IMAD.MOV R4, RZ, RZ, -R4 ;  /* 0x000000ffff04c224 */ /* 0x000fe200078e0a04 */
[----:B------:R-:W-:Y:S01]  /*4eb0*/  ISETP.GT.U32.AND P4, PT, R8, R132, PT ;  /* 0x000000840800720c */ /* 0x000fe20003f84070 */
[----:B------:R-:W-:Y:S02]  /*4ec0*/  IMAD.MOV.U32 R10, RZ, RZ, R7 ;  /* 0x000000ffff0a7224 */ /* 0x000fe400078e0007 */
[----:B------:R-:W-:Y:S01]  /*4ed0*/  @!P5 IMAD.MOV R17, RZ, RZ, -R17 ;  /* 0x000000ffff11d224 */ /* 0x000fe200078e0a11 */
[----:B------:R-:W-:Y:S01]  /*4ee0*/  ISETP.GE.AND P5, PT, R13, RZ, PT ;  /* 0x000000ff0d00720c */ /* 0x000fe20003fa6270 */
[----:B------:R-:W-:-:S03]  /*4ef0*/  IMAD.HI.U32 R3, R9, R131, RZ ;  /* 0x0000008309037227 */ /* 0x000fc600078e00ff */
[----:B------:R-:W-:Y:S01]  /*4f00*/  STL [R1+0x30c], R17 ;  /* 0x00030c1101007387 */ /* 0x000fe20000100800 */
[----:B------:R-:W-:Y:S02]  /*4f10*/  IMAD.MOV.U32 R16, RZ, RZ, R5 ;  /* 0x000000ffff107224 */ /* 0x000fe400078e0005 */
[----:B------:R-:W-:Y:S02]  /*4f20*/  VIADD R5, R0, 0x54 ;  /* 0x0000005400057836 */ /* 0x000fe40000000000 */
[----:B------:R-:W-:Y:S01]  /*4f30*/  @!P2 IMAD.MOV R10, RZ, RZ, -R10 ;  /* 0x000000ffff0aa224 */ /* 0x000fe200078e0a0a */
[----:B------:R-:W-:Y:S01]  /*4f40*/  ISETP.GT.U32.AND P2, PT, R8, R133, PT ;  /* 0x000000850800720c */ /* 0x000fe20003f44070 */
[----:B------:R-:W-:Y:S01]  /*4f50*/  IMAD.MOV R3, RZ, RZ, -R3 ;  /* 0x000000ffff037224 */ /* 0x000fe200078e0a03 */
[----:B------:R-:W-:Y:S01]  /*4f60*/  IABS R6, R5 ;  /* 0x0000000500067213 */ /* 0x000fe20000000000 */
[----:B------:R-:W-:Y:S02]  /*4f70*/  VIADD R12, R0, 0x55 ;  /* 0x00000055000c7836 */ /* 0x000fe40000000000 */
[----:B------:R-:W-:Y:S01]  /*4f80*/  @!P1 IMAD.MOV R16, RZ, RZ, -R16 ;  /* 0x000000ffff109224 */ /* 0x000fe200078e0a10 */
[----:B------:R-:W-:Y:S01]  /*4f90*/  ISETP.GE.AND P1, PT, R14, RZ, PT ;  /* 0x000000ff0e00720c */ /* 0x000fe20003f26270 */
[----:B------:R-:W-:Y:S01]  /*4fa0*/  IMAD R131, R8, R3, R131 ;  /* 0x0000000308837224 */ /* 0x000fe200078e0283 */
[----:B------:R-:W-:Y:S01]  /*4fb0*/  IABS R7, R12 ;  /* 0x0000000c00077213 */ /* 0x000fe20000000000 */
[----:B------:R-:W-:Y:S01]  /*4fc0*/  VIADD R13, R0, 0x56 ;  /* 0x00000056000d7836 */ /* 0x000fe20000000000 */
[----:B------:R-:W-:Y:S01]  /*4fd0*/  STL [R1+0x314], R16 ;  /* 0x0003141001007387 */ /* 0x000fe20000100800 */
[--C-:B------:R-:W-:Y:S01]  /*4fe0*/  @!P6 IMAD.IADD R135, R135, 0x1, -R8.reuse ;  /* 0x000000018787e824 */ /* 0x100fe200078e0a08 */
[----:B------:R-:W-:Y:S01]  /*4ff0*/  ISETP.GT.U32.AND P6, PT, R8, R131, PT ;  /* 0x000000830800720c */ /* 0x000fe20003fc4070 */
[----:B------:R-:W-:Y:S01]  /*5000*/  @!P4 IMAD.IADD R132, R132, 0x1, -R8 ;  /* 0x000000018484c824 */ /* 0x000fe200078e0a08 */
[----:B------:R0:W-:Y:S01]  /*5010*/  STL [R1+0x31c], R10 ;  /* 0x00031c0a01007387 */ /* 0x0001e20000100800 */
[----:B------:R-:W-:Y:S01]  /*5020*/  IMAD.HI.U32 R3, R9, R6, RZ ;  /* 0x0000000609037227 */ /* 0x000fe200078e00ff */
[----:B------:R-:W-:-:S02]  /*5030*/  ISETP.GE.AND P4, PT, R12, RZ, PT ;  /* 0x000000ff0c00720c */ /* 0x000fc40003f86270 */
[----:B------:R1:W-:Y:S01]  /*5040*/  STL [R1+0x324], R4 ;  /* 0x0003240401007387 */ /* 0x0003e20000100800 */
[----:B------:R-:W-:Y:S01]  /*5050*/  @!P5 IMAD.MOV R135, RZ, RZ, -R135 ;  /* 0x000000ffff87d224 */ /* 0x000fe200078e0a87 */
[C---:B------:R-:W-:Y:S01]  /*5060*/  ISETP.GT.U32.AND P5, PT, R8.reuse, R132, PT ;  /* 0x000000840800720c */ /* 0x040fe20003fa4070 */
[----:B------:R-:W-:Y:S02]  /*5070*/  IMAD.MOV R3, RZ, RZ, -R3 ;  /* 0x000000ffff037224 */ /* 0x000fe400078e0a03 */
[----:B------:R-:W-:Y:S01]  /*5080*/  @!P2 IMAD.IADD R133, R133, 0x1, -R8 ;  /* 0x000000018585a824 */ /* 0x000fe200078e0a08 */
[----:B0-----:R-:W-:Y:S01]  /*5090*/  IABS R10, R13 ;  /* 0x0000000d000a7213 */ /* 0x001fe20000000000 */
[C---:B------:R-:W-:Y:S01]  /*50a0*/  IMAD R3, R8.reuse, R3, R6 ;  /* 0x0000000308037224 */ /* 0x040fe200078e0206 */
[----:B------:R-:W-:Y:S01]  /*50b0*/  ISETP.GE.AND P2, PT, R5, RZ, PT ;  /* 0x000000ff0500720c */ /* 0x000fe20003f46270 */
[----:B------:R-:W-:Y:S02]  /*50c0*/  @!P1 IMAD.MOV R133, RZ, RZ, -R133 ;  /* 0x000000ffff859224 */ /* 0x000fe400078e0a85 */
[----:B-1----:R-:W-:Y:S01]  /*50d0*/  IMAD.HI.U32 R4, R9, R7, RZ ;  /* 0x0000000709047227 */ /* 0x002fe200078e00ff */
[----:B------:R-:W-:-:S03]  /*50e0*/  ISETP.GT.U32.AND P1, PT, R8, R3, PT ;  /* 0x000000030800720c */ /* 0x000fc60003f24070 */
[----:B------:R-:W-:-:S04]  /*50f0*/  IMAD.HI.U32 R5, R9, R10, RZ ;  /* 0x0000000a09057227 */ /* 0x000fc800078e00ff */
[----:B------:R-:W-:Y:S02]  /*5100*/  IMAD.MOV R4, RZ, RZ, -R4 ;  /* 0x000000ffff047224 */ /* 0x000fe400078e0a04 */
[----:B------:R-:W-:Y:S02]  /*5110*/  IMAD.MOV R11, RZ, RZ, -R5 ;  /* 0x000000ffff0b7224 */ /* 0x000fe400078e0a05 */
[----:B------:R-:W-:Y:S02]  /*5120*/  IMAD R5, R8, R4, R7 ;  /* 0x0000000408057224 */ /* 0x000fe400078e0207 */
[--C-:B------:R-:W-:Y:S02]  /*5130*/  @!P6 IMAD.IADD R131, R131, 0x1, -R8.reuse ;  /* 0x000000018383e824 */ /* 0x100fe400078e0a08 */
[----:B------:R-:W-:Y:S01]  /*5140*/  @!P5 IMAD.IADD R132, R132, 0x1, -R8 ;  /* 0x000000018484d824 */ /* 0x000fe200078e0a08 */
[C---:B------:R-:W-:Y:S01]  /*5150*/  ISETP.GT.U32.AND P5, PT, R8.reuse, R5, PT ;  /* 0x000000050800720c */ /* 0x040fe20003fa4070 */
[C---:B------:R-:W-:Y:S01]  /*5160*/  IMAD R7, R8.reuse, R11, R10 ;  /* 0x0000000b08077224 */ /* 0x040fe200078e020a */
[----:B------:R-:W-:Y:S01]  /*5170*/  ISETP.GT.U32.AND P6, PT, R8, R131, PT ;  /* 0x000000830800720c */ /* 0x000fe20003fc4070 */
[----:B------:R-:W-:-:S02]  /*5180*/  VIADD R10, R0, 0x57 ;  /* 0x00000057000a7836 */ /* 0x000fc40000000000 */
[--C-:B------:R-:W-:Y:S01]  /*5190*/  @!P1 IMAD.IADD R3, R3, 0x1, -R8.reuse ;  /* 0x0000000103039824 */ /* 0x100fe200078e0a08 */
[----:B------:R-:W-:Y:S01]  /*51a0*/  ISETP.GE.AND P1, PT, R13, RZ, PT ;  /* 0x000000ff0d00720c */ /* 0x000fe20003f26270 */
[C---:B------:R-:W-:Y:S01]  /*51b0*/  VIADD R12, R0.reuse, 0x58 ;  /* 0x00000058000c7836 */ /* 0x040fe20000000000 */
[----:B------:R-:W-:Y:S01]  /*51c0*/  IABS R11, R10 ;  /* 0x0000000a000b7213 */ /* 0x000fe20000000000 */
[C---:B------:R-:W-:Y:S02]  /*51d0*/  VIADD R15, R0.reuse, 0x5a ;  /* 0x0000005a000f7836 */ /* 0x040fe40000000000 */
[----:B------:R-:W-:Y:S01]  /*51e0*/  VIADD R14, R0, 0x59 ;  /* 0x00000059000e7836 */ /* 0x000fe20000000000 */
[----:B------:R-:W-:Y:S01]  /*51f0*/  IABS R129, R12 ;  /* 0x0000000c00817213 */ /* 0x000fe20000000000 */
[--C-:B------:R-:W-:Y:S01]  /*5200*/  @!P5 IMAD.IADD R5, R5, 0x1, -R8.reuse ;  /* 0x000000010505d824 */ /* 0x100fe200078e0a08 */
[C---:B------:R-:W-:Y:S01]  /*5210*/  ISETP.GT.U32.AND P5, PT, R8.reuse, R3, PT ;  /* 0x000000030800720c */ /* 0x040fe20003fa4070 */
[----:B------:R-:W-:Y:S01]  /*5220*/  @!P6 IMAD.IADD R131, R131, 0x1, -R8 ;  /* 0x000000018383e824 */ /* 0x000fe200078e0a08 */
[----:B------:R-:W-:Y:S01]  /*5230*/  ISETP.GT.U32.AND P6, PT, R8, R7, PT ;  /* 0x000000070800720c */ /* 0x000fe20003fc4070 */
[----:B------:R-:W-:Y:S01]  /*5240*/  IMAD.HI.U32 R4, R9, R11, RZ ;  /* 0x0000000b09047227 */ /* 0x000fe200078e00ff */
[----:B------:R-:W-:-:S02]  /*5250*/  IABS R125, R15 ;  /* 0x0000000f007d7213 */ /* 0x000fc40000000000 */
[----:B------:R-:W-:Y:S01]  /*5260*/  IABS R127, R14 ;  /* 0x0000000e007f7213 */ /* 0x000fe20000000000 */
[----:B------:R-:W-:Y:S02]  /*5270*/  IMAD.MOV R4, RZ, RZ, -R4 ;  /* 0x000000ffff047224 */ /* 0x000fe400078e0a04 */
[----:B------:R-:W-:-:S04]  /*5280*/  IMAD.HI.U32 R6, R9, R129, RZ ;  /* 0x0000008109067227 */ /* 0x000fc800078e00ff */
[C---:B------:R-:W-:Y:S02]  /*5290*/  IMAD R11, R8.reuse, R4, R11 ;  /* 0x00000004080b7224 */ /* 0x040fe400078e020b */
[--C-:B------:R-:W-:Y:S02]  /*52a0*/  @!P5 IMAD.IADD R3, R3, 0x1, -R8.reuse ;  /* 0x000000010303d824 */ /* 0x100fe400078e0a08 */
[----:B------:R-:W-:Y:S01]  /*52b0*/  @!P6 IMAD.IADD R7, R7, 0x1, -R8 ;  /* 0x000000010707e824 */ /* 0x000fe200078e0a08 */
[C---:B------:R-:W-:Y:S01]  /*52c0*/  ISETP.GT.U32.AND P5, PT, R8.reuse, R11, PT ;  /* 0x0000000b0800720c */ /* 0x040fe20003fa4070 */
[----:B------:R-:W-:Y:S01]  /*52d0*/  IMAD.MOV R6, RZ, RZ, -R6 ;  /* 0x000000ffff067224 */ /* 0x000fe200078e0a06 */
[C---:B------:R-:W-:Y:S01]  /*52e0*/  ISETP.GT.U32.AND P6, PT, R8.reuse, R5, PT ;  /* 0x000000050800720c */ /* 0x040fe20003fc4070 */
[----:B------:R-:W-:Y:S02]  /*52f0*/  IMAD.MOV.U32 R16, RZ, RZ, R3 ;  /* 0x000000ffff107224 */ /* 0x000fe400078e0003 */
[----:B------:R-:W-:-:S02]  /*5300*/  IMAD R129, R8, R6, R129 ;  /* 0x0000000608817224 */ /* 0x000fc400078e0281 */
[----:B------:R-:W-:-:S04]  /*5310*/  IMAD.HI.U32 R6, R9, R125, RZ ;  /* 0x0000007d09067227 */ /* 0x000fc800078e00ff */
[----:B------:R-:W-:Y:S02]  /*5320*/  IMAD.MOV R6, RZ, RZ, -R6 ;  /* 0x000000ffff067224 */ /* 0x000fe400078e0a06 */
[--C-:B------:R-:W-:Y:S02]  /*5330*/  @!P5 IMAD.IADD R11, R11, 0x1, -R8.reuse ;  /* 0x000000010b0bd824 */ /* 0x100fe400078e0a08 */
[----:B------:R-:W-:Y:S01]  /*5340*/  @!P6 IMAD.IADD R5, R5, 0x1, -R8 ;  /* 0x000000010505e824 */ /* 0x000fe200078e0a08 */
[C---:B------:R-:W-:Y:S01]  /*5350*/  ISETP.GT.U32.AND P6, PT, R8.reuse, R129, PT ;  /* 0x000000810800720c */ /* 0x040fe20003fc4070 */
[C---:B------:R-:W-:Y:S02]  /*5360*/  IMAD R125, R8.reuse, R6, R125 ;  /* 0x00000006087d7224 */ /* 0x040fe400078e027d */
[----:B------:R-:W-:Y:S01]  /*5370*/  @!P2 IMAD.MOV R16, RZ, RZ, -R16 ;  /* 0x000000ffff10a224 */ /* 0x000fe200078e0a10 */
[----:B------:R-:W-:Y:S01]  /*5380*/  ISETP.GT.U32.AND P2, PT, R8, R11, PT ;  /* 0x0000000b0800720c */ /* 0x000fe20003f44070 */
[----:B------:R-:W-:Y:S01]  /*5390*/  @!P3 IMAD.MOV R131, RZ, RZ, -R131 ;  /* 0x000000ffff83b224 */ /* 0x000fe200078e0a83 */
[----:B------:R-:W-:Y:S01]  /*53a0*/  ISETP.GE.AND P3, PT, R10, RZ, PT ;  /* 0x000000ff0a00720c */ /* 0x000fe20003f66270 */
[----:B------:R-:W-:Y:S01]  /*53b0*/  @!P4 IMAD.MOV R5, RZ, RZ, -R5 ;  /* 0x000000ffff05c224 */ /* 0x000fe200078e0a05 */
[----:B------:R-:W-:Y:S01]  /*53c0*/  ISETP.GT.U32.AND P4, PT, R8, R125, PT ;  /* 0x0000007d0800720c */ /* 0x000fe20003f84070 */
[----:B------:R-:W-:Y:S01]  /*53d0*/  VIADD R10, R0, 0x5b ;  /* 0x0000005b000a7836 */ /* 0x000fe20000000000 */
[----:B------:R-:W-:Y:S01]  /*53e0*/  STL [R1+0x32c], R16 ;  /* 0x00032c1001007387 */ /* 0x000fe20000100800 */
[----:B------:R-:W-:-:S03]  /*53f0*/  IMAD.HI.U32 R4, R9, R127, RZ ;  /* 0x0000007f09047227 */ /* 0x000fc600078e00ff */
[----:B------:R-:W-:Y:S01]  /*5400*/  IABS R123, R10 ;  /* 0x0000000a007b7213 */ /* 0x000fe20000000000 */
[----:B------:R-:W-:Y:S01]  /*5410*/  IMAD.MOV R4, RZ, RZ, -R4 ;  /* 0x000000ffff047224 */ /* 0x000fe200078e0a04 */
[----:B------:R0:W-:Y:S01]  /*5420*/  STL [R1+0x334], R5 ;  /* 0x0003340501007387 */ /* 0x0001e20000100800 */
[--C-:B------:R-:W-:Y:S02]  /*5430*/  @!P6 IMAD.IADD R129, R129, 0x1, -R8.reuse ;  /* 0x000000018181e824 */ /* 0x100fe400078e0a08 */
[----:B------:R-:W-:Y:S02]  /*5440*/  IMAD R127, R8, R4, R127 ;  /* 0x00000004087f7224 */ /* 0x000fe400078e027f */
[----:B------:R-:W-:Y:S01]  /*5450*/  VIADD R6, R0, 0x5c ;  /* 0x0000005c00067836 */ /* 0x000fe20000000000 */
[C---:B------:R-:W-:Y:S01]  /*5460*/  ISETP.GT.U32.AND P6, PT, R8.reuse, R129, PT ;  /* 0x000000810800720c */ /* 0x040fe20003fc4070 */
[----:B------:R-:W-:Y:S01]  /*5470*/  @!P2 IMAD.IADD R11, R11, 0x1, -R8 ;  /* 0x000000010b0ba824 */ /* 0x000fe200078e0a08 */
[----:B------:R-:W-:Y:S01]  /*5480*/  ISETP.GT.U32.AND P5, PT, R8, R127, PT ;  /* 0x0000007f0800720c */ /* 0x000fe20003fa4070 */
[----:B------:R-:W-:Y:S01]  /*5490*/  IMAD.HI.U32 R3, R9, R123, RZ ;  /* 0x0000007b09037227 */ /* 0x000fe200078e00ff */
[----:B------:R-:W-:-:S02]  /*54a0*/  IABS R4, R6 ;  /* 0x0000000600047213 */ /* 0x000fc40000000000 */
[----:B------:R-:W-:Y:S01]  /*54b0*/  ISETP.GE.AND P2, PT, R15, RZ, PT ;  /* 0x000000ff0f00720c */ /* 0x000fe20003f46270 */
[----:B0-----:R-:W-:Y:S02]  /*54c0*/  IMAD.MOV.U32 R5, RZ, RZ, R11 ;  /* 0x000000ffff057224 */ /* 0x001fe400078e000b */
[----:B------:R-:W-:Y:S01]  /*54d0*/  @!P4 IMAD.IADD R125, R125, 0x1, -R8 ;  /* 0x000000017d7dc824 */ /* 0x000fe200078e0a08 */
[----:B------:R-:W-:Y:S01]  /*54e0*/  ISETP.GE.AND P4, PT, R10, RZ, PT ;  /* 0x000000ff0a00720c */ /* 0x000fe20003f86270 */
[----:B------:R-:W-:Y:S02]  /*54f0*/  IMAD.MOV R3, RZ, RZ, -R3 ;  /* 0x000000ffff037224 */ /* 0x000fe400078e0a03 */
[----:B------:R-:W-:Y:S01]  /*5500*/  @!P0 IMAD.MOV R132, RZ, RZ, -R132 ;  /* 0x000000ffff848224 */ /* 0x000fe200078e0a84 */
[C---:B------:R-:W-:Y:S01]  /*5510*/  ISETP.GT.U32.AND P0, PT, R8.reuse, R7, PT ;  /* 0x000000070800720c */ /* 0x040fe20003f04070 */
[----:B------:R-:W-:Y:S01]  /*5520*/  @!P3 IMAD.MOV R5, RZ, RZ, -R5 ;  /* 0x000000ffff05b224 */ /* 0x000fe200078e0a05 */
[C---:B------:R-:W-:Y:S01]  /*5530*/  ISETP.GT.U32.AND P3, PT, R8.reuse, R125, PT ;  /* 0x0000007d0800720c */ /* 0x040fe20003f64070 */
[----:B------:R-:W-:-:S02]  /*5540*/  IMAD R123, R8, R3, R123 ;  /* 0x00000003087b7224 */ /* 0x000fc400078e027b */
[----:B------:R-:W-:-:S04]  /*5550*/  IMAD.HI.U32 R3, R9, R4, RZ ;  /* 0x0000000409037227 */ /* 0x000fc800078e00ff */
[----:B------:R-:W-:Y:S02]  /*5560*/  IMAD.MOV R3, RZ, RZ, -R3 ;  /* 0x000000ffff037224 */ /* 0x000fe400078e0a03 */
[--C-:B------:R-:W-:Y:S01]  /*5570*/  @!P6 IMAD.IADD R129, R129, 0x1, -R8.reuse ;  /* 0x000000018181e824 */ /* 0x100fe200078e0a08 */
[C---:B------:R-:W-:Y:S01]  /*5580*/  ISETP.GT.U32.AND P6, PT, R8.reuse, R123, PT ;  /* 0x0000007b0800720c */ /* 0x040fe20003fc4070 */
[----:B------:R-:W-:Y:S02]  /*5590*/  @!P5 IMAD.IADD R127, R127, 0x1, -R8 ;  /* 0x000000017f7fd824 */ /* 0x000fe400078e0a08 */
[----:B------:R-:W-:Y:S02]  /*55a0*/  IMAD R3, R8, R3, R4 ;  /* 0x0000000308037224 */ /* 0x000fe400078e0204 */
[--C-:B------:R-:W-:Y:S01]  /*55b0*/  @!P0 IMAD.IADD R7, R7, 0x1, -R8.reuse ;  /* 0x0000000107078824 */ /* 0x100fe200078e0a08 */
[----:B------:R-:W-:Y:S01]  /*55c0*/  ISETP.GE.AND P0, PT, R12, RZ, PT ;  /* 0x000000ff0c00720c */ /* 0x000fe20003f06270 */
[--C-:B------:R-:W-:Y:S01]  /*55d0*/  @!P3 IMAD.IADD R125, R125, 0x1, -R8.reuse ;  /* 0x000000017d7db824 */ /* 0x100fe200078e0a08 */
[C---:B------:R-:W-:Y:S01]  /*55e0*/  ISETP.GT.U32.AND P5, PT, R8.reuse, R127, PT ;  /* 0x0000007f0800720c */ /* 0x040fe20003fa4070 */
[----:B------:R-:W-:Y:S01]  /*55f0*/  @!P1 IMAD.MOV R7, RZ, RZ, -R7 ;  /* 0x000000ffff079224 */ /* 0x000fe200078e0a07 */
[----:B------:R-:W-:Y:S01]  /*5600*/  ISETP.GT.U32.AND P3, PT, R8, R3, PT ;  /* 0x000000030800720c */ /* 0x000fe20003f64070 */
[----:B------:R-:W-:Y:S01]  /*5610*/  VIADD R4, R0, 0x5d ;  /* 0x0000005d00047836 */ /* 0x000fe20000000000 */
[----:B------:R-:W-:Y:S01]  /*5620*/  ISETP.GE.AND P1, PT, R14, RZ, PT ;  /* 0x000000ff0e00720c */ /* 0x000fe20003f26270 */
[----:B------:R-:W-:Y:S01]  /*5630*/  @!P6 IMAD.IADD R123, R123, 0x1, -R8 ;  /* 0x000000017b7be824 */ /* 0x000fe200078e0a08 */
[----:B------:R-:W-:Y:S01]  /*5640*/  STL [R1+0x33c], R7 ;  /* 0x00033c0701007387 */ /* 0x000fe20000100800 */
[----:B------:R-:W-:-:S02]  /*5650*/  @!P2 IMAD.MOV R125, RZ, RZ, -R125 ;  /* 0x000000ffff7da224 */ /* 0x000fc400078e0a7d */
[----:B------:R-:W-:Y:S01]  /*5660*/  VIADD R12, R0, 0x62 ;  /* 0x00000062000c7836 */ /* 0x000fe20000000000 */
[----:B------:R0:W-:Y:S01]  /*5670*/  STL [R1+0x344], R5 ;  /* 0x0003440501007387 */ /* 0x0001e20000100800 */
[----:B------:R-:W-:Y:S01]  /*5680*/  @!P0 IMAD.MOV R129, RZ, RZ, -R129 ;  /* 0x000000ffff818224 */ /* 0x000fe200078e0a81 */
[----:B------:R-:W-:Y:S01]  /*5690*/  ISETP.GT.U32.AND P6, PT, R8, R123, PT ;  /* 0x0000007b0800720c */ /* 0x000fe20003fc4070 */
[--C-:B------:R-:W-:Y:S01]  /*56a0*/  @!P5 IMAD.IADD R127, R127, 0x1, -R8.reuse ;  /* 0x000000017f7fd824 */ /* 0x100fe200078e0a08 */
[----:B------:R-:W-:Y:S01]  /*56b0*/  ISETP.GE.AND P0, PT, R4, RZ, PT ;  /* 0x000000ff0400720c */ /* 0x000fe20003f06270 */
[--C-:B------:R-:W-:Y:S01]  /*56c0*/  @!P3 IMAD.IADD R3, R3, 0x1, -R8.reuse ;  /* 0x000000010303b824 */ /* 0x100fe200078e0a08 */
[----:B------:R-:W-:Y:S01]  /*56d0*/  IABS R4, R4 ;  /* 0x0000000400047213 */ /* 0x000fe20000000000 */
[----:B------:R-:W-:Y:S01]  /*56e0*/  @!P1 IMAD.MOV R127, RZ, RZ, -R127 ;  /* 0x000000ffff7f9224 */ /* 0x000fe200078e0a7f */
[----:B------:R-:W-:Y:S01]  /*56f0*/  ISETP.GE.AND P5, PT, R6, RZ, PT ;  /* 0x000000ff0600720c */ /* 0x000fe20003fa6270 */
[----:B------:R-:W-:Y:S01]  /*5700*/  VIADD R6, R0, 0x5f ;  /* 0x0000005f00067836 */ /* 0x000fe20000000000 */
[----:B------:R-:W-:Y:S01]  /*5710*/  ISETP.GT.U32.AND P3, PT, R8, R3, PT ;  /* 0x000000030800720c */ /* 0x000fe20003f64070 */
[C---:B0-----:R-:W-:Y:S01]  /*5720*/  VIADD R5, R0.reuse, 0x5e ;  /* 0x0000005e00057836 */ /* 0x041fe20000000000 */
[----:B------:R-:W-:Y:S01]  /*5730*/  IABS R116, R12 ;  /* 0x0000000c00747213 */ /* 0x000fe20000000000 */
[C---:B------:R-:W-:Y:S01]  /*5740*/  VIADD R7, R0.reuse, 0x60 ;  /* 0x0000006000077836 */ /* 0x040fe20000000000 */
[----:B------:R-:W-:Y:S01]  /*5750*/  IABS R11, R6 ;  /* 0x00000006000b7213 */ /* 0x000fe20000000000 */
[----:B------:R-:W-:Y:S01]  /*5760*/  @!P6 IMAD.IADD R123, R123, 0x1, -R8 ;  /* 0x000000017b7be824 */ /* 0x000fe200078e0a08 */
[----:B------:R-:W-:Y:S01]  /*5770*/  ISETP.GE.AND P1, PT, R5, RZ, PT ;  /* 0x000000ff0500720c */ /* 0x000fe20003f26270 */
[----:B------:R-:W-:Y:S01]  /*5780*/  VIADD R14, R0, 0x63 ;  /* 0x00000063000e7836 */ /* 0x000fe20000000000 */
[----:B------:R-:W-:Y:S01]  /*5790*/  IABS R10, R5 ;  /* 0x00000005000a7213 */ /* 0x000fe20000000000 */
[----:B------:R-:W-:Y:S01]  /*57a0*/  IMAD.MOV.U32 R5, RZ, RZ, R4 ;  /* 0x000000ffff057224 */ /* 0x000fe200078e0004 */
[----:B------:R-:W-:Y:S01]  /*57b0*/  ISETP.GE.AND P2, PT, R6, RZ, PT ;  /* 0x000000ff0600720c */ /* 0x000fe20003f46270 */
[----:B------:R-:W-:Y:S01]  /*57c0*/  IMAD.HI.U32 R6, R9, R11, RZ ;  /* 0x0000000b09067227 */ /* 0x000fe200078e00ff */
[----:B------:R-:W-:-:S02]  /*57d0*/  ISETP.GE.AND P6, PT, R7, RZ, PT ;  /* 0x000000ff0700720c */ /* 0x000fc40003fc6270 */
[----:B------:R-:W-:Y:S01]  /*57e0*/  IABS R121, R7 ;  /* 0x0000000700797213 */ /* 0x000fe20000000000 */
[----:B------:R-:W-:Y:S01]  /*57f0*/  IMAD.HI.U32 R4, R9, R5, RZ ;  /* 0x0000000509047227 */ /* 0x000fe200078e00ff */
[----:B------:R-:W-:-:S03]  /*5800*/  IABS R115, R14 ;  /* 0x0000000e00737213 */ /* 0x000fc60000000000 */
[----:B------:R-:W-:Y:S02]  /*5810*/  IMAD.MOV R7, RZ, RZ, -R4 ;  /* 0x000000ffff077224 */ /* 0x000fe400078e0a04 */
[----:B------:R-:W-:Y:S02]  /*5820*/  IMAD.MOV R6, RZ, RZ, -R6 ;  /* 0x000000ffff067224 */ /* 0x000fe400078e0a06 */
[C---:B------:R-:W-:Y:S02]  /*5830*/  IMAD R5, R8.reuse, R7, R5 ;  /* 0x0000000708057224 */ /* 0x040fe400078e0205 */
[----:B------:R-:W-:Y:S02]  /*5840*/  @!P3 IMAD.IADD R3, R3, 0x1, -R8 ;  /* 0x000000010303b824 */ /* 0x000fe400078e0a08 */
[----:B------:R-:W-:Y:S01]  /*5850*/  @!P4 IMAD.MOV R123, RZ, RZ, -R123 ;  /* 0x000000ffff7bc224 */ /* 0x000fe200078e0a7b */
[C---:B------:R-:W-:Y:S01]  /*5860*/  ISETP.GT.U32.AND P4, PT, R8.reuse, R5, PT ;  /* 0x000000050800720c */ /* 0x040fe20003f84070 */
[----:B------:R-:W-:-:S02]  /*5870*/  IMAD R11, R8, R6, R11 ;  /* 0x00000006080b7224 */ /* 0x000fc400078e020b */
[----:B------:R-:W-:Y:S02]  /*5880*/  IMAD.MOV.U32 R13, RZ, RZ, R3 ;  /* 0x000000ffff0d7224 */ /* 0x000fe400078e0003 */
[----:B------:R-:W-:-:S04]  /*5890*/  IMAD.HI.U32 R4, R9, R10, RZ ;  /* 0x0000000a09047227 */ /* 0x000fc800078e00ff */
[----:B------:R-:W-:Y:S01]  /*58a0*/  @!P5 IMAD.MOV R13, RZ, RZ, -R13 ;  /* 0x000000ffff0dd224 */ /* 0x000fe200078e0a0d */
[C---:B------:R-:W-:Y:S01]  /*58b0*/  ISETP.GT.U32.AND P5, PT, R8.reuse, R11, PT ;  /* 0x0000000b0800720c */ /* 0x040fe20003fa4070 */
[----:B------:R-:W-:Y:S02]  /*58c0*/  IMAD.MOV R7, RZ, RZ, -R4 ;  /* 0x000000ffff077224 */ /* 0x000fe400078e0a04 */
[----:B------:R-:W-:Y:S01]  /*58d0*/  @!P4 IMAD.IADD R5, R5, 0x1, -R8 ;  /* 0x000000010505c824 */ /* 0x000fe200078e0a08 */
[----:B------:R0:W-:Y:S01]  /*58e0*/  STL [R1+0x34c], R13 ;  /* 0x00034c0d01007387 */ /* 0x0001e20000100800 */
[C---:B------:R-:W-:Y:S02]  /*58f0*/  IMAD R7, R8.reuse, R7, R10 ;  /* 0x0000000708077224 */ /* 0x040fe400078e020a */
[----:B------:R-:W-:Y:S01]  /*5900*/  IMAD.HI.U32 R4, R9, R121, RZ ;  /* 0x0000007909047227 */ /* 0x000fe200078e00ff */
[C---:B------:R-:W-:Y:S02]  /*5910*/  ISETP.GT.U32.AND P4, PT, R8.reuse, R5, PT ;  /* 0x000000050800720c */ /* 0x040fe40003f84070 */
[----:B------:R-:W-:Y:S01]  /*5920*/  ISETP.GT.U32.AND P3, PT, R8, R7, PT ;  /* 0x000000070800720c */ /* 0x000fe20003f64070 */
[----:B------:R-:W-:-:S02]  /*5930*/  IMAD.MOV R4, RZ, RZ, -R4 ;  /* 0x000000ffff047224 */ /* 0x000fc400078e0a04 */
[----:B------:R-:W-:Y:S02]  /*5940*/  @!P5 IMAD.IADD R11, R11, 0x1, -R8 ;  /* 0x000000010b0bd824 */ /* 0x000fe400078e0a08 */
[C---:B------:R-:W-:Y:S02]  /*5950*/  IMAD R121, R8.reuse, R4, R121 ;  /* 0x0000000408797224 */ /* 0x040fe400078e0279 */
[----:B------:R-:W-:Y:S01]  /*5960*/  IMAD.HI.U32 R4, R9, R116, RZ ;  /* 0x0000007409047227 */ /* 0x000fe200078e00ff */
[----:B------:R-:W-:-:S03]  /*5970*/  ISETP.GT.U32.AND P5, PT, R8, R11, PT ;  /* 0x0000000b0800720c */ /* 0x000fc60003fa4070 */
[----:B------:R-:W-:Y:S02]  /*5980*/  VIADD R10, R0, 0x61 ;  /* 0x00000061000a7836 */ /* 0x000fe40000000000 */
[----:B0-----:R-:W-:Y:S02]  /*5990*/  IMAD.MOV R13, RZ, RZ, -R4 ;  /* 0x000000ffff0d7224 */ /* 0x001fe400078e0a04 */
[--C-:B------:R-:W-:Y:S01]  /*59a0*/  @!P3 IMAD.IADD R7, R7, 0x1, -R8.reuse ;  /* 0x000000010707b824 */ /* 0x100fe200078e0a08 */
[----:B------:R-:W-:Y:S01]  /*59b0*/  IABS R119, R10 ;  /* 0x0000000a00777213 */ /* 0x000fe20000000000 */
[----:B------:R-:W-:Y:S01]  /*59c0*/  @!P4 IMAD.IADD R5, R5, 0x1, -R8 ;  /* 0x000000010505c824 */ /* 0x000fe200078e0a08 */
[C---:B------:R-:W-:Y:S01]  /*59d0*/  ISETP.GT.U32.AND P4, PT, R8.reuse, R121, PT ;  /* 0x000000790800720c */ /* 0x040fe20003f84070 */
[C---:B------:R-:W-:Y:S01]  /*59e0*/  IMAD R116, R8.reuse, R13, R116 ;  /* 0x0000000d08747224 */ /* 0x040fe200078e0274 */
[----:B------:R-:W-:Y:S01]  /*59f0*/  ISETP.GT.U32.AND P3, PT, R8, R7, PT ;  /* 0x000000070800720c */ /* 0x000fe20003f64070 */
[----:B------:R-:W-:-:S02]  /*5a00*/  @!P5 IMAD.IADD R11, R11, 0x1, -R8 ;  /* 0x000000010b0bd824 */ /* 0x000fc400078e0a08 */
[----:B------:R-:W-:Y:S01]  /*5a10*/  IMAD.HI.U32 R3, R9, R119, RZ ;  /* 0x0000007709037227 */ /* 0x000fe200078e00ff */
[----:B------:R-:W-:-:S03]  /*5a20*/  ISETP.GT.U32.AND P5, PT, R8, R116, PT ;  /* 0x000000740800720c */ /* 0x000fc60003fa4070 */
[C---:B------:R-:W-:Y:S02]  /*5a30*/  VIADD R15, R0.reuse, 0x64 ;  /* 0x00000064000f7836 */ /* 0x040fe40000000000 */
[----:B------:R-:W-:Y:S02]  /*5a40*/  IMAD.MOV R3, RZ, RZ, -R3 ;  /* 0x000000ffff037224 */ /* 0x000fe400078e0a03 */
[----:B------:R-:W-:Y:S01]  /*5a50*/  VIADD R13, R0, 0x65 ;  /* 0x00000065000d7836 */ /* 0x000fe20000000000 */
[----:B------:R-:W-:Y:S01]  /*5a60*/  IABS R6, R15 ;  /* 0x0000000f00067213 */ /* 0x000fe20000000000 */
[----:B------:R-:W-:Y:S02]  /*5a70*/  IMAD R119, R8, R3, R119 ;  /* 0x0000000308777224 */ /* 0x000fe400078e0277 */
[----:B------:R-:W-:Y:S02]  /*5a80*/  IMAD.MOV.U32 R16, RZ, RZ, R5 ;  /* 0x000000ffff107224 */ /* 0x000fe400078e0005 */
[--C-:B------:R-:W-:Y:S01]  /*5a90*/  @!P4 IMAD.IADD R121, R121, 0x1, -R8.reuse ;  /* 0x000000017979c824 */ /* 0x100fe200078e0a08 */
[----:B------:R-:W-:Y:S01]  /*5aa0*/  ISETP.GE.AND P4, PT, R10, RZ, PT ;  /* 0x000000ff0a00720c */ /* 0x000fe20003f86270 */
[----:B------:R-:W-:Y:S01]  /*5ab0*/  @!P3 IMAD.IADD R7, R7, 0x1, -R8 ;  /* 0x000000010707b824 */ /* 0x000fe200078e0a08 */
[----:B------:R-:W-:Y:S01]  /*5ac0*/  ISETP.GT.U32.AND P3, PT, R8, R119, PT ;  /* 0x000000770800720c */ /* 0x000fe20003f64070 */
[----:B------:R-:W-:Y:S01]  /*5ad0*/  IMAD.HI.U32 R3, R9, R115, RZ ;  /* 0x0000007309037227 */ /* 0x000fe200078e00ff */
[----:B------:R-:W-:-:S03]  /*5ae0*/  IABS R10, R13 ;  /* 0x0000000d000a7213 */ /* 0x000fc60000000000 */
[----:B------:R-:W-:Y:S01]  /*5af0*/  @!P0 IMAD.MOV R16, RZ, RZ, -R16 ;  /* 0x000000ffff108224 */ /* 0x000fe200078e0a10 */
[----:B------:R-:W-:Y:S01]  /*5b00*/  ISETP.GT.U32.AND P0, PT, R8, R121, PT ;  /* 0x000000790800720c */ /* 0x000fe20003f04070 */
[----:B------:R-:W-:Y:S02]  /*5b10*/  @!P5 IMAD.IADD R116, R116, 0x1, -R8 ;  /* 0x000000017474d824 */ /* 0x000fe400078e0a08 */
[----:B------:R-:W-:Y:S01]  /*5b20*/  IMAD.HI.U32 R4, R9, R6, RZ ;  /* 0x0000000609047227 */ /* 0x000fe200078e00ff */
[----:B------:R-:W-:Y:S02]  /*5b30*/  STL [R1+0x354], R16 ;  /* 0x0003541001007387 */ /* 0x000fe40000100800 */
[----:B------:R-:W-:Y:S01]  /*5b40*/  ISETP.GT.U32.AND P5, PT, R8, R116, PT ;  /* 0x000000740800720c */ /* 0x000fe20003fa4070 */
[----:B------:R-:W-:Y:S02]  /*5b50*/  IMAD.MOV R3, RZ, RZ, -R3 ;  /* 0x000000ffff037224 */ /* 0x000fe400078e0a03 */
[----:B------:R-:W-:-:S02]  /*5b60*/  IMAD.MOV R5, RZ, RZ, -R4 ;  /* 0x000000ffff057224 */ /* 0x000fc400078e0a04 */
[----:B------:R-:W-:-:S04]  /*5b70*/  IMAD.HI.U32 R4, R9, R10, RZ ;  /* 0x0000000a09047227 */ /* 0x000fc800078e00ff */
[C---:B------:R-:W-:Y:S02]  /*5b80*/  IMAD R115, R8.reuse, R3, R115 ;  /* 0x0000000308737224 */ /* 0x040fe400078e0273 */
[----:B------:R-:W-:Y:S02]  /*5b90*/  IMAD R3, R8, R5, R6 ;  /* 0x0000000508037224 */ /* 0x000fe400078e0206 */
[----:B------:R-:W-:Y:S02]  /*5ba0*/  IMAD.MOV R5, RZ, RZ, -R4 ;  /* 0x000000ffff057224 */ /* 0x000fe400078e0a04 */
[--C-:B------:R-:W-:Y:S01]  /*5bb0*/  @!P3 IMAD.IADD R119, R119, 0x1, -R8.reuse ;  /* 0x000000017777b824 */ /* 0x100fe200078e0a08 */
[----:B------:R-:W-:Y:S01]  /*5bc0*/  ISETP.GE.AND P3, PT, R12, RZ, PT ;  /* 0x000000ff0c00720c */ /* 0x000fe20003f66270 */
[----:B------:R-:W-:Y:S01]  /*5bd0*/  @!P0 IMAD.IADD R121, R121, 0x1, -R8 ;  /* 0x0000000179798824 */ /* 0x000fe200078e0a08 */
[C---:B------:R-:W-:Y:S01]  /*5be0*/  ISETP.GT.U32.AND P0, PT, R8.reuse, R115, PT ;  /* 0x000000730800720c */ /* 0x040fe20003f04070 */
[----:B------:R-:W-:-:S02]  /*5bf0*/  IMAD R5, R8, R5, R10 ;  /* 0x0000000508057224 */ /* 0x000fc400078e020a */
[----:B------:R-:W-:Y:S01]  /*5c00*/  @!P1 IMAD.MOV R7, RZ, RZ, -R7 ;  /* 0x000000ffff079224 */ /* 0x000fe200078e0a07 */
[C---:B------:R-:W-:Y:S01]  /*5c10*/  ISETP.GT.U32.AND P1, PT, R8.reuse, R119, PT ;  /* 0x000000770800720c */ /* 0x040fe20003f24070 */
[----:B------:R-:W-:Y:S01]  /*5c20*/  @!P6 IMAD.MOV R121, RZ, RZ, -R121 ;  /* 0x000000ffff79e224 */ /* 0x000fe200078e0a79 */
[----:B------:R-:W-:Y:S01]  /*5c30*/  ISETP.GT.U32.AND P6, PT, R8, R3, PT ;  /* 0x000000030800720c */ /* 0x000fe20003fc4070 */
[----:B------:R-:W-:Y:S01]  /*5c40*/  @!P5 IMAD.IADD R116, R116, 0x1, -R8 ;  /* 0x000000017474d824 */ /* 0x000fe200078e0a08 */
[----:B------:R-:W-:Y:S01]  /*5c50*/  ISETP.GT.U32.AND P5, PT, R8, R5, PT ;  /* 0x000000050800720c */ /* 0x000fe20003fa4070 */
[C---:B------:R-:W-:Y:S01]  /*5c60*/  VIADD R10, R0.reuse, 0x66 ;  /* 0x00000066000a7836 */ /* 0x040fe20000000000 */
[----:B------:R0:W-:Y:S01]  /*5c70*/  STL [R1+0x35c], R7 ;  /* 0x00035c0701007387 */ /* 0x0001e20000100800 */
[----:B------:R-:W-:Y:S02]  /*5c80*/  IMAD.MOV.U32 R6, RZ, RZ, R11 ;  /* 0x000000ffff067224 */ /* 0x000fe400078e000b */
[----:B------:R-:W-:-:S02]  /*5c90*/  VIADD R12, R0, 0x67 ;  /* 0x00000067000c7836 */ /* 0x000fc40000000000 */
[----:B------:R-:W-:Y:S01]  /*5ca0*/  @!P0 IMAD.IADD R115, R115, 0x1, -R8 ;  /* 0x0000000173738824 */ /* 0x000fe200078e0a08 */
[----:B------:R-:W-:Y:S01]  /*5cb0*/  ISETP.GE.AND P0, PT, R13, RZ, PT ;  /* 0x000000ff0d00720c */ /* 0x000fe20003f06270 */
[----:B------:R-:W-:Y:S01]  /*5cc0*/  @!P2 IMAD.MOV R6, RZ, RZ, -R6 ;  /* 0x000000ffff06a224 */ /* 0x000fe200078e0a06 */
[----:B------:R-:W-:Y:S01]  /*5cd0*/  IABS R11, R12 ;  /* 0x0000000c000b7213 */ /* 0x000fe20000000000 */
[--C-:B------:R-:W-:Y:S01]  /*5ce0*/  @!P1 IMAD.IADD R119, R119, 0x1, -R8.reuse ;  /* 0x0000000177779824 */ /* 0x100fe200078e0a08 */
[----:B0-----:R-:W-:Y:S01]  /*5cf0*/  IABS R7, R10 ;  /* 0x0000000a00077213 */ /* 0x001fe20000000000 */
[--C-:B------:R-:W-:Y:S01]  /*5d00*/  @!P6 IMAD.IADD R3, R3, 0x1, -R8.reuse ;  /* 0x000000010303e824 */ /* 0x100fe200078e0a08 */
[C---:B------:R-:W-:Y:S01]  /*5d10*/  ISETP.GT.U32.AND P6, PT, R8.reuse, R115, PT ;  /* 0x000000730800720c */ /* 0x040fe20003fc4070 */
[----:B------:R-:W-:Y:S01]  /*5d20*/  @!P5 IMAD.IADD R5, R5, 0x1, -R8 ;  /* 0x000000010505d824 */ /* 0x000fe200078e0a08 */
[----:B------:R0:W-:Y:S01]  /*5d30*/  STL [R1+0x364], R6 ;  /* 0x0003640601007387 */ /* 0x0001e20000100800 */
[----:B------:R-:W-:Y:S01]  /*5d40*/  IMAD.HI.U32 R4, R9, R7, RZ ;  /* 0x0000000709047227 */ /* 0x000fe200078e00ff */
[----:B------:R-:W-:-:S02]  /*5d50*/  ISETP.GT.U32.AND P5, PT, R8, R3, PT ;  /* 0x000000030800720c */ /* 0x000fc40003fa4070 */
[----:B------:R-:W-:Y:S01]  /*5d60*/  ISETP.GE.AND P2, PT, R14, RZ, PT ;  /* 0x000000ff0e00720c */ /* 0x000fe20003f46270 */
[----:B------:R-:W-:Y:S01]  /*5d70*/  @!P4 IMAD.MOV R119, RZ, RZ, -R119 ;  /* 0x000000ffff77c224 */ /* 0x000fe200078e0a77 */
[----:B------:R-:W-:Y:S01]  /*5d80*/  ISETP.GT.U32.AND P4, PT, R8, R5, PT ;  /* 0x000000050800720c */ /* 0x000fe20003f84070 */
[C---:B------:R-:W-:Y:S01]  /*5d90*/  VIADD R14, R0.reuse, 0x69 ;  /* 0x00000069000e7836 */ /* 0x040fe20000000000 */
[----:B------:R-:W-:Y:S01]  /*5da0*/  ISETP.GE.AND P1, PT, R15, RZ, PT ;  /* 0x000000ff0f00720c */ /* 0x000fe20003f26270 */
[----:B------:R-:W-:Y:S02]  /*5db0*/  VIADD R13, R0, 0x68 ;  /* 0x00000068000d7836 */ /* 0x000fe40000000000 */
[----:B0-----:R-:W-:Y:S01]  /*5dc0*/  IMAD.MOV R6, RZ, RZ, -R4 ;  /* 0x000000ffff067224 */ /* 0x001fe200078e0a04 */
[----:B------:R-:W-:Y:S01]  /*5dd0*/  IABS R111, R14 ;  /* 0x0000000e006f7213 */ /* 0x000fe20000000000 */
[----:B------:R-:W-:Y:S01]  /*5de0*/  IMAD.HI.U32 R4, R9, R11, RZ ;  /* 0x0000000b09047227 */ /* 0x000fe200078e00ff */
[----:B------:R-:W-:-:S03]  /*5df0*/  IABS R113, R13 ;  /* 0x0000000d00717213 */ /* 0x000fc60000000000 */
[C---:B------:R-:W-:Y:S02]  /*5e00*/  IMAD R7, R8.reuse, R6, R7 ;  /* 0x0000000608077224 */ /* 0x040fe400078e0207 */
[----:B------:R-:W-:Y:S02]  /*5e10*/  IMAD.MOV R4, RZ, RZ, -R4 ;  /* 0x000000ffff047224 */ /* 0x000fe400078e0a04 */
[--C-:B------:R-:W-:Y:S01]  /*5e20*/  @!P6 IMAD.IADD R115, R115, 0x1, -R8.reuse ;  /* 0x000000017373e824 */ /* 0x100fe200078e0a08 */
[C---:B------:R-:W-:Y:S01]  /*5e30*/  ISETP.GT.U32.AND P6, PT, R8.reuse, R7, PT ;  /* 0x000000070800720c */ /* 0x040fe20003fc4070 */
[C---:B------:R-:W-:Y:S02]  /*5e40*/  IMAD R11, R8.reuse, R4, R11 ;  /* 0x00000004080b7224 */ /* 0x040fe400078e020b */
[--C-:B------:R-:W-:Y:S02]  /*5e50*/  @!P4 IMAD.IADD R5, R5, 0x1, -R8.reuse ;  /* 0x000000010505c824 */ /* 0x100fe400078e0a08 */
[----:B------:R-:W-:Y:S01]  /*5e60*/  @!P5 IMAD.IADD R3, R3, 0x1, -R8 ;  /* 0x000000010303d824 */ /* 0x000fe200078e0a08 */
[----:B------:R-:W-:Y:S01]  /*5e70*/  ISETP.GT.U32.AND P4, PT, R8, R11, PT ;  /* 0x0000000b0800720c */ /* 0x000fe20003f84070 */
[----:B------:R-:W-:Y:S01]  /*5e80*/  IMAD.HI.U32 R6, R9, R111, RZ ;  /* 0x0000006f09067227 */ /* 0x000fe200078e00ff */
[----:B------:R-:W-:-:S03]  /*5e90*/  ISETP.GE.AND P5, PT, R10, RZ, PT ;  /* 0x000000ff0a00720c */ /* 0x000fc60003fa6270 */
[----:B------:R-:W-:Y:S02]  /*5ea0*/  VIADD R10, R0, 0x6a ;  /* 0x0000006a000a7836 */ /* 0x000fe40000000000 */
[----:B------:R-:W-:Y:S01]  /*5eb0*/  @!P6 IMAD.IADD R7, R7, 0x1, -R8 ;  /* 0x000000010707e824 */ /* 0x000fe200078e0a08 */
[----:B------:R-:W-:Y:S01]  /*5ec0*/  ISETP.GE.AND P6, PT, R12, RZ, PT ;  /* 0x000000ff0c00720c */ /* 0x000fe20003fc6270 */
[----:B------:R-:W-:Y:S01]  /*5ed0*/  @!P3 IMAD.MOV R116, RZ, RZ, -R116 ;  /* 0x000000ffff74b224 */ /* 0x000fe200078e0a74 */
[----:B------:R-:W-:Y:S01]  /*5ee0*/  IABS R109, R10 ;  /* 0x0000000a006d7213 */ /* 0x000fe20000000000 */
[----:B------:R-:W-:Y:S01]  /*5ef0*/  IMAD.HI.U32 R4, R9, R113, RZ ;  /* 0x0000007109047227 */ /* 0x000fe200078e00ff */
[----:B------:R-:W-:-:S03]  /*5f00*/  ISETP.GT.U32.AND P3, PT, R8, R7, PT ;  /* 0x000000070800720c */ /* 0x000fc60003f64070 */
[----:B------:R-:W-:Y:S02]  /*5f10*/  @!P4 IMAD.IADD R11, R11, 0x1, -R8 ;  /* 0x000000010b0bc824 */ /* 0x000fe400078e0a08 */
[----:B------:R-:W-:Y:S02]  /*5f20*/  IMAD.MOV R6, RZ, RZ, -R6 ;  /* 0x000000ffff067224 */ /* 0x000fe400078e0a06 */
[----:B------:R-:W-:Y:S01]  /*5f30*/  VIADD R12, R0, 0x6b ;  /* 0x0000006b000c7836 */ /* 0x000fe20000000000 */
[C---:B------:R-:W-:Y:S01]  /*5f40*/  ISETP.GT.U32.AND P4, PT, R8.reuse, R11, PT ;  /* 0x0000000b0800720c */ /* 0x040fe20003f84070 */
[----:B------:R-:W-:Y:S02]  /*5f50*/  IMAD.MOV R4, RZ, RZ, -R4 ;  /* 0x000000ffff047224 */ /* 0x000fe400078e0a04 */
[----:B------:R-:W-:Y:S01]  /*5f60*/  IMAD R111, R8, R6, R111 ;  /* 0x00000006086f7224 */ /* 0x000fe200078e026f */
[----:B------:R-:W-:Y:S01]  /*5f70*/  IABS R107, R12 ;  /* 0x0000000c006b7213 */ /* 0x000fe20000000000 */
[----:B------:R-:W-:-:S02]  /*5f80*/  IMAD.MOV.U32 R17, RZ, RZ, R3 ;  /* 0x000000ffff117224 */ /* 0x000fc400078e0003 */
[----:B------:R-:W-:Y:S02]  /*5f90*/  IMAD R113, R8, R4, R113 ;  /* 0x0000000408717224 */ /* 0x000fe400078e0271 */
[----:B------:R-:W-:-:S04]  /*5fa0*/  IMAD.HI.U32 R4, R9, R109, RZ ;  /* 0x0000006d09047227 */ /* 0x000fc800078e00ff */
[----:B------:R-:W-:Y:S01]  /*5fb0*/  @!P1 IMAD.MOV R17, RZ, RZ, -R17 ;  /* 0x000000ffff119224 */ /* 0x000fe200078e0a11 */
[----:B------:R-:W-:Y:S01]  /*5fc0*/  ISETP.GT.U32.AND P1, PT, R8, R111, PT ;  /* 0x0000006f0800720c */ /* 0x000fe20003f24070 */
[----:B------:R-:W-:-:S03]  /*5fd0*/  IMAD.HI.U32 R3, R9, R107, RZ ;  /* 0x0000006b09037227 */ /* 0x000fc600078e00ff */
[----:B------:R-:W-:Y:S01]  /*5fe0*/  STL [R1+0x36c], R17 ;  /* 0x00036c1101007387 */ /* 0x000fe20000100800 */
[----:B------:R-:W-:Y:S01]  /*5ff0*/  @!P3 IMAD.IADD R7, R7, 0x1, -R8 ;  /* 0x000000010707b824 */ /* 0x000fe200078e0a08 */
[----:B------:R-:W-:Y:S01]  /*6000*/  ISETP.GE.AND P3, PT, R14, RZ, PT ;  /* 0x000000ff0e00720c */ /* 0x000fe20003f66270 */
[----:B------:R-:W-:Y:S02]  /*6010*/  IMAD.MOV R4, RZ, RZ, -R4 ;  /* 0x000000ffff047224 */ /* 0x000fe400078e0a04 */
[----:B------:R-:W-:Y:S02]  /*6020*/  IMAD.MOV R3, RZ, RZ, -R3 ;  /* 0x000000ffff037224 */ /* 0x000fe400078e0a03 */
[----:B------:R-:W-:Y:S01]  /*6030*/  @!P4 IMAD.IADD R11, R11, 0x1, -R8 ;  /* 0x000000010b0bc824 */ /* 0x000fe200078e0a08 */
[----:B------:R-:W-:Y:S01]  /*6040*/  ISETP.GE.AND P4, PT, R10, RZ, PT ;  /* 0x000000ff0a00720c */ /* 0x000fe20003f86270 */
[----:B------:R-:W-:Y:S02]  /*6050*/  IMAD R109, R8, R4, R109 ;  /* 0x00000004086d7224 */ /* 0x000fe400078e026d */
[----:B------:R-:W-:-:S02]  /*6060*/  IMAD.MOV.U32 R15, RZ, RZ, R7 ;  /* 0x000000ffff0f7224 */ /* 0x000fc400078e0007 */
[----:B------:R-:W-:Y:S01]  /*6070*/  @!P2 IMAD.MOV R115, RZ, RZ, -R115 ;  /* 0x000000ffff73a224 */ /* 0x000fe200078e0a73 */
[C---:B------:R-:W-:Y:S01]  /*6080*/  ISETP.GT.U32.AND P2, PT, R8.reuse, R113, PT ;  /* 0x000000710800720c */ /* 0x040fe20003f44070 */
[C---:B------:R-:W-:Y:S02]  /*6090*/  IMAD R107, R8.reuse, R3, R107 ;  /* 0x00000003086b7224 */ /* 0x040fe400078e026b */
[----:B------:R-:W-:Y:S02]  /*60a0*/  IMAD.MOV.U32 R6, RZ, RZ, R11 ;  /* 0x000000ffff067224 */ /* 0x000fe400078e000b */
[----:B------:R-:W-:Y:S01]  /*60b0*/  @!P5 IMAD.MOV R15, RZ, RZ, -R15 ;  /* 0x000000ffff0fd224 */ /* 0x000fe200078e0a0f */
[C---:B------:R-:W-:Y:S01]  /*60c0*/  ISETP.GT.U32.AND P5, PT, R8.reuse, R109, PT ;  /* 0x0000006d0800720c */ /* 0x040fe20003fa4070 */
[----:B------:R-:W-:Y:S02]  /*60d0*/  @!P1 IMAD.IADD R111, R111, 0x1, -R8 ;  /* 0x000000016f6f9824 */ /* 0x000fe400078e0a08 */
[----:B------:R-:W-:Y:S01]  /*60e0*/  @!P6 IMAD.MOV R6, RZ, RZ, -R6 ;  /* 0x000000ffff06e224 */ /* 0x000fe200078e0a06 */
[----:B------:R-:W-:Y:S01]  /*60f0*/  ISETP.GT.U32.AND P6, PT, R8, R107, PT ;  /* 0x0000006b0800720c */ /* 0x000fe20003fc4070 */
[----:B------:R-:W-:Y:S01]  /*6100*/  VIADD R4, R0, 0x6c ;  /* 0x0000006c00047836 */ /* 0x000fe20000000000 */
[----:B------:R-:W-:Y:S01]  /*6110*/  ISETP.GT.U32.AND P1, PT, R8, R111, PT ;  /* 0x0000006f0800720c */ /* 0x000fe20003f24070 */
[----:B------:R-:W-:-:S02]  /*6120*/  @!P2 IMAD.IADD R113, R113, 0x1, -R8 ;  /* 0x000000017171a824 */ /* 0x000fc400078e0a08 */
[----:B------:R-:W-:Y:S01]  /*6130*/  IMAD.MOV.U32 R16, RZ, RZ, R5 ;  /* 0x000000ffff107224 */ /* 0x000fe200078e0005 */
[----:B------:R-:W-:Y:S01]  /*6140*/  IABS R5, R4 ;  /* 0x0000000400057213 */ /* 0x000fe20000000000 */
[----:B------:R-:W-:Y:S01]  /*6150*/  VIADD R10, R0, 0x6d ;  /* 0x0000006d000a7836 */ /* 0x000fe20000000000 */
[C---:B------:R-:W-:Y:S01]  /*6160*/  ISETP.GT.U32.AND P2, PT, R8.reuse, R113, PT ;  /* 0x000000710800720c */ /* 0x040fe20003f44070 */
[--C-:B------:R-:W-:Y:S02]  /*6170*/  @!P5 IMAD.IADD R109, R109, 0x1, -R8.reuse ;  /* 0x000000016d6dd824 */ /* 0x100fe400078e0a08 */
[----:B------:R-:W-:Y:S01]  /*6180*/  IMAD.HI.U32 R3, R9, R5, RZ ;  /* 0x0000000509037227 */ /* 0x000fe200078e00ff */
[----:B------:R-:W-:Y:S02]  /*6190*/  IABS R7, R10 ;  /* 0x0000000a00077213 */ /* 0x000fe40000000000 */
[----:B------:R-:W-:Y:S01]  /*61a0*/  ISETP.GT.U32.AND P5, PT, R8, R109, PT ;  /* 0x0000006d0800720c */ /* 0x000fe20003fa4070 */
[----:B------:R-:W-:-:S02]  /*61b0*/  @!P6 IMAD.IADD R107, R107, 0x1, -R8 ;  /* 0x000000016b6be824 */ /* 0x000fc400078e0a08 */
[----:B------:R-:W-:Y:S01]  /*61c0*/  @!P1 IMAD.IADD R111, R111, 0x1, -R8 ;  /* 0x000000016f6f9824 */ /* 0x000fe200078e0a08 */
[----:B------:R-:W-:Y:S01]  /*61d0*/  ISETP.GE.AND P1, PT, R4, RZ, PT ;  /* 0x000000ff0400720c */ /* 0x000fe20003f26270 */
[----:B------:R-:W-:Y:S01]  /*61e0*/  IMAD.HI.U32 R4, R9, R7, RZ ;  /* 0x0000000709047227 */ /* 0x000fe200078e00ff */
[----:B------:R-:W-:-:S03]  /*61f0*/  ISETP.GT.U32.AND P6, PT, R8, R107, PT ;  /* 0x0000006b0800720c */ /* 0x000fc60003fc4070 */
[----:B------:R-:W-:Y:S02]  /*6200*/  IMAD.MOV R3, RZ, RZ, -R3 ;  /* 0x000000ffff037224 */ /* 0x000fe400078e0a03 */
[----:B------:R-:W-:Y:S01]  /*6210*/  @!P0 IMAD.MOV R16, RZ, RZ, -R16 ;  /* 0x000000ffff108224 */ /* 0x000fe200078e0a10 */
[----:B------:R-:W-:Y:S01]  /*6220*/  ISETP.GE.AND P0, PT, R13, RZ, PT ;  /* 0x000000ff0d00720c */ /* 0x000fe20003f06270 */
[----:B------:R-:W-:Y:S02]  /*6230*/  IMAD.MOV R4, RZ, RZ, -R4 ;  /* 0x000000ffff047224 */ /* 0x000fe400078e0a04 */
[----:B------:R-:W-:Y:S01]  /*6240*/  IMAD R5, R8, R3, R5 ;  /* 0x0000000308057224 */ /* 0x000fe200078e0205 */
[----:B------:R-:W-:Y:S01]  /*6250*/  STL [R1+0x374], R16 ;  /* 0x0003741001007387 */ /* 0x000fe20000100800 */
[----:B------:R-:W-:Y:S01]  /*6260*/  @!P2 IMAD.IADD R113, R113, 0x1, -R8 ;  /* 0x000000017171a824 */ /* 0x000fe200078e0a08 */
[----:B------:R-:W-:Y:S01]  /*6270*/  ISETP.GE.AND P2, PT, R12, RZ, PT ;  /* 0x000000ff0c00720c */ /* 0x000fe20003f46270 */
[----:B------:R-:W-:Y:S01]  /*6280*/  VIADD R12, R0, 0x6e ;  /* 0x0000006e000c7836 */ /* 0x000fe20000000000 */
[----:B------:R-:W-:Y:S01]  /*6290*/  STL [R1+0x37c], R15 ;  /* 0x00037c0f01007387 */ /* 0x000fe20000100800 */
[----:B------:R-:W-:-:S02]  /*62a0*/  IMAD R7, R8, R4, R7 ;  /* 0x0000000408077224 */ /* 0x000fc400078e0207 */
[--C-:B------:R-:W-:Y:S01]  /*62b0*/  @!P5 IMAD.IADD R109, R109, 0x1, -R8.reuse ;  /* 0x000000016d6dd824 */ /* 0x100fe200078e0a08 */
[C---:B------:R-:W-:Y:S01]  /*62c0*/  ISETP.GT.U32.AND P5, PT, R8.reuse, R5, PT ;  /* 0x000000050800720c */ /* 0x040fe20003fa4070 */
[----:B------:R0:W-:Y:S01]  /*62d0*/  STL [R1+0x384], R6 ;  /* 0x0003840601007387 */ /* 0x0001e20000100800 */
[--C-:B------:R-:W-:Y:S01]  /*62e0*/  @!P6 IMAD.IADD R107, R107, 0x1, -R8.reuse ;  /* 0x000000016b6be824 */ /* 0x100fe200078e0a08 */
[----:B------:R-:W-:Y:S01]  /*62f0*/  ISETP.GT.U32.AND P6, PT, R8, R7, PT ;  /* 0x000000070800720c */ /* 0x000fe20003fc4070 */
[----:B------:R-:W-:Y:S01]  /*6300*/  @!P0 IMAD.MOV R113, RZ, RZ, -R113 ;  /* 0x000000ffff718224 */ /* 0x000fe200078e0a71 */
[----:B------:R-:W-:Y:S01]  /*6310*/  ISETP.GE.AND P0, PT, R10, RZ, PT ;  /* 0x000000ff0a00720c */ /* 0x000fe20003f06270 */
[C---:B------:R-:W-:Y:S02]  /*6320*/  VIADD R10, R0.reuse, 0x6f ;  /* 0x0000006f000a7836 */ /* 0x040fe40000000000 */
[C---:B------:R-:W-:Y:S02]  /*6330*/  VIADD R14, R0.reuse, 0x71 ;  /* 0x00000071000e7836 */ /* 0x040fe40000000000 */
[----:B------:R-:W-:Y:S01]  /*6340*/  VIADD R13, R0, 0x70 ;  /* 0x00000070000d7836 */ /* 0x000fe20000000000 */
[----:B0-----:R-:W-:Y:S01]  /*6350*/  IABS R6, R12 ;  /* 0x0000000c00067213 */ /* 0x001fe20000000000 */
[----:B------:R-:W-:Y:S01]  /*6360*/  @!P4 IMAD.MOV R109, RZ, RZ, -R109 ;  /* 0x000000ffff6dc224 */ /* 0x000fe200078e0a6d */
[----:B------:R-:W-:Y:S01]  /*6370*/  IABS R11, R10 ;  /* 0x0000000a000b7213 */ /* 0x000fe20000000000 */
[----:B------:R-:W-:Y:S01]  /*6380*/  @!P5 IMAD.IADD R5, R5, 0x1, -R8 ;  /* 0x000000010505d824 */ /* 0x000fe200078e0a08 */
[----:B------:R-:W-:Y:S01]  /*6390*/  IABS R103, R14 ;  /* 0x0000000e00677213 */ /* 0x000fe20000000000 */
[----:B------:R-:W-:Y:S01]  /*63a0*/  IMAD.HI.U32 R3, R9, R6, RZ ;  /* 0x0000000609037227 */ /* 0x000fe200078e00ff */
[----:B------:R-:W-:-:S03]  /*63b0*/  IABS R105, R13 ;  /* 0x0000000d00697213 */ /* 0x000fc60000000000 */
[----:B------:R-:W-:Y:S02]  /*63c0*/  IMAD.MOV R3, RZ, RZ, -R3 ;  /* 0x000000ffff037224 */ /* 0x000fe400078e0a03 */
[----:B------:R-:W-:Y:S01]  /*63d0*/  @!P6 IMAD.IADD R7, R7, 0x1, -R8 ;  /* 0x000000010707e824 */ /* 0x000fe200078e0a08 */
[C---:B------:R-:W-:Y:S01]  /*63e0*/  ISETP.GT.U32.AND P6, PT, R8.reuse, R5, PT ;  /* 0x000000050800720c */ /* 0x040fe20003fc4070 */
[C---:B------:R-:W-:Y:S02]  /*63f0*/  IMAD R3, R8.reuse, R3, R6 ;  /* 0x0000000308037224 */ /* 0x040fe400078e0206 */
[----:B------:R-:W-:Y:S01]  /*6400*/  IMAD.HI.U32 R4, R9, R11, RZ ;  /* 0x0000000b09047227 */ /* 0x000fe200078e00ff */
[C---:B------:R-:W-:Y:S02]  /*6410*/  ISETP.GT.U32.AND P4, PT, R8.reuse, R7, PT ;  /* 0x000000070800720c */ /* 0x040fe40003f84070 */
[----:B------:R-:W-:Y:S01]  /*6420*/  ISETP.GT.U32.AND P5, PT, R8, R3, PT ;  /* 0x000000030800720c */ /* 0x000fe20003fa4070 */
[----:B------:R-:W-:-:S02]  /*6430*/  IMAD.MOV R4, RZ, RZ, -R4 ;  /* 0x000000ffff047224 */ /* 0x000fc400078e0a04 */
[----:B------:R-:W-:-:S04]  /*6440*/  IMAD.HI.U32 R6, R9, R105, RZ ;  /* 0x0000006909067227 */ /* 0x000fc800078e00ff */
[C---:B------:R-:W-:Y:S02]  /*6450*/  IMAD R11, R8.reuse, R4, R11 ;  /* 0x00000004080b7224 */ /* 0x040fe400078e020b */
[----:B------:R-:W-:Y:S02]  /*6460*/  @!P6 IMAD.IADD R5, R5, 0x1, -R8 ;  /* 0x000000010505e824 */ /* 0x000fe400078e0a08 */
[----:B------:R-:W-:Y:S01]  /*6470*/  IMAD.HI.U32 R4, R9, R103, RZ ;  /* 0x0000006709047227 */ /* 0x000fe200078e00ff */
[----:B------:R-:W-:-:S03]  /*6480*/  ISETP.GT.U32.AND P6, PT, R8, R11, PT ;  /* 0x0000000b0800720c */ /* 0x000fc60003fc4070 */
[----:B------:R-:W-:Y:S02]  /*6490*/  @!P5 IMAD.IADD R3, R3, 0x1, -R8 ;  /* 0x000000010303d824 */ /* 0x000fe400078e0a08 */
[----:B------:R-:W-:Y:S02]  /*64a0*/  IMAD.MOV R4, RZ, RZ, -R4 ;  /* 0x000000ffff047224 */ /* 0x000fe400078e0a04 */
[----:B------:R-:W-:Y:S01]  /*64b0*/  IMAD.MOV R6, RZ, RZ, -R6 ;  /* 0x000000ffff067224 */ /* 0x000fe200078e0a06 */
[C---:B------:R-:W-:Y:S01]  /*64c0*/  ISETP.GT.U32.AND P5, PT, R8.reuse, R3, PT ;  /* 0x000000030800720c */ /* 0x040fe20003fa4070 */
[C---:B------:R-:W-:Y:S02]  /*64d0*/  IMAD R103, R8.reuse, R4, R103 ;  /* 0x0000000408677224 */ /* 0x040fe400078e0267 */
[----:B------:R-:W-:Y:S02]  /*64e0*/  IMAD R105, R8, R6, R105 ;  /* 0x0000000608697224 */ /* 0x000fe400078e0269 */
[----:B------:R-:W-:-:S02]  /*64f0*/  IMAD.MOV.U32 R16, RZ, RZ, R5 ;  /* 0x000000ffff107224 */ /* 0x000fc400078e0005 */
[----:B------:R-:W-:Y:S01]  /*6500*/  @!P6 IMAD.IADD R11, R11, 0x1, -R8 ;  /* 0x000000010b0be824 */ /* 0x000fe200078e0a08 */
[C---:B------:R-:W-:Y:S01]  /*6510*/  ISETP.GT.U32.AND P6, PT, R8.reuse, R103, PT ;  /* 0x000000670800720c */ /* 0x040fe20003fc4070 */
[----:B------:R-:W-:Y:S01]  /*6520*/  @!P1 IMAD.MOV R16, RZ, RZ, -R16 ;  /* 0x000000ffff109224 */ /* 0x000fe200078e0a10 */
[----:B------:R-:W-:Y:S01]  /*6530*/  ISETP.GT.U32.AND P1, PT, R8, R105, PT ;  /* 0x000000690800720c */ /* 0x000fe20003f24070 */
[----:B------:R-:W-:Y:S02]  /*6540*/  VIADD R15, R0, 0x72 ;  /* 0x00000072000f7836 */ /* 0x000fe40000000000 */
[--C-:B------:R-:W-:Y:S01]  /*6550*/  @!P5 IMAD.IADD R3, R3, 0x1, -R8.reuse ;  /* 0x000000010303d824 */ /* 0x100fe200078e0a08 */
[----:B------:R-:W-:Y:S01]  /*6560*/  ISETP.GE.AND P5, PT, R14, RZ, PT ;  /* 0x000000ff0e00720c */ /* 0x000fe20003fa6270 */
[--C-:B------:R-:W-:Y:S01]  /*6570*/  @!P4 IMAD.IADD R7, R7, 0x1, -R8.reuse ;  /* 0x000000010707c824 */ /* 0x100fe200078e0a08 */
[----:B------:R-:W-:Y:S01]  /*6580*/  IABS R101, R15 ;  /* 0x0000000f00657213 */ /* 0x000fe20000000000 */
[----:B------:R-:W-:Y:S01]  /*6590*/  VIADD R14, R0, 0x73 ;  /* 0x00000073000e7836 */ /* 0x000fe20000000000 */
[----:B------:R0:W-:Y:S01]  /*65a0*/  STL [R1+0x38c], R16 ;  /* 0x00038c1001007387 */ /* 0x0001e20000100800 */
[----:B------:R-:W-:Y:S01]  /*65b0*/  IMAD.MOV.U32 R5, RZ, RZ, R7 ;  /* 0x000000ffff057224 */ /* 0x000fe200078e0007 */
[----:B------:R-:W-:Y:S01]  /*65c0*/  ISETP.GE.AND P4, PT, R13, RZ, PT ;  /* 0x000000ff0d00720c */ /* 0x000fe20003f86270 */
        /* <DEDUP_REMOVED lines=11> */
[C---:B0-----:R-:W-:Y:S02]  /*6680*/  VIADD R16, R0.reuse, 0x74 ;  /* 0x0000007400107836 */ /* 0x041fe40000000000 */
[----:B------:R-:W-:Y:S02]  /*6690*/  VIADD R17, R0, 0x75 ;  /* 0x0000007500117836 */ /* 0x000fe40000000000 */
[----:B-1----:R-:W-:Y:S01]  /*66a0*/  IMAD.MOV R5, RZ, RZ, -R4 ;  /* 0x000000ffff057224 */ /* 0x002fe200078e0a04 */
[----:B------:R-:W-:Y:S01]  /*66b0*/  IABS R7, R16 ;  /* 0x0000001000077213 */ /* 0x000fe20000000000 */
[C---:B------:R-:W-:Y:S02]  /*66c0*/  IMAD R101, R8.reuse, R6, R101 ;  /* 0x0000000608657224 */ /* 0x040fe400078e0265 */
[----:B------:R-:W-:-:S02]  /*66d0*/  IMAD R100, R8, R5, R100 ;  /* 0x0000000508647224 */ /* 0x000fc400078e0264 */
[----:B------:R-:W-:Y:S01]  /*66e0*/  @!P2 IMAD.MOV R107, RZ, RZ, -R107 ;  /* 0x000000ffff6ba224 */ /* 0x000fe200078e0a6b */
[----:B------:R-:W-:Y:S01]  /*66f0*/  ISETP.GE.AND P2, PT, R10, RZ, PT ;  /* 0x000000ff0a00720c */ /* 0x000fe20003f46270 */
[----:B------:R-:W-:Y:S01]  /*6700*/  @!P3 IMAD.MOV R111, RZ, RZ, -R111 ;  /* 0x000000ffff6fb224 */ /* 0x000fe200078e0a6f */
[----:B------:R-:W-:Y:S01]  /*6710*/  IABS R10, R17 ;  /* 0x00000011000a7213 */ /* 0x000fe20000000000 */
[--C-:B------:R-:W-:Y:S01]  /*6720*/  @!P1 IMAD.IADD R11, R11, 0x1, -R8.reuse ;  /* 0x000000010b0b9824 */ /* 0x100fe200078e0a08 */
[----:B------:R-:W-:Y:S01]  /*6730*/  ISETP.GE.AND P3, PT, R12, RZ, PT ;  /* 0x000000ff0c00720c */ /* 0x000fe20003f66270 */
[----:B------:R-:W-:Y:S01]  /*6740*/  @!P6 IMAD.IADD R103, R103, 0x1, -R8 ;  /* 0x000000016767e824 */ /* 0x000fe200078e0a08 */
[C---:B------:R-:W-:Y:S01]  /*6750*/  ISETP.GT.U32.AND P1, PT, R8.reuse, R101, PT ;  /* 0x000000650800720c */ /* 0x040fe20003f24070 */
[----:B------:R-:W-:Y:S01]  /*6760*/  IMAD.HI.U32 R4, R9, R7, RZ ;  /* 0x0000000709047227 */ /* 0x000fe200078e00ff */
[----:B------:R-:W-:-:S03]  /*6770*/  ISETP.GT.U32.AND P6, PT, R8, R100, PT ;  /* 0x000000640800720c */ /* 0x000fc60003fc4070 */
[----:B------:R-:W-:Y:S02]  /*6780*/  VIADD R18, R0, 0x76 ;  /* 0x0000007600127836 */ /* 0x000fe40000000000 */
[----:B------:R-:W-:-:S03]  /*6790*/  IMAD.HI.U32 R5, R9, R10, RZ ;  /* 0x0000000a09057227 */ /* 0x000fc600078e00ff */
[----:B------:R-:W-:Y:S01]  /*67a0*/  IABS R12, R18 ;  /* 0x00000012000c7213 */ /* 0x000fe20000000000 */
[----:B------:R-:W-:Y:S02]  /*67b0*/  IMAD.MOV R4, RZ, RZ, -R4 ;  /* 0x000000ffff047224 */ /* 0x000fe400078e0a04 */
[----:B------:R-:W-:Y:S02]  /*67c0*/  IMAD.MOV R13, RZ, RZ, -R5 ;  /* 0x000000ffff0d7224 */ /* 0x000fe400078e0a05 */
[C---:B------:R-:W-:Y:S02]  /*67d0*/  IMAD R5, R8.reuse, R4, R7 ;  /* 0x0000000408057224 */ /* 0x040fe400078e0207 */
[----:B------:R-:W-:Y:S02]  /*67e0*/  IMAD R7, R8, R13, R10 ;  /* 0x0000000d08077224 */ /* 0x000fe400078e020a */
[----:B------:R-:W-:Y:S01]  /*67f0*/  @!P0 IMAD.IADD R105, R105, 0x1, -R8 ;  /* 0x0000000169698824 */ /* 0x000fe200078e0a08 */
[----:B------:R-:W-:Y:S01]  /*6800*/  ISETP.GE.AND P0, PT, R15, RZ, PT ;  /* 0x000000ff0f00720c */ /* 0x000fe20003f06270 */
[----:B------:R-:W-:-:S04]  /*6810*/  IMAD.HI.U32 R6, R9, R12, RZ ;  /* 0x0000000c09067227 */ /* 0x000fc800078e00ff */
[--C-:B------:R-:W-:Y:S01]  /*6820*/  @!P1 IMAD.IADD R101, R101, 0x1, -R8.reuse ;  /* 0x0000000165659824 */ /* 0x100fe200078e0a08 */
[----:B------:R-:W-:Y:S01]  /*6830*/  ISETP.GE.AND P1, PT, R14, RZ, PT ;  /* 0x000000ff0e00720c */ /* 0x000fe20003f26270 */
[----:B------:R-:W-:Y:S02]  /*6840*/  VIADD R10, R0, 0x77 ;  /* 0x00000077000a7836 */ /* 0x000fe40000000000 */
[----:B------:R-:W-:Y:S01]  /*6850*/  @!P6 IMAD.IADD R100, R100, 0x1, -R8 ;  /* 0x000000016464e824 */ /* 0x000fe200078e0a08 */
[C---:B------:R-:W-:Y:S01]  /*6860*/  ISETP.GT.U32.AND P6, PT, R8.reuse, R101, PT ;  /* 0x000000650800720c */ /* 0x040fe20003fc4070 */
[----:B------:R-:W-:Y:S02]  /*6870*/  IMAD.MOV.U32 R19, RZ, RZ, R11 ;  /* 0x000000ffff137224 */ /* 0x000fe400078e000b */
[----:B------:R-:W-:Y:S01]  /*6880*/  @!P3 IMAD.MOV R3, RZ, RZ, -R3 ;  /* 0x000000ffff03b224 */ /* 0x000fe200078e0a03 */
[C---:B------:R-:W-:Y:S01]  /*6890*/  ISETP.GT.U32.AND P3, PT, R8.reuse, R5, PT ;  /* 0x000000050800720c */ /* 0x040fe20003f64070 */
[----:B------:R-:W-:Y:S01]  /*68a0*/  IMAD.MOV R15, RZ, RZ, -R6 ;  /* 0x000000ffff0f7224 */ /* 0x000fe200078e0a06 */
[----:B------:R-:W-:Y:S01]  /*68b0*/  IABS R6, R10 ;  /* 0x0000000a00067213 */ /* 0x000fe20000000000 */
[----:B------:R-:W-:Y:S01]  /*68c0*/  @!P2 IMAD.MOV R19, RZ, RZ, -R19 ;  /* 0x000000ffff13a224 */ /* 0x000fe200078e0a13 */
[C---:B------:R-:W-:Y:S01]  /*68d0*/  ISETP.GT.U32.AND P2, PT, R8.reuse, R100, PT ;  /* 0x000000640800720c */ /* 0x040fe20003f44070 */
[----:B------:R-:W-:Y:S01]  /*68e0*/  @!P4 IMAD.MOV R105, RZ, RZ, -R105 ;  /* 0x000000ffff69c224 */ /* 0x000fe200078e0a69 */
[C---:B------:R-:W-:Y:S01]  /*68f0*/  ISETP.GT.U32.AND P4, PT, R8.reuse, R7, PT ;  /* 0x000000070800720c */ /* 0x040fe20003f84070 */
[----:B------:R0:W-:Y:S01]  /*6900*/  STL [R1+0x39c], R3 ;  /* 0x00039c0301007387 */ /* 0x0001e20000100800 */
[----:B------:R-:W-:-:S02]  /*6910*/  IMAD R13, R8, R15, R12 ;  /* 0x0000000f080d7224 */ /* 0x000fc400078e020c */
[--C-:B------:R-:W-:Y:S01]  /*6920*/  @!P6 IMAD.IADD R101, R101, 0x1, -R8.reuse ;  /* 0x000000016565e824 */ /* 0x100fe200078e0a08 */
[----:B------:R-:W-:Y:S01]  /*6930*/  STL [R1+0x3a4], R19 ;  /* 0x0003a41301007387 */ /* 0x000fe20000100800 */
[----:B------:R-:W-:Y:S01]  /*6940*/  VIADD R12, R0, 0x78 ;  /* 0x00000078000c7836 */ /* 0x000fe20000000000 */
[----:B------:R-:W-:Y:S01]  /*6950*/  ISETP.GT.U32.AND P6, PT, R8, R13, PT ;  /* 0x0000000d0800720c */ /* 0x000fe20003fc4070 */
[----:B------:R-:W-:Y:S01]  /*6960*/  @!P3 IMAD.IADD R5, R5, 0x1, -R8 ;  /* 0x000000010505b824 */ /* 0x000fe200078e0a08 */
[----:B------:R-:W-:Y:S01]  /*6970*/  ISETP.GE.AND P3, PT, R18, RZ, PT ;  /* 0x000000ff1200720c */ /* 0x000fe20003f66270 */
[----:B------:R-:W-:Y:S01]  /*6980*/  @!P5 IMAD.MOV R103, RZ, RZ, -R103 ;  /* 0x000000ffff67d224 */ /* 0x000fe200078e0a67 */
[----:B------:R-:W-:Y:S01]  /*6990*/  IABS R99, R12 ;  /* 0x0000000c00637213 */ /* 0x000fe20000000000 */
[----:B0-----:R-:W-:Y:S01]  /*69a0*/  IMAD.HI.U32 R3, R9, R6, RZ ;  /* 0x0000000609037227 */ /* 0x001fe200078e00ff */
[----:B------:R-:W-:-:S03]  /*69b0*/  ISETP.GE.AND P5, PT, R16, RZ, PT ;  /* 0x000000ff1000720c */ /* 0x000fc60003fa6270 */
[----:B------:R-:W-:Y:S02]  /*69c0*/  IMAD.MOV R3, RZ, RZ, -R3 ;  /* 0x000000ffff037224 */ /* 0x000fe400078e0a03 */
[----:B------:R-:W-:Y:S01]  /*69d0*/  @!P2 IMAD.IADD R100, R100, 0x1, -R8 ;  /* 0x000000016464a824 */ /* 0x000fe200078e0a08 */
[----:B------:R-:W-:Y:S01]  /*69e0*/  ISETP.GE.AND P2, PT, R17, RZ, PT ;  /* 0x000000ff1100720c */ /* 0x000fe20003f46270 */
[C---:B------:R-:W-:Y:S02]  /*69f0*/  IMAD R3, R8.reuse, R3, R6 ;  /* 0x0000000308037224 */ /* 0x040fe400078e0206 */
[----:B------:R-:W-:Y:S01]  /*6a00*/  @!P4 IMAD.IADD R7, R7, 0x1, -R8 ;  /* 0x000000010707c824 */ /* 0x000fe200078e0a08 */
[C---:B------:R-:W-:Y:S01]  /*6a10*/  ISETP.GT.U32.AND P4, PT, R8.reuse, R5, PT ;  /* 0x000000050800720c */ /* 0x040fe20003f84070 */
[----:B------:R-:W-:Y:S01]  /*6a20*/  @!P1 IMAD.MOV R100, RZ, RZ, -R100 ;  /* 0x000000ffff649224 */ /* 0x000fe200078e0a64 */
[----:B------:R-:W-:Y:S01]  /*6a30*/  ISETP.GT.U32.AND P1, PT, R8, R3, PT ;  /* 0x000000030800720c */ /* 0x000fe20003f24070 */
[----:B------:R-:W-:-:S02]  /*6a40*/  VIADD R11, R0, 0x79 ;  /* 0x00000079000b7836 */ /* 0x000fc40000000000 */
[----:B------:R-:W-:-:S03]  /*6a50*/  IMAD.HI.U32 R4, R9, R99, RZ ;  /* 0x0000006309047227 */ /* 0x000fc600078e00ff */
[----:B------:R-:W-:Y:S01]  /*6a60*/  IABS R97, R11 ;  /* 0x0000000b00617213 */ /* 0x000fe20000000000 */
[----:B------:R-:W-:Y:S01]  /*6a70*/  @!P6 IMAD.IADD R13, R13, 0x1, -R8 ;  /* 0x000000010d0de824 */ /* 0x000fe200078e0a08 */
[----:B------:R-:W-:Y:S01]  /*6a80*/  ISETP.GT.U32.AND P6, PT, R8, R7, PT ;  /* 0x000000070800720c */ /* 0x000fe20003fc4070 */
[----:B------:R-:W-:Y:S02]  /*6a90*/  IMAD.MOV R4, RZ, RZ, -R4 ;  /* 0x000000ffff047224 */ /* 0x000fe400078e0a04 */
[--C-:B------:R-:W-:Y:S01]  /*6aa0*/  @!P4 IMAD.IADD R5, R5, 0x1, -R8.reuse ;  /* 0x000000010505c824 */ /* 0x100fe200078e0a08 */
[----:B------:R-:W-:Y:S01]  /*6ab0*/  ISETP.GE.AND P4, PT, R10, RZ, PT ;  /* 0x000000ff0a00720c */ /* 0x000fe20003f86270 */
[----:B------:R-:W-:Y:S01]  /*6ac0*/  @!P1 IMAD.IADD R3, R3, 0x1, -R8 ;  /* 0x0000000103039824 */ /* 0x000fe200078e0a08 */
[----:B------:R-:W-:Y:S01]  /*6ad0*/  ISETP.GE.AND P1, PT, R11, RZ, PT ;  /* 0x000000ff0b00720c */ /* 0x000fe20003f26270 */
[----:B------:R-:W-:Y:S02]  /*6ae0*/  IMAD.MOV.U32 R15, RZ, RZ, R5 ;  /* 0x000000ffff0f7224 */ /* 0x000fe400078e0005 */
[----:B------:R-:W-:Y:S01]  /*6af0*/  @!P0 IMAD.MOV R101, RZ, RZ, -R101 ;  /* 0x000000ffff658224 */ /* 0x000fe200078e0a65 */
[C---:B------:R-:W-:Y:S01]  /*6b00*/  ISETP.GT.U32.AND P0, PT, R8.reuse, R13, PT ;  /* 0x0000000d0800720c */ /* 0x040fe20003f04070 */
[----:B------:R-:W-:-:S02]  /*6b10*/  IMAD R99, R8, R4, R99 ;  /* 0x0000000408637224 */ /* 0x000fc400078e0263 */
[----:B------:R-:W-:Y:S02]  /*6b20*/  VIADD R10, R0, 0x7b ;  /* 0x0000007b000a7836 */ /* 0x000fe40000000000 */
[----:B------:R-:W-:-:S03]  /*6b30*/  IMAD.HI.U32 R4, R9, R97, RZ ;  /* 0x0000006109047227 */ /* 0x000fc600078e00ff */
[----:B------:R-:W-:Y:S01]  /*6b40*/  IABS R93, R10 ;  /* 0x0000000a005d7213 */ /* 0x000fe20000000000 */
[----:B------:R-:W-:Y:S01]  /*6b50*/  @!P5 IMAD.MOV R15, RZ, RZ, -R15 ;  /* 0x000000ffff0fd224 */ /* 0x000fe200078e0a0f */
[C---:B------:R-:W-:Y:S01]  /*6b60*/  ISETP.GT.U32.AND P5, PT, R8.reuse, R3, PT ;  /* 0x000000030800720c */ /* 0x040fe20003fa4070 */
[----:B------:R-:W-:Y:S02]  /*6b70*/  IMAD.MOV R4, RZ, RZ, -R4 ;  /* 0x000000ffff047224 */ /* 0x000fe400078e0a04 */
[----:B------:R-:W-:Y:S01]  /*6b80*/  @!P6 IMAD.IADD R7, R7, 0x1, -R8 ;  /* 0x000000010707e824 */ /* 0x000fe200078e0a08 */
[C---:B------:R-:W-:Y:S01]  /*6b90*/  ISETP.GT.U32.AND P6, PT, R8.reuse, R99, PT ;  /* 0x000000630800720c */ /* 0x040fe20003fc4070 */
[----:B------:R-:W-:Y:S01]  /*6ba0*/  IMAD R97, R8, R4, R97 ;  /* 0x0000000408617224 */ /* 0x000fe200078e0261 */
[----:B------:R-:W-:Y:S01]  /*6bb0*/  STL [R1+0x3ac], R15 ;  /* 0x0003ac0f01007387 */ /* 0x000fe20000100800 */
[----:B------:R-:W-:-:S04]  /*6bc0*/  IMAD.HI.U32 R4, R9, R93, RZ ;  /* 0x0000005d09047227 */ /* 0x000fc800078e00ff */
[----:B------:R-:W-:Y:S01]  /*6bd0*/  @!P2 IMAD.MOV R7, RZ, RZ, -R7 ;  /* 0x000000ffff07a224 */ /* 0x000fe200078e0a07 */
[----:B------:R-:W-:Y:S01]  /*6be0*/  ISETP.GT.U32.AND P2, PT, R8, R97, PT ;  /* 0x000000610800720c */ /* 0x000fe20003f44070 */
[----:B------:R-:W-:Y:S02]  /*6bf0*/  VIADD R14, R0, 0x7a ;  /* 0x0000007a000e7836 */ /* 0x000fe40000000000 */
[----:B------:R-:W-:Y:S01]  /*6c00*/  @!P0 IMAD.IADD R13, R13, 0x1, -R8 ;  /* 0x000000010d0d8824 */ /* 0x000fe200078e0a08 */
[----:B------:R-:W-:Y:S01]  /*6c10*/  ISETP.GE.AND P0, PT, R12, RZ, PT ;  /* 0x000000ff0c00720c */ /* 0x000fe20003f06270 */
[----:B------:R-:W-:Y:S01]  /*6c20*/  IMAD.MOV R4, RZ, RZ, -R4 ;  /* 0x000000ffff047224 */ /* 0x000fe200078e0a04 */
[----:B------:R-:W-:Y:S01]  /*6c30*/  IABS R95, R14 ;  /* 0x0000000e005f7213 */ /* 0x000fe20000000000 */
[----:B------:R-:W-:Y:S01]  /*6c40*/  @!P5 IMAD.IADD R3, R3, 0x1, -R8 ;  /* 0x000000010303d824 */ /* 0x000fe200078e0a08 */
[----:B------:R-:W-:Y:S01]  /*6c50*/  STL [R1+0x3b4], R7 ;  /* 0x0003b40701007387 */ /* 0x000fe20000100800 */
[----:B------:R-:W-:-:S02]  /*6c60*/  IMAD.MOV.U32 R5, RZ, RZ, R13 ;  /* 0x000000ffff057224 */ /* 0x000fc400078e000d */
[C---:B------:R-:W-:Y:S02]  /*6c70*/  IMAD R93, R8.reuse, R4, R93 ;  /* 0x00000004085d7224 */ /* 0x040fe400078e025d */
[----:B------:R-:W-:Y:S02]  /*6c80*/  IMAD.MOV.U32 R13, RZ, RZ, R3 ;  /* 0x000000ffff0d7224 */ /* 0x000fe400078e0003 */
[----:B------:R-:W-:Y:S02]  /*6c90*/  @!P6 IMAD.IADD R99, R99, 0x1, -R8 ;  /* 0x000000016363e824 */ /* 0x000fe400078e0a08 */
[----:B------:R-:W-:Y:S01]  /*6ca0*/  @!P4 IMAD.MOV R13, RZ, RZ, -R13 ;  /* 0x000000ffff0dc224 */ /* 0x000fe200078e0a0d */
[C---:B------:R-:W-:Y:S01]  /*6cb0*/  ISETP.GT.U32.AND P4, PT, R8.reuse, R93, PT ;  /* 0x0000005d0800720c */ /* 0x040fe20003f84070 */
[----:B------:R-:W-:Y:S01]  /*6cc0*/  IMAD.HI.U32 R6, R9, R95, RZ ;  /* 0x0000005f09067227 */ /* 0x000fe200078e00ff */
[----:B------:R-:W-:-:S03]  /*6cd0*/  ISETP.GT.U32.AND P6, PT, R8, R99, PT ;  /* 0x000000630800720c */ /* 0x000fc60003fc4070 */
[----:B------:R-:W-:Y:S02]  /*6ce0*/  @!P2 IMAD.IADD R97, R97, 0x1, -R8 ;  /* 0x000000016161a824 */ /* 0x000fe400078e0a08 */
[----:B------:R-:W-:Y:S02]  /*6cf0*/  IMAD.MOV R6, RZ, RZ, -R6 ;  /* 0x000000ffff067224 */ /* 0x000fe400078e0a06 */
[----:B------:R-:W-:Y:S01]  /*6d00*/  VIADD R11, R0, 0x7d ;  /* 0x0000007d000b7836 */ /* 0x000fe20000000000 */
[C---:B------:R-:W-:Y:S01]  /*6d10*/  ISETP.GT.U32.AND P2, PT, R8.reuse, R97, PT ;  /* 0x000000610800720c */ /* 0x040fe20003f44070 */
[----:B------:R-:W-:Y:S02]  /*6d20*/  IMAD R95, R8, R6, R95 ;  /* 0x00000006085f7224 */ /* 0x000fe400078e025f */
[----:B------:R-:W-:Y:S01]  /*6d30*/  @!P3 IMAD.MOV R5, RZ, RZ, -R5 ;  /* 0x000000ffff05b224 */ /* 0x000fe200078e0a05 */
[----:B------:R-:W-:Y:S01]  /*6d40*/  IABS R6, R11 ;  /* 0x0000000b00067213 */ /* 0x000fe20000000000 */
[----:B------:R-:W-:Y:S01]  /*6d50*/  VIADD R12, R0, 0x7e ;  /* 0x0000007e000c7836 */ /* 0x000fe20000000000 */
[----:B------:R-:W-:Y:S01]  /*6d60*/  ISETP.GT.U32.AND P5, PT, R8, R95, PT ;  /* 0x0000005f0800720c */ /* 0x000fe20003fa4070 */
[--C-:B------:R-:W-:Y:S01]  /*6d70*/  @!P4 IMAD.IADD R93, R93, 0x1, -R8.reuse ;  /* 0x000000015d5dc824 */ /* 0x100fe200078e0a08 */
[----:B------:R0:W-:Y:S01]  /*6d80*/  STL [R1+0x3bc], R5 ;  /* 0x0003bc0501007387 */ /* 0x0001e20000100800 */
[--C-:B------:R-:W-:Y:S01]  /*6d90*/  @!P6 IMAD.IADD R99, R99, 0x1, -R8.reuse ;  /* 0x000000016363e824 */ /* 0x100fe200078e0a08 */
[----:B------:R-:W-:Y:S01]  /*6da0*/  ISETP.GE.AND P6, PT, R10, RZ, PT ;  /* 0x000000ff0a00720c */ /* 0x000fe20003fc6270 */
[----:B------:R-:W-:Y:S01]  /*6db0*/  IMAD.HI.U32 R4, R9, R6, RZ ;  /* 0x0000000609047227 */ /* 0x000fe200078e00ff */
[----:B------:R-:W-:Y:S01]  /*6dc0*/  IABS R10, R12 ;  /* 0x0000000c000a7213 */ /* 0x000fe20000000000 */
[----:B------:R1:W-:Y:S01]  /*6dd0*/  STL [R1+0x3c4], R13 ;  /* 0x0003c40d01007387 */ /* 0x0003e20000100800 */
[----:B------:R-:W-:Y:S01]  /*6de0*/  ISETP.GT.U32.AND P4, PT, R8, R93, PT ;  /* 0x0000005d0800720c */ /* 0x000fe20003f84070 */
[----:B------:R-:W-:Y:S01]  /*6df0*/  @!P0 IMAD.MOV R99, RZ, RZ, -R99 ;  /* 0x000000ffff638224 */ /* 0x000fe200078e0a63 */
[----:B------:R-:W-:Y:S01]  /*6e00*/  ISETP.GE.AND P3, PT, R14, RZ, PT ;  /* 0x000000ff0e00720c */ /* 0x000fe20003f66270 */
[----:B------:R-:W-:Y:S01]  /*6e10*/  @!P2 IMAD.IADD R97, R97, 0x1, -R8 ;  /* 0x000000016161a824 */ /* 0x000fe200078e0a08 */
[----:B------:R-:W-:Y:S01]  /*6e20*/  ISETP.GE.AND P2, PT, R11, RZ, PT ;  /* 0x000000ff0b00720c */ /* 0x000fe20003f46270 */
[----:B0-----:R-:W-:-:S02]  /*6e30*/  VIADD R5, R0, 0x7c ;  /* 0x0000007c00057836 */ /* 0x001fc40000000000 */
[----:B------:R-:W-:Y:S02]  /*6e40*/  IMAD.MOV R11, RZ, RZ, -R4 ;  /* 0x000000ffff0b7224 */ /* 0x000fe400078e0a04 */
[----:B------:R-:W-:Y:S01]  /*6e50*/  @!P5 IMAD.IADD R95, R95, 0x1, -R8 ;  /* 0x000000015f5fd824 */ /* 0x000fe200078e0a08 */
[----:B------:R-:W-:Y:S01]  /*6e60*/  IABS R7, R5 ;  /* 0x0000000500077213 */ /* 0x000fe20000000000 */
[----:B------:R-:W-:Y:S01]  /*6e70*/  VIADD R4, R0, 0x7f ;  /* 0x0000007f00047836 */ /* 0x000fe20000000000 */
[----:B------:R-:W-:Y:S01]  /*6e80*/  ISETP.GE.AND P0, PT, R5, RZ, PT ;  /* 0x000000ff0500720c */ /* 0x000fe20003f06270 */
[----:B------:R-:W-:Y:S01]  /*6e90*/  IMAD.HI.U32 R5, R9, R10, RZ ;  /* 0x0000000a09057227 */ /* 0x000fe200078e00ff */
[----:B------:R-:W-:-:S03]  /*6ea0*/  ISETP.GT.U32.AND P5, PT, R8, R95, PT ;  /* 0x0000005f0800720c */ /* 0x000fc60003fa4070 */
[----:B-1----:R-:W-:Y:S02]  /*6eb0*/  IMAD.MOV R13, RZ, RZ, -R5 ;  /* 0x000000ffff0d7224 */ /* 0x002fe400078e0a05 */
[----:B------:R-:W-:Y:S02]  /*6ec0*/  IMAD R5, R8, R11, R6 ;  /* 0x0000000b08057224 */ /* 0x000fe400078e0206 */
[----:B------:R-:W-:-:S04]  /*6ed0*/  IMAD.HI.U32 R3, R9, R7, RZ ;  /* 0x0000000709037227 */ /* 0x000fc800078e00ff */
[--C-:B------:R-:W-:Y:S01]  /*6ee0*/  @!P4 IMAD.IADD R93, R93, 0x1, -R8.reuse ;  /* 0x000000015d5dc824 */ /* 0x100fe200078e0a08 */
[----:B------:R-:W-:Y:S01]  /*6ef0*/  ISETP.GT.U32.AND P4, PT, R8, R5, PT ;  /* 0x000000050800720c */ /* 0x000fe20003f84070 */
[----:B------:R-:W-:Y:S02]  /*6f00*/  IMAD.MOV R3, RZ, RZ, -R3 ;  /* 0x000000ffff037224 */ /* 0x000fe400078e0a03 */
[----:B------:R-:W-:Y:S02]  /*6f10*/  VIADD R16, R0, 0x80 ;  /* 0x0000008000107836 */ /* 0x000fe40000000000 */
[C---:B------:R-:W-:Y:S02]  /*6f20*/  IMAD R7, R8.reuse, R3, R7 ;  /* 0x0000000308077224 */ /* 0x040fe400078e0207 */
[----:B------:R-:W-:Y:S01]  /*6f30*/  @!P1 IMAD.MOV R97, RZ, RZ, -R97 ;  /* 0x000000ffff619224 */ /* 0x000fe200078e0a61 */
[----:B------:R-:W-:Y:S01]  /*6f40*/  IABS R91, R16 ;  /* 0x00000010005b7213 */ /* 0x000fe20000000000 */
[----:B------:R-:W-:Y:S01]  /*6f50*/  @!P5 IMAD.IADD R95, R95, 0x1, -R8 ;  /* 0x000000015f5fd824 */ /* 0x000fe200078e0a08 */
[----:B------:R-:W-:Y:S01]  /*6f60*/  ISETP.GT.U32.AND P1, PT, R8, R7, PT ;  /* 0x000000070800720c */ /* 0x000fe20003f24070 */
[----:B------:R-:W-:Y:S01]  /*6f70*/  VIADD R14, R0, 0x82 ;  /* 0x00000082000e7836 */ /* 0x000fe20000000000 */
[----:B------:R-:W-:Y:S01]  /*6f80*/  ISETP.GE.AND P5, PT, R12, RZ, PT ;  /* 0x000000ff0c00720c */ /* 0x000fe20003fa6270 */
[----:B------:R-:W-:Y:S01]  /*6f90*/  IMAD R3, R8, R13, R10 ;  /* 0x0000000d08037224 */ /* 0x000fe200078e020a */
[----:B------:R-:W-:Y:S01]  /*6fa0*/  IABS R12, R4 ;  /* 0x00000004000c7213 */ /* 0x000fe20000000000 */
[----:B------:R-:W-:Y:S01]  /*6fb0*/  @!P4 IMAD.IADD R5, R5, 0x1, -R8 ;  /* 0x000000010505c824 */ /* 0x000fe200078e0a08 */
[----:B------:R-:W-:Y:S01]  /*6fc0*/  IABS R87, R14 ;  /* 0x0000000e00577213 */ /* 0x000fe20000000000 */
[----:B------:R-:W-:Y:S01]  /*6fd0*/  @!P3 IMAD.MOV R95, RZ, RZ, -R95 ;  /* 0x000000ffff5fb224 */ /* 0x000fe200078e0a5f */
[----:B------:R-:W-:Y:S01]  /*6fe0*/  ISETP.GE.AND P3, PT, R4, RZ, PT ;  /* 0x000000ff0400720c */ /* 0x000fe20003f66270 */
[----:B------:R-:W-:Y:S01]  /*6ff0*/  @!P6 IMAD.MOV R93, RZ, RZ, -R93 ;  /* 0x000000ffff5de224 */ /* 0x000fe200078e0a5d */
[C---:B------:R-:W-:Y:S01]  /*7000*/  ISETP.GT.U32.AND P4, PT, R8.reuse, R5, PT ;  /* 0x000000050800720c */ /* 0x040fe20003f84070 */
[----:B------:R-:W-:Y:S01]  /*7010*/  IMAD.HI.U32 R4, R9, R12, RZ ;  /* 0x0000000c09047227 */ /* 0x000fe200078e00ff */
[----:B------:R-:W-:-:S03]  /*7020*/  ISETP.GT.U32.AND P6, PT, R8, R3, PT ;  /* 0x000000030800720c */ /* 0x000fc60003fc4070 */
[----:B------:R-:W-:-:S04]  /*7030*/  IMAD.HI.U32 R6, R9, R91, RZ ;  /* 0x0000005b09067227 */ /* 0x000fc800078e00ff */
[----:B------:R-:W-:-:S04]  /*7040*/  IMAD.HI.U32 R11, R9, R87, RZ ;  /* 0x00000057090b7227 */ /* 0x000fc800078e00ff */
[----:B------:R-:W-:Y:S02]  /*7050*/  @!P1 IMAD.IADD R7, R7, 0x1, -R8 ;  /* 0x0000000107079824 */ /* 0x000fe400078e0a08 */
[----:B------:R-:W-:Y:S02]  /*7060*/  IMAD.MOV R13, RZ, RZ, -R4 ;  /* 0x000000ffff0d7224 */ /* 0x000fe400078e0a04 */
[----:B------:R-:W-:Y:S01]  /*7070*/  IMAD.MOV R6, RZ, RZ, -R6 ;  /* 0x000000ffff067224 */ /* 0x000fe200078e0a06 */
[----:B------:R-:W-:Y:S01]  /*7080*/  ISETP.GT.U32.AND P1, PT, R8, R7, PT ;  /* 0x000000070800720c */ /* 0x000fe20003f24070 */
[----:B------:R-:W-:Y:S02]  /*7090*/  IMAD.MOV R4, RZ, RZ, -R11 ;  /* 0x000000ffff047224 */ /* 0x000fe400078e0a0b */
[----:B------:R-:W-:Y:S02]  /*70a0*/  VIADD R15, R0, 0x81 ;  /* 0x00000081000f7836 */ /* 0x000fe40000000000 */
[----:B------:R-:W-:-:S02]  /*70b0*/  IMAD R11, R8, R13, R12 ;  /* 0x0000000d080b7224 */ /* 0x000fc400078e020c */
[C---:B------:R-:W-:Y:S01]  /*70c0*/  IMAD R91, R8.reuse, R6, R91 ;  /* 0x00000006085b7224 */ /* 0x040fe200078e025b */
[----:B------:R-:W-:Y:S01]  /*70d0*/  IABS R89, R15 ;  /* 0x0000000f00597213 */ /* 0x000fe20000000000 */
[--C-:B------:R-:W-:Y:S01]  /*70e0*/  @!P4 IMAD.IADD R5, R5, 0x1, -R8.reuse ;  /* 0x000000010505c824 */ /* 0x100fe200078e0a08 */
[C---:B------:R-:W-:Y:S01]  /*70f0*/  ISETP.GT.U32.AND P4, PT, R8.reuse, R11, PT ;  /* 0x0000000b0800720c */ /* 0x040fe20003f84070 */
[----:B------:R-:W-:Y:S01]  /*7100*/  @!P6 IMAD.IADD R3, R3, 0x1, -R8 ;  /* 0x000000010303e824 */ /* 0x000fe200078e0a08 */
[----:B------:R-:W-:Y:S01]  /*7110*/  ISETP.GT.U32.AND P6, PT, R8, R91, PT ;  /* 0x0000005b0800720c */ /* 0x000fe20003fc4070 */
[----:B------:R-:W-:-:S04]  /*7120*/  IMAD.HI.U32 R10, R9, R89, RZ ;  /* 0x00000059090a7227 */ /* 0x000fc800078e00ff */
[----:B------:R-:W-:Y:S02]  /*7130*/  IMAD.MOV R10, RZ, RZ, -R10 ;  /* 0x000000ffff0a7224 */ /* 0x000fe400078e0a0a */
[--C-:B------:R-:W-:Y:S01]  /*7140*/  @!P1 IMAD.IADD R7, R7, 0x1, -R8.reuse ;  /* 0x0000000107079824 */ /* 0x100fe200078e0a08 */
[----:B------:R-:W-:Y:S01]  /*7150*/  ISETP.GE.AND P1, PT, R16, RZ, PT ;  /* 0x000000ff1000720c */ /* 0x000fe20003f26270 */
[C---:B------:R-:W-:Y:S02]  /*7160*/  VIADD R19, R0.reuse, 0x83 ;  /* 0x0000008300137836 */ /* 0x040fe40000000000 */
[----:B------:R-:W-:Y:S02]  /*7170*/  VIADD R18, R0, 0x84 ;  /* 0x0000008400127836 */ /* 0x000fe40000000000 */
[C---:B------:R-:W-:Y:S01]  /*7180*/  IMAD R89, R8.reuse, R10, R89 ;  /* 0x0000000a08597224 */ /* 0x040fe200078e0259 */
[----:B------:R-:W-:Y:S01]  /*7190*/  IABS R85, R19 ;  /* 0x0000001300557213 */ /* 0x000fe20000000000 */
[--C-:B------:R-:W-:Y:S01]  /*71a0*/  @!P4 IMAD.IADD R11, R11, 0x1, -R8.reuse ;  /* 0x000000010b0bc824 */ /* 0x100fe200078e0a08 */
[----:B------:R-:W-:Y:S01]  /*71b0*/  IABS R10, R18 ;  /* 0x00000012000a7213 */ /* 0x000fe20000000000 */
[----:B------:R-:W-:Y:S01]  /*71c0*/  IMAD.MOV.U32 R20, RZ, RZ, R7 ;  /* 0x000000ffff147224 */ /* 0x000fe200078e0007 */
[----:B------:R-:W-:Y:S01]  /*71d0*/  ISETP.GT.U32.AND P4, PT, R8, R3, PT ;  /* 0x000000030800720c */ /* 0x000fe20003f84070 */
[----:B------:R-:W-:-:S02]  /*71e0*/  @!P6 IMAD.IADD R91, R91, 0x1, -R8 ;  /* 0x000000015b5be824 */ /* 0x000fc400078e0a08 */
[----:B------:R-:W-:Y:S01]  /*71f0*/  @!P0 IMAD.MOV R20, RZ, RZ, -R20 ;  /* 0x000000ffff148224 */ /* 0x000fe200078e0a14 */
[C---:B------:R-:W-:Y:S01]  /*7200*/  ISETP.GT.U32.AND P0, PT, R8.reuse, R11, PT ;  /* 0x0000000b0800720c */ /* 0x040fe20003f04070 */
[C---:B------:R-:W-:Y:S01]  /*7210*/  IMAD R87, R8.reuse, R4, R87 ;  /* 0x0000000408577224 */ /* 0x040fe200078e0257 */
[----:B------:R-:W-:Y:S01]  /*7220*/  ISETP.GT.U32.AND P6, PT, R8, R91, PT ;  /* 0x0000005b0800720c */ /* 0x000fe20003fc4070 */
[C---:B------:R-:W-:Y:S01]  /*7230*/  IMAD.HI.U32 R4, R9.reuse, R85, RZ ;  /* 0x0000005509047227 */ /* 0x040fe200078e00ff */
[----:B------:R-:W-:Y:S03]  /*7240*/  STL [R1+0x3cc], R20 ;  /* 0x0003cc1401007387 */ /* 0x000fe60000100800 */
[----:B------:R-:W-:-:S04]  /*7250*/  IMAD.HI.U32 R6, R9, R10, RZ ;  /* 0x0000000a09067227 */ /* 0x000fc800078e00ff */
[----:B------:R-:W-:Y:S02]  /*7260*/  IMAD.MOV.U32 R7, RZ, RZ, R5 ;  /* 0x000000ffff077224 */ /* 0x000fe400078e0005 */
[----:B------:R-:W-:Y:S02]  /*7270*/  IMAD.MOV R4, RZ, RZ, -R4 ;  /* 0x000000ffff047224 */ /* 0x000fe400078e0a04 */
[----:B------:R-:W-:Y:S02]  /*7280*/  IMAD.MOV R5, RZ, RZ, -R6 ;  /* 0x000000ffff057224 */ /* 0x000fe400078e0a06 */
[----:B------:R-:W-:Y:S01]  /*7290*/  @!P2 IMAD.MOV R7, RZ, RZ, -R7 ;  /* 0x000000ffff07a224 */ /* 0x000fe200078e0a07 */
[C---:B------:R-:W-:Y:S01]  /*72a0*/  ISETP.GT.U32.AND P2, PT, R8.reuse, R89, PT ;  /* 0x000000590800720c */ /* 0x040fe20003f44070 */
[----:B------:R-:W-:Y:S01]  /*72b0*/  @!P4 IMAD.IADD R3, R3, 0x1, -R8 ;  /* 0x000000010303c824 */ /* 0x000fe200078e0a08 */
[C---:B------:R-:W-:Y:S01]  /*72c0*/  ISETP.GT.U32.AND P4, PT, R8.reuse, R87, PT ;  /* 0x000000570800720c */ /* 0x040fe20003f84070 */
[C---:B------:R-:W-:Y:S01]  /*72d0*/  IMAD R85, R8.reuse, R4, R85 ;  /* 0x0000000408557224 */ /* 0x040fe200078e0255 */
[----:B------:R0:W-:Y:S01]  /*72e0*/  STL [R1+0x3d4], R7 ;  /* 0x0003d40701007387 */ /* 0x0001e20000100800 */
[----:B------:R-:W-:-:S02]  /*72f0*/  IMAD R5, R8, R5, R10 ;  /* 0x0000000508057224 */ /* 0x000fc400078e020a */
[--C-:B------:R-:W-:Y:S01]  /*7300*/  @!P0 IMAD.IADD R11, R11, 0x1, -R8.reuse ;  /* 0x000000010b0b8824 */ /* 0x100fe200078e0a08 */
[C---:B------:R-:W-:Y:S01]  /*7310*/  ISETP.GT.U32.AND P0, PT, R8.reuse, R85, PT ;  /* 0x000000550800720c */ /* 0x040fe20003f04070 */
[--C-:B------:R-:W-:Y:S01]  /*7320*/  @!P6 IMAD.IADD R91, R91, 0x1, -R8.reuse ;  /* 0x000000015b5be824 */ /* 0x100fe200078e0a08 */
[----:B------:R-:W-:Y:S01]  /*7330*/  ISETP.GT.U32.AND P6, PT, R8, R5, PT ;  /* 0x000000050800720c */ /* 0x000fe20003fc4070 */
[C---:B------:R-:W-:Y:S02]  /*7340*/  VIADD R16, R0.reuse, 0x86 ;  /* 0x0000008600107836 */ /* 0x040fe40000000000 */
[--C-:B------:R-:W-:Y:S01]  /*7350*/  @!P2 IMAD.IADD R89, R89, 0x1, -R8.reuse ;  /* 0x000000015959a824 */ /* 0x100fe200078e0a08 */
[----:B------:R-:W-:Y:S01]  /*7360*/  ISETP.GE.AND P2, PT, R15, RZ, PT ;  /* 0x000000ff0f00720c */ /* 0x000fe20003f46270 */
[----:B------:R-:W-:Y:S01]  /*7370*/  @!P4 IMAD.IADD R87, R87, 0x1, -R8 ;  /* 0x000000015757c824 */ /* 0x000fe200078e0a08 */
[----:B------:R-:W-:Y:S01]  /*7380*/  IABS R12, R16 ;  /* 0x00000010000c7213 */ /* 0x000fe20000000000 */
[----:B------:R-:W-:Y:S01]  /*7390*/  VIADD R17, R0, 0x85 ;  /* 0x0000008500117836 */ /* 0x000fe20000000000 */
[----:B------:R-:W-:Y:S01]  /*73a0*/  ISETP.GE.AND P4, PT, R14, RZ, PT ;  /* 0x000000ff0e00720c */ /* 0x000fe20003f86270 */
[----:B------:R-:W-:-:S02]  /*73b0*/  IMAD.MOV.U32 R21, RZ, RZ, R3 ;  /* 0x000000ffff157224 */ /* 0x000fc400078e0003 */
[--C-:B------:R-:W-:Y:S01]  /*73c0*/  @!P0 IMAD.IADD R85, R85, 0x1, -R8.reuse ;  /* 0x0000000155558824 */ /* 0x100fe200078e0a08 */
[C---:B------:R-:W-:Y:S01]  /*73d0*/  ISETP.GT.U32.AND P0, PT, R8.reuse, R89, PT ;  /* 0x000000590800720c */ /* 0x040fe20003f04070 */
[----:B------:R-:W-:Y:S01]  /*73e0*/  @!P6 IMAD.IADD R5, R5, 0x1, -R8 ;  /* 0x000000010505e824 */ /* 0x000fe200078e0a08 */
[----:B------:R-:W-:Y:S01]  /*73f0*/  ISETP.GT.U32.AND P6, PT, R8, R87, PT ;  /* 0x000000570800720c */ /* 0x000fe20003fc4070 */
[----:B------:R-:W-:Y:S01]  /*7400*/  IMAD.HI.U32 R6, R9, R12, RZ ;  /* 0x0000000c09067227 */ /* 0x000fe200078e00ff */
[----:B------:R-:W-:-:S03]  /*7410*/  IABS R13, R17 ;  /* 0x00000011000d7213 */ /* 0x000fc60000000000 */
[----:B------:R-:W-:Y:S01]  /*7420*/  @!P5 IMAD.MOV R21, RZ, RZ, -R21 ;  /* 0x000000ffff15d224 */ /* 0x000fe200078e0a15 */
[----:B------:R-:W-:Y:S01]  /*7430*/  ISETP.GT.U32.AND P5, PT, R8, R85, PT ;  /* 0x000000550800720c */ /* 0x000fe20003fa4070 */
[----:B0-----:R-:W-:Y:S02]  /*7440*/  IMAD.MOV R7, RZ, RZ, -R6 ;  /* 0x000000ffff077224 */ /* 0x001fe400078e0a06 */
[----:B------:R-:W-:Y:S01]  /*7450*/  VIADD R10, R0, 0x87 ;  /* 0x00000087000a7836 */ /* 0x000fe20000000000 */
[----:B------:R-:W-:Y:S01]  /*7460*/  STL [R1+0x3dc], R21 ;  /* 0x0003dc1501007387 */ /* 0x000fe20000100800 */
[----:B------:R-:W-:Y:S02]  /*7470*/  IMAD.MOV.U32 R20, RZ, RZ, R11 ;  /* 0x000000ffff147224 */ /* 0x000fe400078e000b */
[----:B------:R-:W-:Y:S01]  /*7480*/  IMAD.HI.U32 R4, R9, R13, RZ ;  /* 0x0000000d09047227 */ /* 0x000fe200078e00ff */
[----:B------:R-:W-:-:S03]  /*7490*/  IABS R6, R10 ;  /* 0x0000000a00067213 */ /* 0x000fc60000000000 */
[----:B------:R-:W-:Y:S02]  /*74a0*/  IMAD R7, R8, R7, R12 ;  /* 0x0000000708077224 */ /* 0x000fe400078e020c */
[----:B------:R-:W-:Y:S02]  /*74b0*/  VIADD R12, R0, 0x88 ;  /* 0x00000088000c7836 */ /* 0x000fe40000000000 */
[----:B------:R-:W-:Y:S01]  /*74c0*/  @!P3 IMAD.MOV R20, RZ, RZ, -R20 ;  /* 0x000000ffff14b224 */ /* 0x000fe200078e0a14 */
[C---:B------:R-:W-:Y:S01]  /*74d0*/  ISETP.GT.U32.AND P3, PT, R8.reuse, R5, PT ;  /* 0x000000050800720c */ /* 0x040fe20003f64070 */
[----:B------:R-:W-:Y:S01]  /*74e0*/  IMAD.MOV R4, RZ, RZ, -R4 ;  /* 0x000000ffff047224 */ /* 0x000fe200078e0a04 */
[----:B------:R-:W-:Y:S01]  /*74f0*/  IABS R84, R12 ;  /* 0x0000000c00547213 */ /* 0x000fe20000000000 */
[--C-:B------:R-:W-:Y:S01]  /*7500*/  @!P0 IMAD.IADD R89, R89, 0x1, -R8.reuse ;  /* 0x0000000159598824 */ /* 0x100fe200078e0a08 */
[----:B------:R-:W-:Y:S01]  /*7510*/  ISETP.GE.AND P0, PT, R19, RZ, PT ;  /* 0x000000ff1300720c */ /* 0x000fe20003f06270 */
[----:B------:R-:W-:Y:S01]  /*7520*/  @!P6 IMAD.IADD R87, R87, 0x1, -R8 ;  /* 0x000000015757e824 */ /* 0x000fe200078e0a08 */
[C---:B------:R-:W-:Y:S01]  /*7530*/  ISETP.GT.U32.AND P6, PT, R8.reuse, R7, PT ;  /* 0x000000070800720c */ /* 0x040fe20003fc4070 */
[----:B------:R-:W-:Y:S01]  /*7540*/  IMAD R13, R8, R4, R13 ;  /* 0x00000004080d7224 */ /* 0x000fe200078e020d */
[----:B------:R-:W-:Y:S01]  /*7550*/  STL [R1+0x3e4], R20 ;  /* 0x0003e41401007387 */ /* 0x000fe20000100800 */
[----:B------:R-:W-:-:S04]  /*7560*/  IMAD.HI.U32 R3, R9, R6, RZ ;  /* 0x0000000609037227 */ /* 0x000fc800078e00ff */
[----:B------:R-:W-:Y:S01]  /*7570*/  @!P5 IMAD.IADD R85, R85, 0x1, -R8 ;  /* 0x000000015555d824 */ /* 0x000fe200078e0a08 */
[----:B------:R-:W-:Y:S01]  /*7580*/  ISETP.GE.AND P5, PT, R18, RZ, PT ;  /* 0x000000ff1200720c */ /* 0x000fe20003fa6270 */
[----:B------:R-:W-:Y:S01]  /*7590*/  @!P1 IMAD.MOV R91, RZ, RZ, -R91 ;  /* 0x000000ffff5b9224 */ /* 0x000fe200078e0a5b */
[----:B------:R-:W-:Y:S01]  /*75a0*/  ISETP.GT.U32.AND P1, PT, R8, R13, PT ;  /* 0x0000000d0800720c */ /* 0x000fe20003f24070 */
[----:B------:R-:W-:-:S04]  /*75b0*/  IMAD.HI.U32 R4, R9, R84, RZ ;  /* 0x0000005409047227 */ /* 0x000fc800078e00ff */
[----:B------:R-:W-:Y:S02]  /*75c0*/  IMAD.MOV R3, RZ, RZ, -R3 ;  /* 0x000000ffff037224 */ /* 0x000fe400078e0a03 */
[----:B------:R-:W-:Y:S01]  /*75d0*/  @!P3 IMAD.IADD R5, R5, 0x1, -R8 ;  /* 0x000000010505b824 */ /* 0x000fe200078e0a08 */
[----:B------:R-:W-:Y:S01]  /*75e0*/  ISETP.GE.AND P3, PT, R17, RZ, PT ;  /* 0x000000ff1100720c */ /* 0x000fe20003f66270 */
[----:B------:R-:W-:Y:S02]  /*75f0*/  IMAD.MOV R11, RZ, RZ, -R4 ;  /* 0x000000ffff0b7224 */ /* 0x000fe400078e0a04 */
[----:B------:R-:W-:Y:S02]  /*7600*/  IMAD R3, R8, R3, R6 ;  /* 0x0000000308037224 */ /* 0x000fe400078e0206 */
[----:B------:R-:W-:Y:S01]  /*7610*/  @!P6 IMAD.IADD R7, R7, 0x1, -R8 ;  /* 0x000000010707e824 */ /* 0x000fe200078e0a08 */
[----:B------:R-:W-:Y:S01]  /*7620*/  ISETP.GE.AND P6, PT, R10, RZ, PT ;  /* 0x000000ff0a00720c */ /* 0x000fe20003fc6270 */
[----:B------:R-:W-:-:S02]  /*7630*/  IMAD R84, R8, R11, R84 ;  /* 0x0000000b08547224 */ /* 0x000fc400078e0254 */
[----:B------:R-:W-:Y:S02]  /*7640*/  IMAD.MOV.U32 R14, RZ, RZ, R5 ;  /* 0x000000ffff0e7224 */ /* 0x000fe400078e0005 */
[----:B------:R-:W-:Y:S01]  /*7650*/  @!P0 IMAD.MOV R85, RZ, RZ, -R85 ;  /* 0x000000ffff558224 */ /* 0x000fe200078e0a55 */
[C---:B------:R-:W-:Y:S01]  /*7660*/  ISETP.GT.U32.AND P0, PT, R8.reuse, R3, PT ;  /* 0x000000030800720c */ /* 0x040fe20003f04070 */
[----:B------:R-:W-:Y:S01]  /*7670*/  @!P4 IMAD.MOV R87, RZ, RZ, -R87 ;  /* 0x000000ffff57c224 */ /* 0x000fe200078e0a57 */
[C---:B------:R-:W-:Y:S01]  /*7680*/  ISETP.GT.U32.AND P4, PT, R8.reuse, R7, PT ;  /* 0x000000070800720c */ /* 0x040fe20003f84070 */
[----:B------:R-:W-:Y:S01]  /*7690*/  @!P5 IMAD.MOV R14, RZ, RZ, -R14 ;  /* 0x000000ffff0ed224 */ /* 0x000fe200078e0a0e */
[----:B------:R-:W-:Y:S01]  /*76a0*/  ISETP.GT.U32.AND P5, PT, R8, R84, PT ;  /* 0x000000540800720c */ /* 0x000fe20003fa4070 */
[----:B------:R-:W-:Y:S01]  /*76b0*/  @!P1 IMAD.IADD R13, R13, 0x1, -R8 ;  /* 0x000000010d0d9824 */ /* 0x000fe200078e0a08 */
[----:B------:R-:W-:Y:S01]  /*76c0*/  ISETP.GE.AND P1, PT, R16, RZ, PT ;  /* 0x000000ff1000720c */ /* 0x000fe20003f26270 */
[----:B------:R-:W-:Y:S01]  /*76d0*/  @!P2 IMAD.MOV R89, RZ, RZ, -R89 ;  /* 0x000000ffff59a224 */ /* 0x000fe200078e0a59 */
[----:B------:R-:W-:Y:S01]  /*76e0*/  STL [R1+0x3ec], R14 ;  /* 0x0003ec0e01007387 */ /* 0x000fe20000100800 */
[----:B------:R-:W-:Y:S01]  /*76f0*/  VIADD R4, R0, 0x89 ;  /* 0x0000008900047836 */ /* 0x000fe20000000000 */
[----:B------:R-:W-:Y:S01]  /*7700*/  ISETP.GT.U32.AND P2, PT, R8, R13, PT ;  /* 0x0000000d0800720c */ /* 0x000fe20003f44070 */
[----:B------:R-:W-:-:S02]  /*7710*/  VIADD R5, R0, 0x8a ;  /* 0x0000008a00057836 */ /* 0x000fc40000000000 */
[--C-:B------:R-:W-:Y:S01]  /*7720*/  @!P0 IMAD.IADD R3, R3, 0x1, -R8.reuse ;  /* 0x0000000103038824 */ /* 0x100fe200078e0a08 */
[----:B------:R-:W-:Y:S01]  /*7730*/  IABS R83, R4 ;  /* 0x0000000400537213 */ /* 0x000fe20000000000 */
[--C-:B------:R-:W-:Y:S01]  /*7740*/  @!P4 IMAD.IADD R7, R7, 0x1, -R8.reuse ;  /* 0x000000010707c824 */ /* 0x100fe200078e0a08 */
[----:B------:R-:W-:Y:S01]  /*7750*/  ISETP.GE.AND P4, PT, R4, RZ, PT ;  /* 0x000000ff0400720c */ /* 0x000fe20003f86270 */
[--C-:B------:R-:W-:Y:S01]  /*7760*/  @!P5 IMAD.IADD R84, R84, 0x1, -R8.reuse ;  /* 0x000000015454d824 */ /* 0x100fe200078e0a08 */
[----:B------:R-:W-:Y:S01]  /*7770*/  ISETP.GT.U32.AND P5, PT, R8, R3, PT ;  /* 0x000000030800720c */ /* 0x000fe20003fa4070 */
[----:B------:R-:W-:Y:S01]  /*7780*/  IMAD.HI.U32 R4, R9, R83, RZ ;  /* 0x0000005309047227 */ /* 0x000fe200078e00ff */
[----:B------:R-:W-:Y:S02]  /*7790*/  IABS R81, R5 ;  /* 0x0000000500517213 */ /* 0x000fe40000000000 */
[----:B------:R-:W-:Y:S01]  /*77a0*/  ISETP.GE.AND P0, PT, R5, RZ, PT ;  /* 0x000000ff0500720c */ /* 0x000fe20003f06270 */
[----:B------:R-:W-:Y:S01]  /*77b0*/  @!P2 IMAD.IADD R13, R13, 0x1, -R8 ;  /* 0x000000010d0da824 */ /* 0x000fe200078e0a08 */
[----:B------:R-:W-:Y:S01]  /*77c0*/  ISETP.GE.AND P2, PT, R12, RZ, PT ;  /* 0x000000ff0c00720c */ /* 0x000fe20003f46270 */
[----:B------:R-:W-:-:S02]  /*77d0*/  IMAD.MOV R4, RZ, RZ, -R4 ;  /* 0x000000ffff047224 */ /* 0x000fc400078e0a04 */
[----:B------:R-:W-:Y:S02]  /*77e0*/  IMAD.MOV.U32 R6, RZ, RZ, R13 ;  /* 0x000000ffff067224 */ /* 0x000fe400078e000d */
[----:B------:R-:W-:Y:S02]  /*77f0*/  IMAD R83, R8, R4, R83 ;  /* 0x0000000408537224 */ /* 0x000fe400078e0253 */
[----:B------:R-:W-:-:S04]  /*7800*/  IMAD.HI.U32 R5, R9, R81, RZ ;  /* 0x0000005109057227 */ /* 0x000fc800078e00ff */
[----:B------:R-:W-:Y:S01]  /*7810*/  @!P3 IMAD.MOV R6, RZ, RZ, -R6 ;  /* 0x000000ffff06b224 */ /* 0x000fe200078e0a06 */
[C---:B------:R-:W-:Y:S01]  /*7820*/  ISETP.GT.U32.AND P3, PT, R8.reuse, R84, PT ;  /* 0x000000540800720c */ /* 0x040fe20003f64070 */
[----:B------:R-:W-:Y:S02]  /*7830*/  @!P1 IMAD.MOV R7, RZ, RZ, -R7 ;  /* 0x000000ffff079224 */ /* 0x000fe400078e0a07 */
[--C-:B------:R-:W-:Y:S01]  /*7840*/  @!P5 IMAD.IADD R3, R3, 0x1, -R8.reuse ;  /* 0x000000010303d824 */ /* 0x100fe200078e0a08 */
[----:B------:R-:W-:Y:S01]  /*7850*/  ISETP.GT.U32.AND P5, PT, R8, R83, PT ;  /* 0x000000530800720c */ /* 0x000fe20003fa4070 */
[----:B------:R-:W-:Y:S01]  /*7860*/  IMAD.MOV R5, RZ, RZ, -R5 ;  /* 0x000000ffff057224 */ /* 0x000fe200078e0a05 */
[----:B------:R0:W-:Y:S01]  /*7870*/  STL [R1+0x3f4], R6 ;  /* 0x0003f40601007387 */ /* 0x0001e20000100800 */
[----:B------:R-:W-:Y:S02]  /*7880*/  VIADD R4, R0, 0x8c ;  /* 0x0000008c00047836 */ /* 0x000fe40000000000 */
[----:B------:R-:W-:Y:S01]  /*7890*/  IMAD R81, R8, R5, R81 ;  /* 0x0000000508517224 */ /* 0x000fe200078e0251 */
[----:B------:R1:W-:Y:S01]  /*78a0*/  STL [R1+0x3fc], R7 ;  /* 0x0003fc0701007387 */ /* 0x0003e20000100800 */
[----:B------:R-:W-:Y:S01]  /*78b0*/  VIADD R12, R0, 0x8e ;  /* 0x0000008e000c7836 */ /* 0x000fe20000000000 */
[----:B------:R-:W-:Y:S01]  /*78c0*/  IABS R5, R4 ;  /* 0x0000000400057213 */ /* 0x000fe20000000000 */
[----:B------:R-:W-:Y:S01]  /*78d0*/  @!P3 IMAD.IADD R84, R84, 0x1, -R8 ;  /* 0x000000015454b824 */ /* 0x000fe200078e0a08 */
[----:B------:R-:W-:Y:S01]  /*78e0*/  ISETP.GE.AND P3, PT, R4, RZ, PT ;  /* 0x000000ff0400720c */ /* 0x000fe20003f66270 */
[----:B------:R-:W-:-:S02]  /*78f0*/  VIADD R15, R0, 0x90 ;  /* 0x00000090000f7836 */ /* 0x000fc40000000000 */
[----:B0-----:R-:W-:Y:S02]  /*7900*/  VIADD R6, R0, 0x8b ;  /* 0x0000008b00067836 */ /* 0x001fe40000000000 */
[----:B------:R-:W-:Y:S01]  /*7910*/  @!P5 IMAD.IADD R83, R83, 0x1, -R8 ;  /* 0x000000015353d824 */ /* 0x000fe200078e0a08 */
[----:B------:R-:W-:Y:S01]  /*7920*/  IABS R38, R15 ;  /* 0x0000000f00267213 */ /* 0x000fe20000000000 */
[----:B-1----:R-:W-:Y:S01]  /*7930*/  IMAD.MOV.U32 R7, RZ, RZ, R3 ;  /* 0x000000ffff077224 */ /* 0x002fe200078e0003 */
[----:B------:R-:W-:Y:S01]  /*7940*/  IABS R79, R6 ;  /* 0x00000006004f7213 */ /* 0x000fe20000000000 */
[C---:B------:R-:W-:Y:S01]  /*7950*/  IMAD.HI.U32 R3, R9.reuse, R5, RZ ;  /* 0x0000000509037227 */ /* 0x040fe200078e00ff */
[----:B------:R-:W-:Y:S02]  /*7960*/  ISETP.GE.AND P1, PT, R6, RZ, PT ;  /* 0x000000ff0600720c */ /* 0x000fe40003f26270 */
[C---:B------:R-:W-:Y:S01]  /*7970*/  ISETP.GT.U32.AND P5, PT, R8.reuse, R83, PT ;  /* 0x000000530800720c */ /* 0x040fe20003fa4070 */
[----:B------:R-:W-:Y:S01]  /*7980*/  @!P6 IMAD.MOV R7, RZ, RZ, -R7 ;  /* 0x000000ffff07e224 */ /* 0x000fe200078e0a07 */
[----:B------:R-:W-:Y:S01]  /*7990*/  ISETP.GT.U32.AND P6, PT, R8, R81, PT ;  /* 0x000000510800720c */ /* 0x000fe20003fc4070 */
[----:B------:R-:W-:-:S03]  /*79a0*/  IMAD.HI.U32 R4, R9, R79, RZ ;  /* 0x0000004f09047227 */ /* 0x000fc600078e00ff */
[----:B------:R0:W-:Y:S01]  /*79b0*/  STL [R1+0x404], R7 ;  /* 0x0004040701007387 */ /* 0x0001e20000100800 */
[----:B------:R-:W-:Y:S02]  /*79c0*/  VIADD R6, R0, 0x8d ;  /* 0x0000008d00067836 */ /* 0x000fe40000000000 */
[----:B------:R-:W-:Y:S02]  /*79d0*/  IMAD.MOV R4, RZ, RZ, -R4 ;  /* 0x000000ffff047224 */ /* 0x000fe400078e0a04 */
[----:B------:R-:W-:Y:S01]  /*79e0*/  IMAD.MOV R3, RZ, RZ, -R3 ;  /* 0x000000ffff037224 */ /* 0x000fe200078e0a03 */
[----:B------:R-:W-:Y:S01]  /*79f0*/  IABS R11, R6 ;  /* 0x00000006000b7213 */ /* 0x000fe20000000000 */
[C---:B------:R-:W-:Y:S02]  /*7a00*/  IMAD R79, R8.reuse, R4, R79 ;  /* 0x00000004084f7224 */ /* 0x040fe400078e024f */
[----:B------:R-:W-:Y:S01]  /*7a10*/  @!P6 IMAD.IADD R81, R81, 0x1, -R8 ;  /* 0x000000015151e824 */ /* 0x000fe200078e0a08 */
[----:B0-----:R-:W-:Y:S01]  /*7a20*/  IABS R7, R12 ;  /* 0x0000000c00077213 */ /* 0x001fe20000000000 */
[----:B------:R-:W-:-:S02]  /*7a30*/  IMAD R5, R8, R3, R5 ;  /* 0x0000000308057224 */ /* 0x000fc400078e0205 */
[----:B------:R-:W-:Y:S01]  /*7a40*/  IMAD.HI.U32 R3, R9, R11, RZ ;  /* 0x0000000b09037227 */ /* 0x000fe200078e00ff */
[----:B------:R-:W-:-:S03]  /*7a50*/  ISETP.GT.U32.AND P6, PT, R8, R81, PT ;  /* 0x000000510800720c */ /* 0x000fc60003fc4070 */
[----:B------:R-:W-:Y:S01]  /*7a60*/  @!P5 IMAD.IADD R83, R83, 0x1, -R8 ;  /* 0x000000015353d824 */ /* 0x000fe200078e0a08 */
[----:B------:R-:W-:Y:S01]  /*7a70*/  ISETP.GT.U32.AND P5, PT, R8, R79, PT ;  /* 0x0000004f0800720c */ /* 0x000fe20003fa4070 */
[----:B------:R-:W-:-:S04]  /*7a80*/  IMAD.HI.U32 R4, R9, R7, RZ ;  /* 0x0000000709047227 */ /* 0x000fc800078e00ff */
[----:B------:R-:W-:Y:S02]  /*7a90*/  IMAD.MOV R3, RZ, RZ, -R3 ;  /* 0x000000ffff037224 */ /* 0x000fe400078e0a03 */
[----:B------:R-:W-:Y:S02]  /*7aa0*/  IMAD.MOV R4, RZ, RZ, -R4 ;  /* 0x000000ffff047224 */ /* 0x000fe400078e0a04 */
[C---:B------:R-:W-:Y:S02]  /*7ab0*/  IMAD R11, R8.reuse, R3, R11 ;  /* 0x00000003080b7224 */ /* 0x040fe400078e020b */
[C---:B------:R-:W-:Y:S02]  /*7ac0*/  IMAD R7, R8.reuse, R4, R7 ;  /* 0x0000000408077224 */ /* 0x040fe400078e0207 */
[--C-:B------:R-:W-:Y:S01]  /*7ad0*/  @!P6 IMAD.IADD R81, R81, 0x1, -R8.reuse ;  /* 0x000000015151e824 */ /* 0x100fe200078e0a08 */
[C---:B------:R-:W-:Y:S01]  /*7ae0*/  ISETP.GT.U32.AND P6, PT, R8.reuse, R11, PT ;  /* 0x0000000b0800720c */ /* 0x040fe20003fc4070 */
[----:B------:R-:W-:Y:S01]  /*7af0*/  @!P5 IMAD.IADD R79, R79, 0x1, -R8 ;  /* 0x000000014f4fd824 */ /* 0x000fe200078e0a08 */
[C---:B------:R-:W-:Y:S01]  /*7b00*/  ISETP.GT.U32.AND P5, PT, R8.reuse, R7, PT ;  /* 0x000000070800720c */ /* 0x040fe20003fa4070 */
[----:B------:R-:W-:Y:S01]  /*7b10*/  @!P4 IMAD.MOV R83, RZ, RZ, -R83 ;  /* 0x000000ffff53c224 */ /* 0x000fe200078e0a53 */
[----:B------:R-:W-:Y:S01]  /*7b20*/  ISETP.GT.U32.AND P4, PT, R8, R5, PT ;  /* 0x000000050800720c */ /* 0x000fe20003f84070 */
[----:B------:R-:W-:-:S02]  /*7b30*/  VIADD R14, R0, 0x8f ;  /* 0x0000008f000e7836 */ /* 0x000fc40000000000 */
[----:B------:R-:W-:Y:S01]  /*7b40*/  @!P2 IMAD.MOV R84, RZ, RZ, -R84 ;  /* 0x000000ffff54a224 */ /* 0x000fe200078e0a54 */
[----:B------:R-:W-:Y:S01]  /*7b50*/  ISETP.GE.AND P2, PT, R6, RZ, PT ;  /* 0x000000ff0600720c */ /* 0x000fe20003f46270 */
[----:B------:R-:W-:Y:S01]  /*7b60*/  IMAD.HI.U32 R4, R9, R38, RZ ;  /* 0x0000002609047227 */ /* 0x000fe200078e00ff */
[----:B------:R-:W-:-:S03]  /*7b70*/  IABS R6, R14 ;  /* 0x0000000e00067213 */ /* 0x000fc60000000000 */
[--C-:B------:R-:W-:Y:S02]  /*7b80*/  @!P6 IMAD.IADD R11, R11, 0x1, -R8.reuse ;  /* 0x000000010b0be824 */ /* 0x100fe400078e0a08 */
[--C-:B------:R-:W-:Y:S02]  /*7b90*/  @!P5 IMAD.IADD R7, R7, 0x1, -R8.reuse ;  /* 0x000000010707d824 */ /* 0x100fe400078e0a08 */
[----:B------:R-:W-:Y:S01]  /*7ba0*/  @!P4 IMAD.IADD R5, R5, 0x1, -R8 ;  /* 0x000000010505c824 */ /* 0x000fe200078e0a08 */
[C---:B------:R-:W-:Y:S01]  /*7bb0*/  ISETP.GT.U32.AND P5, PT, R8.reuse, R11, PT ;  /* 0x0000000b0800720c */ /* 0x040fe20003fa4070 */
[----:B------:R-:W-:Y:S01]  /*7bc0*/  IMAD.HI.U32 R3, R9, R6, RZ ;  /* 0x0000000609037227 */ /* 0x000fe200078e00ff */
[C---:B------:R-:W-:Y:S02]  /*7bd0*/  ISETP.GT.U32.AND P4, PT, R8.reuse, R79, PT ;  /* 0x0000004f0800720c */ /* 0x040fe40003f84070 */
[----:B------:R-:W-:Y:S01]  /*7be0*/  ISETP.GT.U32.AND P6, PT, R8, R5, PT ;  /* 0x000000050800720c */ /* 0x000fe20003fc4070 */
[----:B------:R-:W-:-:S02]  /*7bf0*/  IMAD.MOV R13, RZ, RZ, -R4 ;  /* 0x000000ffff0d7224 */ /* 0x000fc400078e0a04 */
[----:B------:R-:W-:Y:S02]  /*7c00*/  IMAD.MOV R3, RZ, RZ, -R3 ;  /* 0x000000ffff037224 */ /* 0x000fe400078e0a03 */
[C---:B------:R-:W-:Y:S02]  /*7c10*/  IMAD R38, R8.reuse, R13, R38 ;  /* 0x0000000d08267224 */ /* 0x040fe400078e0226 */
[C---:B------:R-:W-:Y:S02]  /*7c20*/  IMAD R3, R8.reuse, R3, R6 ;  /* 0x0000000308037224 */ /* 0x040fe400078e0206 */
[--C-:B------:R-:W-:Y:S01]  /*7c30*/  @!P5 IMAD.IADD R11, R11, 0x1, -R8.reuse ;  /* 0x000000010b0bd824 */ /* 0x100fe200078e0a08 */
[----:B------:R-:W-:Y:S01]  /*7c40*/  ISETP.GT.U32.AND P5, PT, R8, R38, PT ;  /* 0x000000260800720c */ /* 0x000fe20003fa4070 */
[----:B------:R-:W-:Y:S02]  /*7c50*/  VIADD R6, R0, 0x92 ;  /* 0x0000009200067836 */ /* 0x000fe40000000000 */
[--C-:B------:R-:W-:Y:S01]  /*7c60*/  @!P4 IMAD.IADD R79, R79, 0x1, -R8.reuse ;  /* 0x000000014f4fc824 */ /* 0x100fe200078e0a08 */
[----:B------:R-:W-:Y:S01]  /*7c70*/  ISETP.GT.U32.AND P4, PT, R8, R3, PT ;  /* 0x000000030800720c */ /* 0x000fe20003f84070 */
[----:B------:R-:W-:Y:S01]  /*7c80*/  @!P6 IMAD.IADD R5, R5, 0x1, -R8 ;  /* 0x000000010505e824 */ /* 0x000fe200078e0a08 */
[----:B------:R-:W-:Y:S01]  /*7c90*/  IABS R75, R6 ;  /* 0x00000006004b7213 */ /* 0x000fe20000000000 */
[----:B------:R-:W-:Y:S01]  /*7ca0*/  VIADD R10, R0, 0x91 ;  /* 0x00000091000a7836 */ /* 0x000fe20000000000 */
[----:B------:R-:W-:Y:S01]  /*7cb0*/  ISETP.GE.AND P6, PT, R12, RZ, PT ;  /* 0x000000ff0c00720c */ /* 0x000fe20003fc6270 */
[----:B------:R-:W-:-:S02]  /*7cc0*/  VIADD R12, R0, 0x93 ;  /* 0x00000093000c7836 */ /* 0x000fc40000000000 */
[C---:B------:R-:W-:Y:S01]  /*7cd0*/  IMAD.HI.U32 R13, R9.reuse, R75, RZ ;  /* 0x0000004b090d7227 */ /* 0x040fe200078e00ff */
[----:B------:R-:W-:Y:S02]  /*7ce0*/  IABS R77, R10 ;  /* 0x0000000a004d7213 */ /* 0x000fe40000000000 */
[----:B------:R-:W-:Y:S01]  /*7cf0*/  IABS R73, R12 ;  /* 0x0000000c00497213 */ /* 0x000fe20000000000 */
[----:B------:R-:W-:Y:S02]  /*7d00*/  @!P5 IMAD.IADD R38, R38, 0x1, -R8 ;  /* 0x000000012626d824 */ /* 0x000fe400078e0a08 */
[----:B------:R-:W-:Y:S02]  /*7d10*/  IMAD.MOV R13, RZ, RZ, -R13 ;  /* 0x000000ffff0d7224 */ /* 0x000fe400078e0a0d */
[----:B------:R-:W-:Y:S01]  /*7d20*/  @!P0 IMAD.MOV R81, RZ, RZ, -R81 ;  /* 0x000000ffff518224 */ /* 0x000fe200078e0a51 */
[C---:B------:R-:W-:Y:S01]  /*7d30*/  ISETP.GT.U32.AND P5, PT, R8.reuse, R38, PT ;  /* 0x000000260800720c */ /* 0x040fe20003fa4070 */
[C---:B------:R-:W-:Y:S01]  /*7d40*/  IMAD R75, R8.reuse, R13, R75 ;  /* 0x0000000d084b7224 */ /* 0x040fe200078e024b */
[----:B------:R-:W-:Y:S01]  /*7d50*/  ISETP.GT.U32.AND P0, PT, R8, R7, PT ;  /* 0x000000070800720c */ /* 0x000fe20003f04070 */
[----:B------:R-:W-:-:S04]  /*7d60*/  IMAD.HI.U32 R13, R9, R73, RZ ;  /* 0x00000049090d7227 */ /* 0x000fc800078e00ff */
[----:B------:R-:W-:Y:S01]  /*7d70*/  @!P4 IMAD.IADD R3, R3, 0x1, -R8 ;  /* 0x000000010303c824 */ /* 0x000fe200078e0a08 */
[----:B------:R-:W-:Y:S01]  /*7d80*/  ISETP.GE.AND P4, PT, R15, RZ, PT ;  /* 0x000000ff0f00720c */ /* 0x000fe20003f86270 */
[----:B------:R-:W-:Y:S02]  /*7d90*/  IMAD.MOV R13, RZ, RZ, -R13 ;  /* 0x000000ffff0d7224 */ /* 0x000fe400078e0a0d */
[----:B------:R-:W-:Y:S01]  /*7da0*/  @!P1 IMAD.MOV R79, RZ, RZ, -R79 ;  /* 0x000000ffff4f9224 */ /* 0x000fe200078e0a4f */
[----:B------:R-:W-:Y:S01]  /*7db0*/  ISETP.GT.U32.AND P1, PT, R8, R3, PT ;  /* 0x000000030800720c */ /* 0x000fe20003f24070 */
[----:B------:R-:W-:-:S04]  /*7dc0*/  IMAD.HI.U32 R4, R9, R77, RZ ;  /* 0x0000004d09047227 */ /* 0x000fc800078e00ff */
[----:B------:R-:W-:Y:S02]  /*7dd0*/  IMAD R73, R8, R13, R73 ;  /* 0x0000000d08497224 */ /* 0x000fe400078e0249 */
[----:B------:R-:W-:Y:S02]  /*7de0*/  IMAD.MOV R4, RZ, RZ, -R4 ;  /* 0x000000ffff047224 */ /* 0x000fe400078e0a04 */
[--C-:B------:R-:W-:Y:S01]  /*7df0*/  @!P5 IMAD.IADD R38, R38, 0x1, -R8.reuse ;  /* 0x000000012626d824 */ /* 0x100fe200078e0a08 */
[----:B------:R-:W-:Y:S01]  /*7e00*/  ISETP.GT.U32.AND P5, PT, R8, R73, PT ;  /* 0x000000490800720c */ /* 0x000fe20003fa4070 */
[----:B------:R-:W-:Y:S01]  /*7e10*/  @!P0 IMAD.IADD R7, R7, 0x1, -R8 ;  /* 0x0000000107078824 */ /* 0x000fe200078e0a08 */
[----:B------:R-:W-:Y:S01]  /*7e20*/  ISETP.GE.AND P0, PT, R14, RZ, PT ;  /* 0x000000ff0e00720c */ /* 0x000fe20003f06270 */
[----:B------:R-:W-:Y:S02]  /*7e30*/  IMAD.MOV.U32 R17, RZ, RZ, R5 ;  /* 0x000000ffff117224 */ /* 0x000fe400078e0005 */
[----:B------:R-:W-:-:S02]  /*7e40*/  IMAD R77, R8, R4, R77 ;  /* 0x00000004084d7224 */ /* 0x000fc400078e024d */
[----:B------:R-:W-:Y:S02]  /*7e50*/  IMAD.MOV.U32 R16, RZ, RZ, R11 ;  /* 0x000000ffff107224 */ /* 0x000fe400078e000b */
[----:B------:R-:W-:Y:S02]  /*7e60*/  VIADD R4, R0, 0x94 ;  /* 0x0000009400047836 */ /* 0x000fe40000000000 */
[----:B------:R-:W-:Y:S02]  /*7e70*/  IMAD.MOV.U32 R5, RZ, RZ, R7 ;  /* 0x000000ffff057224 */ /* 0x000fe400078e0007 */
[----:B------:R-:W-:Y:S01]  /*7e80*/  @!P3 IMAD.MOV R17, RZ, RZ, -R17 ;  /* 0x000000ffff11b224 */ /* 0x000fe200078e0a11 */
[----:B------:R-:W-:Y:S01]  /*7e90*/  IABS R7, R4 ;  /* 0x0000000400077213 */ /* 0x000fe20000000000 */
[----:B------:R-:W-:Y:S01]  /*7ea0*/  @!P2 IMAD.MOV R16, RZ, RZ, -R16 ;  /* 0x000000ffff10a224 */ /* 0x000fe200078e0a10 */
[----:B------:R-:W-:Y:S01]  /*7eb0*/  ISETP.GE.AND P2, PT, R10, RZ, PT ;  /* 0x000000ff0a00720c */ /* 0x000fe20003f46270 */
[--C-:B------:R-:W-:Y:S01]  /*7ec0*/  @!P1 IMAD.IADD R3, R3, 0x1, -R8.reuse ;  /* 0x0000000103039824 */ /* 0x100fe200078e0a08 */
[----:B------:R-:W-:Y:S01]  /*7ed0*/  ISETP.GE.AND P1, PT, R6, RZ, PT ;  /* 0x000000ff0600720c */ /* 0x000fe20003f26270 */
[----:B------:R-:W-:Y:S01]  /*7ee0*/  @!P6 IMAD.MOV R5, RZ, RZ, -R5 ;  /* 0x000000ffff05e224 */ /* 0x000fe200078e0a05 */
[----:B------:R-:W-:Y:S01]  /*7ef0*/  STL [R1+0x558], R17 ;  /* 0x0005581101007387 */ /* 0x000fe20000100800 */
[----:B------:R-:W-:Y:S01]  /*7f00*/  VIADD R6, R0, 0x95 ;  /* 0x0000009500067836 */ /* 0x000fe20000000000 */
[C---:B------:R-:W-:Y:S01]  /*7f10*/  ISETP.GT.U32.AND P3, PT, R8.reuse, R77, PT ;  /* 0x0000004d0800720c */ /* 0x040fe20003f64070 */
[----:B------:R-:W-:Y:S01]  /*7f20*/  IMAD.MOV.U32 R10, RZ, RZ, R3 ;  /* 0x000000ffff0a7224 */ /* 0x000fe200078e0003 */
[----:B------:R-:W-:Y:S01]  /*7f30*/  STL [R1+0x564], R16 ;  /* 0x0005641001007387 */ /* 0x000fe20000100800 */
[----:B------:R-:W-:Y:S01]  /*7f40*/  @!P5 IMAD.IADD R73, R73, 0x1, -R8 ;  /* 0x000000014949d824 */ /* 0x000fe200078e0a08 */
[C---:B------:R-:W-:Y:S01]  /*7f50*/  ISETP.GT.U32.AND P6, PT, R8.reuse, R75, PT ;  /* 0x0000004b0800720c */ /* 0x040fe20003fc4070 */
[----:B------:R-:W-:Y:S01]  /*7f60*/  IMAD.HI.U32 R3, R9, R7, RZ ;  /* 0x0000000709037227 */ /* 0x000fe200078e00ff */
[----:B------:R0:W-:Y:S02]  /*7f70*/  STL [R1+0x57c], R5 ;  /* 0x00057c0501007387 */ /* 0x0001e40000100800 */
[----:B------:R-:W-:Y:S01]  /*7f80*/  ISETP.GT.U32.AND P5, PT, R8, R73, PT ;  /* 0x000000490800720c */ /* 0x000fe20003fa4070 */
[----:B------:R-:W-:-:S02]  /*7f90*/  IMAD.MOV R11, RZ, RZ, -R3 ;  /* 0x000000ffff0b7224 */ /* 0x000fc400078e0a03 */
[----:B------:R-:W-:Y:S02]  /*7fa0*/  @!P0 IMAD.MOV R10, RZ, RZ, -R10 ;  /* 0x000000ffff0a8224 */ /* 0x000fe400078e0a0a */
[----:B------:R-:W-:Y:S02]  /*7fb0*/  IMAD R7, R8, R11, R7 ;  /* 0x0000000b08077224 */ /* 0x000fe400078e0207 */
[--C-:B------:R-:W-:Y:S01]  /*7fc0*/  @!P3 IMAD.IADD R77, R77, 0x1, -R8.reuse ;  /* 0x000000014d4db824 */ /* 0x100fe200078e0a08 */
[----:B0-----:R-:W-:Y:S01]  /*7fd0*/  IABS R5, R6 ;  /* 0x0000000600057213 */ /* 0x001fe20000000000 */
[----:B------:R-:W-:Y:S01]  /*7fe0*/  @!P6 IMAD.IADD R75, R75, 0x1, -R8 ;  /* 0x000000014b4be824 */ /* 0x000fe200078e0a08 */
[----:B------:R0:W-:Y:S01]  /*7ff0*/  STL [R1+0x590], R10 ;  /* 0x0005900a01007387 */ /* 0x0001e20000100800 */
[----:B------:R-:W-:Y:S01]  /*8000*/  VIADD R13, R0, 0x96 ;  /* 0x00000096000d7836 */ /* 0x000fe20000000000 */
[C---:B------:R-:W-:Y:S01]  /*8010*/  ISETP.GT.U32.AND P6, PT, R8.reuse, R77, PT ;  /* 0x0000004d0800720c */ /* 0x040fe20003fc4070 */
[----:B------:R-:W-:Y:S01]  /*8020*/  IMAD.HI.U32 R3, R9, R5, RZ ;  /* 0x0000000509037227 */ /* 0x000fe200078e00ff */
[----:B------:R-:W-:-:S02]  /*8030*/  ISETP.GT.U32.AND P0, PT, R8, R75, PT ;  /* 0x0000004b0800720c */ /* 0x000fc40003f04070 */
[----:B------:R-:W-:Y:S01]  /*8040*/  ISETP.GE.AND P3, PT, R12, RZ, PT ;  /* 0x000000ff0c00720c */ /* 0x000fe20003f66270 */
[----:B------:R-:W-:Y:S01]  /*8050*/  IMAD.MOV R11, RZ, RZ, -R3 ;  /* 0x000000ffff0b7224 */ /* 0x000fe200078e0a03 */
[----:B------:R-:W-:Y:S01]  /*8060*/  IABS R12, R13 ;  /* 0x0000000d000c7213 */ /* 0x000fe20000000000 */
[--C-:B------:R-:W-:Y:S02]  /*8070*/  @!P5 IMAD.IADD R73, R73, 0x1, -R8.reuse ;  /* 0x000000014949d824 */ /* 0x100fe400078e0a08 */
[----:B------:R-:W-:Y:S02]  /*8080*/  IMAD R5, R8, R11, R5 ;  /* 0x0000000b08057224 */ /* 0x000fe400078e0205 */
[C---:B0-----:R-:W-:Y:S02]  /*8090*/  VIADD R10, R0.reuse, 0x97 ;  /* 0x00000097000a7836 */ /* 0x041fe40000000000 */
[----:B------:R-:W-:Y:S01]  /*80a0*/  VIADD R11, R0, 0x98 ;  /* 0x00000098000b7836 */ /* 0x000fe20000000000 */
[C---:B------:R-:W-:Y:S01]  /*80b0*/  ISETP.GT.U32.AND P5, PT, R8.reuse, R5, PT ;  /* 0x000000050800720c */ /* 0x040fe20003fa4070 */
[----:B------:R-:W-:Y:S01]  /*80c0*/  @!P6 IMAD.IADD R77, R77, 0x1, -R8 ;  /* 0x000000014d4de824 */ /* 0x000fe200078e0a08 */
[----:B------:R-:W-:Y:S01]  /*80d0*/  IABS R14, R10 ;  /* 0x0000000a000e7213 */ /* 0x000fe20000000000 */
[----:B------:R-:W-:Y:S01]  /*80e0*/  @!P4 IMAD.MOV R38, RZ, RZ, -R38 ;  /* 0x000000ffff26c224 */ /* 0x000fe200078e0a26 */
[----:B------:R-:W-:Y:S01]  /*80f0*/  ISETP.GT.U32.AND P6, PT, R8, R7, PT ;  /* 0x000000070800720c */ /* 0x000fe20003fc4070 */
[----:B------:R-:W-:Y:S01]  /*8100*/  IMAD.HI.U32 R15, R9, R12, RZ ;  /* 0x0000000c090f7227 */ /* 0x000fe200078e00ff */
[----:B------:R-:W-:-:S03]  /*8110*/  IABS R21, R11 ;  /* 0x0000000b00157213 */ /* 0x000fc60000000000 */
[----:B------:R-:W-:Y:S02]  /*8120*/  IMAD.MOV.U32 R3, RZ, RZ, R14 ;  /* 0x000000ffff037224 */ /* 0x000fe400078e000e */
[----:B------:R-:W-:-:S04]  /*8130*/  IMAD.HI.U32 R14, R9, R21, RZ ;  /* 0x00000015090e7227 */ /* 0x000fc800078e00ff */
[----:B------:R-:W-:Y:S02]  /*8140*/  @!P5 IMAD.IADD R5, R5, 0x1, -R8 ;  /* 0x000000010505d824 */ /* 0x000fe400078e0a08 */
[----:B------:R-:W-:Y:S02]  /*8150*/  IMAD.MOV R14, RZ, RZ, -R14 ;  /* 0x000000ffff0e7224 */ /* 0x000fe400078e0a0e */
[----:B------:R-:W-:Y:S01]  /*8160*/  @!P0 IMAD.IADD R75, R75, 0x1, -R8 ;  /* 0x000000014b4b8824 */ /* 0x000fe200078e0a08 */
[----:B------:R-:W-:Y:S01]  /*8170*/  ISETP.GT.U32.AND P4, PT, R8, R5, PT ;  /* 0x000000050800720c */ /* 0x000fe20003f84070 */
[----:B------:R-:W-:Y:S01]  /*8180*/  IMAD.MOV R15, RZ, RZ, -R15 ;  /* 0x000000ffff0f7224 */ /* 0x000fe200078e0a0f */
[----:B------:R-:W-:Y:S01]  /*8190*/  ISETP.GE.AND P0, PT, R4, RZ, PT ;  /* 0x000000ff0400720c */ /* 0x000fe20003f06270 */
[----:B------:R-:W-:-:S04]  /*81a0*/  IMAD.HI.U32 R4, R9, R3, RZ ;  /* 0x0000000309047227 */ /* 0x000fc800078e00ff */
[----:B------:R-:W-:Y:S01]  /*81b0*/  @!P6 IMAD.IADD R7, R7, 0x1, -R8 ;  /* 0x000000010707e824 */ /* 0x000fe200078e0a08 */
[----:B------:R-:W-:Y:S01]  /*81c0*/  ISETP.GE.AND P6, PT, R6, RZ, PT ;  /* 0x000000ff0600720c */ /* 0x000fe20003fc6270 */
[C---:B------:R-:W-:Y:S02]  /*81d0*/  IMAD R21, R8.reuse, R14, R21 ;  /* 0x0000000e08157224 */ /* 0x040fe400078e0215 */
[----:B------:R-:W-:Y:S01]  /*81e0*/  IMAD.MOV R4, RZ, RZ, -R4 ;  /* 0x000000ffff047224 */ /* 0x000fe200078e0a04 */
[----:B------:R-:W-:Y:S01]  /*81f0*/  ISETP.GT.U32.AND P5, PT, R8, R7, PT ;  /* 0x000000070800720c */ /* 0x000fe20003fa4070 */
[----:B------:R-:W-:Y:S02]  /*8200*/  VIADD R6, R0, 0x99 ;  /* 0x0000009900067836 */ /* 0x000fe40000000000 */
[C---:B------:R-:W-:Y:S02]  /*8210*/  IMAD R12, R8.reuse, R15, R12 ;  /* 0x0000000f080c7224 */ /* 0x040fe400078e020c */
[----:B------:R-:W-:Y:S01]  /*8220*/  @!P4 IMAD.IADD R5, R5, 0x1, -R8 ;  /* 0x000000010505c824 */ /* 0x000fe200078e0a08 */
[C---:B------:R-:W-:Y:S01]  /*8230*/  ISETP.GT.U32.AND P4, PT, R8.reuse, R21, PT ;  /* 0x000000150800720c */ /* 0x040fe20003f84070 */
[C---:B------:R-:W-:Y:S01]  /*8240*/  IMAD R3, R8.reuse, R4, R3 ;  /* 0x0000000408037224 */ /* 0x040fe200078e0203 */
[----:B------:R-:W-:Y:S01]  /*8250*/  IABS R4, R6 ;  /* 0x0000000600047213 */ /* 0x000fe20000000000 */
[----:B------:R-:W-:Y:S01]  /*8260*/  @!P2 IMAD.MOV R77, RZ, RZ, -R77 ;  /* 0x000000ffff4da224 */ /* 0x000fe200078e0a4d */
[C---:B------:R-:W-:Y:S01]  /*8270*/  ISETP.GT.U32.AND P2, PT, R8.reuse, R12, PT ;  /* 0x0000000c0800720c */ /* 0x040fe20003f44070 */
[----:B------:R-:W-:Y:S01]  /*8280*/  @!P3 IMAD.MOV R73, RZ, RZ, -R73 ;  /* 0x000000ffff49b224 */ /* 0x000fe200078e0a49 */
[----:B------:R-:W-:Y:S01]  /*8290*/  ISETP.GT.U32.AND P3, PT, R8, R3, PT ;  /* 0x000000030800720c */ /* 0x000fe20003f64070 */
[----:B------:R-:W-:-:S02]  /*82a0*/  IMAD.MOV.U32 R71, RZ, RZ, R4 ;  /* 0x000000ffff477224 */ /* 0x000fc400078e0004 */
[----:B------:R-:W-:Y:S02]  /*82b0*/  VIADD R4, R0, 0x9a ;  /* 0x0000009a00047836 */ /* 0x000fe40000000000 */
[--C-:B------:R-:W-:Y:S01]  /*82c0*/  @!P5 IMAD.IADD R7, R7, 0x1, -R8.reuse ;  /* 0x000000010707d824 */ /* 0x100fe200078e0a08 */
[----:B------:R-:W-:Y:S01]  /*82d0*/  ISETP.GE.AND P5, PT, R10, RZ, PT ;  /* 0x000000ff0a00720c */ /* 0x000fe20003fa6270 */
[--C-:B------:R-:W-:Y:S01]  /*82e0*/  @!P4 IMAD.IADD R21, R21, 0x1, -R8.reuse ;  /* 0x000000011515c824 */ /* 0x100fe200078e0a08 */
[----:B------:R-:W-:Y:S01]  /*82f0*/  IABS R69, R4 ;  /* 0x0000000400457213 */ /* 0x000fe20000000000 */
[----:B------:R-:W-:Y:S02]  /*8300*/  IMAD.MOV.U32 R16, RZ, RZ, R7 ;  /* 0x000000ffff107224 */ /* 0x000fe400078e0007 */
[----:B------:R-:W-:Y:S01]  /*8310*/  @!P2 IMAD.IADD R12, R12, 0x1, -R8 ;  /* 0x000000010c0ca824 */ /* 0x000fe200078e0a08 */
[----:B------:R-:W-:Y:S01]  /*8320*/  ISETP.GT.U32.AND P4, PT, R8, R21, PT ;  /* 0x000000150800720c */ /* 0x000fe20003f84070 */
[----:B------:R-:W-:Y:S01]  /*8330*/  IMAD.MOV.U32 R7, RZ, RZ, R5 ;  /* 0x000000ffff077224 */ /* 0x000fe200078e0005 */
[----:B------:R-:W-:Y:S01]  /*8340*/  ISETP.GE.AND P2, PT, R11, RZ, PT ;  /* 0x000000ff0b00720c */ /* 0x000fe20003f46270 */
[----:B------:R-:W-:-:S04]  /*8350*/  IMAD.HI.U32 R5, R9, R69, RZ ;  /* 0x0000004509057227 */ /* 0x000fc800078e00ff */
[----:B------:R-:W-:Y:S01]  /*8360*/  @!P1 IMAD.MOV R75, RZ, RZ, -R75 ;  /* 0x000000ffff4b9224 */ /* 0x000fe200078e0a4b */
[----:B------:R-:W-:Y:S01]  /*8370*/  ISETP.GE.AND P1, PT, R13, RZ, PT ;  /* 0x000000ff0d00720c */ /* 0x000fe20003f26270 */
[----:B------:R-:W-:Y:S01]  /*8380*/  @!P3 IMAD.IADD R3, R3, 0x1, -R8 ;  /* 0x000000010303b824 */ /* 0x000fe200078e0a08 */
[----:B------:R-:W-:Y:S01]  /*8390*/  ISETP.GT.U32.AND P3, PT, R8, R12, PT ;  /* 0x0000000c0800720c */ /* 0x000fe20003f64070 */
[----:B------:R-:W-:-:S04]  /*83a0*/  IMAD.HI.U32 R13, R9, R71, RZ ;  /* 0x00000047090d7227 */ /* 0x000fc800078e00ff */
[----:B------:R-:W-:Y:S02]  /*83b0*/  IMAD.MOV R5, RZ, RZ, -R5 ;  /* 0x000000ffff057224 */ /* 0x000fe400078e0a05 */
[----:B------:R-:W-:Y:S01]  /*83c0*/  @!P0 IMAD.MOV R16, RZ, RZ, -R16 ;  /* 0x000000ffff108224 */ /* 0x000fe200078e0a10 */
[C---:B------:R-:W-:Y:S01]  /*83d0*/  ISETP.GT.U32.AND P0, PT, R8.reuse, R3, PT ;  /* 0x000000030800720c */ /* 0x040fe20003f04070 */
[----:B------:R-:W-:Y:S02]  /*83e0*/  IMAD.MOV R13, RZ, RZ, -R13 ;  /* 0x000000ffff0d7224 */ /* 0x000fe400078e0a0d */
[C---:B------:R-:W-:Y:S01]  /*83f0*/  IMAD R69, R8.reuse, R5, R69 ;  /* 0x0000000508457224 */ /* 0x040fe200078e0245 */
[----:B------:R-:W-:Y:S01]  /*8400*/  STL [R1+0x59c], R16 ;  /* 0x00059c1001007387 */ /* 0x000fe20000100800 */
[C---:B------:R-:W-:Y:S02]  /*8410*/  IMAD R71, R8.reuse, R13, R71 ;  /* 0x0000000d08477224 */ /* 0x040fe400078e0247 */
[----:B------:R-:W-:Y:S01]  /*8420*/  @!P4 IMAD.IADD R21, R21, 0x1, -R8 ;  /* 0x000000011515c824 */ /* 0x000fe200078e0a08 */
[----:B------:R-:W-:Y:S01]  /*8430*/  ISETP.GT.U32.AND P4, PT, R8, R69, PT ;  /* 0x000000450800720c */ /* 0x000fe20003f84070 */
[----:B------:R-:W-:-:S02]  /*8440*/  VIADD R10, R0, 0x9b ;  /* 0x0000009b000a7836 */ /* 0x000fc40000000000 */
[--C-:B------:R-:W-:Y:S01]  /*8450*/  @!P3 IMAD.IADD R12, R12, 0x1, -R8.reuse ;  /* 0x000000010c0cb824 */ /* 0x100fe200078e0a08 */
[----:B------:R-:W-:Y:S01]  /*8460*/  ISETP.GT.U32.AND P3, PT, R8, R71, PT ;  /* 0x000000470800720c */ /* 0x000fe20003f64070 */
[--C-:B------:R-:W-:Y:S01]  /*8470*/  @!P0 IMAD.IADD R3, R3, 0x1, -R8.reuse ;  /* 0x0000000103038824 */ /* 0x100fe200078e0a08 */
[----:B------:R-:W-:Y:S01]  /*8480*/  IABS R68, R10 ;  /* 0x0000000a00447213 */ /* 0x000fe20000000000 */
[----:B------:R-:W-:Y:S01]  /*8490*/  @!P6 IMAD.MOV R7, RZ, RZ, -R7 ;  /* 0x000000ffff07e224 */ /* 0x000fe200078e0a07 */
[----:B------:R-:W-:Y:S01]  /*84a0*/  ISETP.GE.AND P0, PT, R4, RZ, PT ;  /* 0x000000ff0400720c */ /* 0x000fe20003f06270 */
[----:B------:R-:W-:Y:S01]  /*84b0*/  VIADD R4, R0, 0x9c ;  /* 0x0000009c00047836 */ /* 0x000fe20000000000 */
[----:B------:R-:W-:Y:S01]  /*84c0*/  ISETP.GE.AND P6, PT, R6, RZ, PT ;  /* 0x000000ff0600720c */ /* 0x000fe20003fc6270 */
[----:B------:R-:W-:Y:S01]  /*84d0*/  IMAD.HI.U32 R11, R9, R68, RZ ;  /* 0x00000044090b7227 */ /* 0x000fe200078e00ff */
[----:B------:R0:W-:Y:S02]  /*84e0*/  STL [R1+0x5a8], R7 ;  /* 0x0005a80701007387 */ /* 0x0001e40000100800 */
[----:B------:R-:W-:Y:S01]  /*84f0*/  IABS R5, R4 ;  /* 0x0000000400057213 */ /* 0x000fe20000000000 */
[----:B------:R-:W-:-:S02]  /*8500*/  @!P4 IMAD.IADD R69, R69, 0x1, -R8 ;  /* 0x000000014545c824 */ /* 0x000fc400078e0a08 */
[----:B------:R-:W-:Y:S02]  /*8510*/  IMAD.MOV R11, RZ, RZ, -R11 ;  /* 0x000000ffff0b7224 */ /* 0x000fe400078e0a0b */
[----:B------:R-:W-:Y:S01]  /*8520*/  @!P3 IMAD.IADD R71, R71, 0x1, -R8 ;  /* 0x000000014747b824 */ /* 0x000fe200078e0a08 */
[----:B------:R-:W-:Y:S01]  /*8530*/  ISETP.GE.AND P3, PT, R10, RZ, PT ;  /* 0x000000ff0a00720c */ /* 0x000fe20003f66270 */
[----:B------:R-:W-:Y:S01]  /*8540*/  VIADD R6, R0, 0x9d ;  /* 0x0000009d00067836 */ /* 0x000fe20000000000 */
[----:B------:R-:W-:Y:S01]  /*8550*/  ISETP.GT.U32.AND P4, PT, R8, R69, PT ;  /* 0x000000450800720c */ /* 0x000fe20003f84070 */
[----:B------:R-:W-:Y:S02]  /*8560*/  IMAD.MOV.U32 R13, RZ, RZ, R12 ;  /* 0x000000ffff0d7224 */ /* 0x000fe400078e000c */
[----:B------:R-:W-:Y:S01]  /*8570*/  IMAD.HI.U32 R10, R9, R5, RZ ;  /* 0x00000005090a7227 */ /* 0x000fe200078e00ff */
[----:B0-----:R-:W-:-:S03]  /*8580*/  IABS R7, R6 ;  /* 0x0000000600077213 */ /* 0x001fc60000000000 */
[----:B------:R-:W-:Y:S02]  /*8590*/  IMAD R68, R8, R11, R68 ;  /* 0x0000000b08447224 */ /* 0x000fe400078e0244 */
[----:B------:R-:W-:Y:S02]  /*85a0*/  IMAD.MOV.U32 R12, RZ, RZ, R3 ;  /* 0x000000ffff0c7224 */ /* 0x000fe400078e0003 */
[----:B------:R-:W-:Y:S01]  /*85b0*/  @!P2 IMAD.MOV R21, RZ, RZ, -R21 ;  /* 0x000000ffff15a224 */ /* 0x000fe200078e0a15 */
[----:B------:R-:W-:Y:S01]  /*85c0*/  ISETP.GE.AND P2, PT, R4, RZ, PT ;  /* 0x000000ff0400720c */ /* 0x000fe20003f46270 */
[----:B------:R-:W-:Y:S01]  /*85d0*/  @!P1 IMAD.MOV R13, RZ, RZ, -R13 ;  /* 0x000000ffff0d9224 */ /* 0x000fe200078e0a0d */
[C---:B------:R-:W-:Y:S01]  /*85e0*/  ISETP.GT.U32.AND P1, PT, R8.reuse, R71, PT ;  /* 0x000000470800720c */ /* 0x040fe20003f24070 */
[----:B------:R-:W-:Y:S02]  /*85f0*/  IMAD.MOV R4, RZ, RZ, -R10 ;  /* 0x000000ffff047224 */ /* 0x000fe400078e0a0a */
[----:B------:R-:W-:Y:S01]  /*8600*/  @!P5 IMAD.MOV R12, RZ, RZ, -R12 ;  /* 0x000000ffff0cd224 */ /* 0x000fe200078e0a0c */
[C---:B------:R-:W-:Y:S01]  /*8610*/  ISETP.GT.U32.AND P5, PT, R8.reuse, R68, PT ;  /* 0x000000440800720c */ /* 0x040fe20003fa4070 */
[----:B------:R-:W-:Y:S01]  /*8620*/  IMAD R5, R8, R4, R5 ;  /* 0x0000000408057224 */ /* 0x000fe200078e0205 */
[----:B------:R-:W-:Y:S01]  /*8630*/  STL [R1+0x5c8], R13 ;  /* 0x0005c80d01007387 */ /* 0x000fe20000100800 */
[----:B------:R-:W-:-:S03]  /*8640*/  IMAD.HI.U32 R3, R9, R7, RZ ;  /* 0x0000000709037227 */ /* 0x000fc600078e00ff */
[----:B------:R0:W-:Y:S01]  /*8650*/  STL [R1+0x5cc], R12 ;  /* 0x0005cc0c01007387 */ /* 0x0001e20000100800 */
[--C-:B------:R-:W-:Y:S01]  /*8660*/  @!P4 IMAD.IADD R69, R69, 0x1, -R8.reuse ;  /* 0x000000014545c824 */ /* 0x100fe200078e0a08 */
[----:B------:R-:W-:Y:S01]  /*8670*/  ISETP.GT.U32.AND P4, PT, R8, R5, PT ;  /* 0x000000050800720c */ /* 0x000fe20003f84070 */
[----:B------:R-:W-:Y:S02]  /*8680*/  IMAD.MOV R3, RZ, RZ, -R3 ;  /* 0x000000ffff037224 */ /* 0x000fe400078e0a03 */
[--C-:B------:R-:W-:Y:S01]  /*8690*/  @!P1 IMAD.IADD R71, R71, 0x1, -R8.reuse ;  /* 0x0000000147479824 */ /* 0x100fe200078e0a08 */
[----:B------:R-:W-:Y:S01]  /*86a0*/  ISETP.GE.AND P1, PT, R6, RZ, PT ;  /* 0x000000ff0600720c */ /* 0x000fe20003f26270 */
[----:B------:R-:W-:Y:S02]  /*86b0*/  IMAD R7, R8, R3, R7 ;  /* 0x0000000308077224 */ /* 0x000fe400078e0207 */
[--C-:B------:R-:W-:Y:S02]  /*86c0*/  @!P5 IMAD.IADD R68, R68, 0x1, -R8.reuse ;  /* 0x000000014444d824 */ /* 0x100fe400078e0a08 */
[----:B------:R-:W-:Y:S01]  /*86d0*/  @!P6 IMAD.MOV R71, RZ, RZ, -R71 ;  /* 0x000000ffff47e224 */ /* 0x000fe200078e0a47 */
[----:B------:R-:W-:Y:S01]  /*86e0*/  ISETP.GT.U32.AND P6, PT, R8, R7, PT ;  /* 0x000000070800720c */ /* 0x000fe20003fc4070 */
[----:B------:R-:W-:Y:S01]  /*86f0*/  VIADD R10, R0, 0x9f ;  /* 0x0000009f000a7836 */ /* 0x000fe20000000000 */
[----:B------:R-:W-:Y:S01]  /*8700*/  ISETP.GT.U32.AND P5, PT, R8, R68, PT ;  /* 0x000000440800720c */ /* 0x000fe20003fa4070 */
[----:B------:R-:W-:-:S02]  /*8710*/  @!P4 IMAD.IADD R5, R5, 0x1, -R8 ;  /* 0x000000010505c824 */ /* 0x000fc400078e0a08 */
[----:B------:R-:W-:Y:S01]  /*8720*/  VIADD R6, R0, 0x9e ;  /* 0x0000009e00067836 */ /* 0x000fe20000000000 */
[----:B------:R-:W-:Y:S01]  /*8730*/  IABS R11, R10 ;  /* 0x0000000a000b7213 */ /* 0x000fe20000000000 */
[----:B------:R-:W-:Y:S01]  /*8740*/  @!P0 IMAD.MOV R69, RZ, RZ, -R69 ;  /* 0x000000ffff458224 */ /* 0x000fe200078e0a45 */
[----:B------:R-:W-:Y:S01]  /*8750*/  ISETP.GT.U32.AND P4, PT, R8, R5, PT ;  /* 0x000000050800720c */ /* 0x000fe20003f84070 */
[C---:B------:R-:W-:Y:S01]  /*8760*/  VIADD R4, R0.reuse, 0xa0 ;  /* 0x000000a000047836 */ /* 0x040fe20000000000 */
[----:B------:R-:W-:Y:S01]  /*8770*/  IABS R3, R6 ;  /* 0x0000000600037213 */ /* 0x000fe20000000000 */
[----:B------:R-:W-:Y:S01]  /*8780*/  VIADD R66, R0, 0xa1 ;  /* 0x000000a100427836 */ /* 0x000fe20000000000 */
[----:B------:R-:W-:Y:S01]  /*8790*/  ISETP.GE.AND P0, PT, R6, RZ, PT ;  /* 0x000000ff0600720c */ /* 0x000fe20003f06270 */
[----:B------:R-:W-:Y:S01]  /*87a0*/  IMAD.MOV.U32 R6, RZ, RZ, R11 ;  /* 0x000000ffff067224 */ /* 0x000fe200078e000b */
[----:B------:R-:W-:Y:S01]  /*87b0*/  IABS R67, R4 ;  /* 0x0000000400437213 */ /* 0x000fe20000000000 */
[----:B------:R-:W-:-:S02]  /*87c0*/  @!P6 IMAD.IADD R7, R7, 0x1, -R8 ;  /* 0x000000010707e824 */ /* 0x000fc400078e0a08 */
[----:B------:R-:W-:Y:S01]  /*87d0*/  @!P5 IMAD.IADD R68, R68, 0x1, -R8 ;  /* 0x000000014444d824 */ /* 0x000fe200078e0a08 */
[----:B------:R-:W-:Y:S01]  /*87e0*/  ISETP.GE.AND P5, PT, R10, RZ, PT ;  /* 0x000000ff0a00720c */ /* 0x000fe20003fa6270 */
[----:B------:R-:W-:Y:S01]  /*87f0*/  IMAD.HI.U32 R10, R9, R6, RZ ;  /* 0x00000006090a7227 */ /* 0x000fe200078e00ff */
[----:B------:R-:W-:-:S03]  /*8800*/  ISETP.GT.U32.AND P6, PT, R8, R7, PT ;  /* 0x000000070800720c */ /* 0x000fc60003fc4070 */
[----:B0-----:R-:W-:-:S04]  /*8810*/  IMAD.HI.U32 R12, R9, R3, RZ ;  /* 0x00000003090c7227 */ /* 0x001fc800078e00ff */
[----:B------:R-:W-:Y:S02]  /*8820*/  IMAD.MOV R10, RZ, RZ, -R10 ;  /* 0x000000ffff0a7224 */ /* 0x000fe400078e0a0a */
[----:B------:R-:W-:Y:S02]  /*8830*/  @!P4 IMAD.IADD R5, R5, 0x1, -R8 ;  /* 0x000000010505c824 */ /* 0x000fe400078e0a08 */
[----:B------:R-:W-:Y:S02]  /*8840*/  IMAD.MOV R12, RZ, RZ, -R12 ;  /* 0x000000ffff0c7224 */ /* 0x000fe400078e0a0c */
[----:B------:R-:W-:Y:S01]  /*8850*/  @!P3 IMAD.MOV R68, RZ, RZ, -R68 ;  /* 0x000000ffff44b224 */ /* 0x000fe200078e0a44 */
[----:B------:R-:W-:Y:S01]  /*8860*/  ISETP.GE.AND P3, PT, R4, RZ, PT ;  /* 0x000000ff0400720c */ /* 0x000fe20003f66270 */
[----:B------:R-:W-:Y:S02]  /*8870*/  IMAD R4, R8, R10, R6 ;  /* 0x0000000a08047224 */ /* 0x000fe400078e0206 */
[----:B------:R-:W-:-:S02]  /*8880*/  IMAD.MOV.U32 R13, RZ, RZ, R5 ;  /* 0x000000ffff0d7224 */ /* 0x000fc400078e0005 */
[----:B------:R-:W-:Y:S02]  /*8890*/  IMAD R3, R8, R12, R3 ;  /* 0x0000000c08037224 */ /* 0x000fe400078e0203 */
[----:B------:R-:W-:-:S03]  /*88a0*/  IMAD.HI.U32 R11, R9, R67, RZ ;  /* 0x00000043090b7227 */ /* 0x000fc600078e00ff */
[C---:B------:R-:W-:Y:S01]  /*88b0*/  ISETP.GT.U32.AND P4, PT, R8.reuse, R3, PT ;  /* 0x000000030800720c */ /* 0x040fe20003f84070 */
[----:B------:R-:W-:Y:S01]  /*88c0*/  @!P2 IMAD.MOV R13, RZ, RZ, -R13 ;  /* 0x000000ffff0da224 */ /* 0x000fe200078e0a0d */
[----:B------:R-:W-:Y:S01]  /*88d0*/  ISETP.GT.U32.AND P2, PT, R8, R4, PT ;  /* 0x000000040800720c */ /* 0x000fe20003f44070 */
[----:B------:R-:W-:Y:S02]  /*88e0*/  IMAD.MOV R11, RZ, RZ, -R11 ;  /* 0x000000ffff0b7224 */ /* 0x000fe400078e0a0b */
[----:B------:R-:W-:Y:S01]  /*88f0*/  @!P6 IMAD.IADD R7, R7, 0x1, -R8 ;  /* 0x000000010707e824 */ /* 0x000fe200078e0a08 */
[----:B------:R-:W-:Y:S01]  /*8900*/  ISETP.GE.AND P6, PT, R66, RZ, PT ;  /* 0x000000ff4200720c */ /* 0x000fe20003fc6270 */
[----:B------:R-:W-:Y:S01]  /*8910*/  IMAD R67, R8, R11, R67 ;  /* 0x0000000b08437224 */ /* 0x000fe200078e0243 */
[----:B------:R-:W-:Y:S01]  /*8920*/  IABS R66, R66 ;  /* 0x0000004200427213 */ /* 0x000fe20000000000 */
[----:B------:R-:W-:Y:S01]  /*8930*/  IMAD.MOV.U32 R14, RZ, RZ, R7 ;  /* 0x000000ffff0e7224 */ /* 0x000fe200078e0007 */
[----:B------:R0:W-:Y:S01]  /*8940*/  STL [R1+0x5c4], R13 ;  /* 0x0005c40d01007387 */ /* 0x0001e20000100800 */
[----:B------:R-:W-:-:S02]  /*8950*/  VIADD R11, R0, 0xa2 ;  /* 0x000000a2000b7836 */ /* 0x000fc40000000000 */
[----:B------:R-:W-:Y:S01]  /*8960*/  @!P1 IMAD.MOV R14, RZ, RZ, -R14 ;  /* 0x000000ffff0e9224 */ /* 0x000fe200078e0a0e */
[----:B------:R-:W-:Y:S01]  /*8970*/  ISETP.GT.U32.AND P1, PT, R8, R67, PT ;  /* 0x000000430800720c */ /* 0x000fe20003f24070 */
[--C-:B------:R-:W-:Y:S01]  /*8980*/  @!P2 IMAD.IADD R4, R4, 0x1, -R8.reuse ;  /* 0x000000010404a824 */ /* 0x100fe200078e0a08 */
[----:B------:R-:W-:Y:S01]  /*8990*/  IABS R64, R11 ;  /* 0x0000000b00407213 */ /* 0x000fe20000000000 */
[----:B------:R-:W-:Y:S01]  /*89a0*/  @!P4 IMAD.IADD R3, R3, 0x1, -R8 ;  /* 0x000000010303c824 */ /* 0x000fe200078e0a08 */
[----:B------:R1:W-:Y:S01]  /*89b0*/  STL [R1+0x5c0], R14 ;  /* 0x0005c00e01007387 */ /* 0x0003e20000100800 */
[----:B------:R-:W-:Y:S01]  /*89c0*/  VIADD R12, R0, 0xa4 ;  /* 0x000000a4000c7836 */ /* 0x000fe20000000000 */
[C---:B------:R-:W-:Y:S01]  /*89d0*/  ISETP.GT.U32.AND P2, PT, R8.reuse, R4, PT ;  /* 0x000000040800720c */ /* 0x040fe20003f44070 */
[----:B0-----:R-:W-:Y:S01]  /*89e0*/  IMAD.HI.U32 R13, R9, R66, RZ ;  /* 0x00000042090d7227 */ /* 0x001fe200078e00ff */
[----:B------:R-:W-:Y:S02]  /*89f0*/  ISETP.GT.U32.AND P4, PT, R8, R3, PT ;  /* 0x000000030800720c */ /* 0x000fe40003f84070 */
[----:B------:R-:W-:Y:S01]  /*8a00*/  IABS R5, R12 ;  /* 0x0000000c00057213 */ /* 0x000fe20000000000 */
[----:B------:R-:W-:-:S02]  /*8a10*/  IMAD.MOV R13, RZ, RZ, -R13 ;  /* 0x000000ffff0d7224 */ /* 0x000fc400078e0a0d */
[----:B------:R-:W-:Y:S02]  /*8a20*/  @!P1 IMAD.IADD R67, R67, 0x1, -R8 ;  /* 0x0000000143439824 */ /* 0x000fe400078e0a08 */
[----:B------:R-:W-:-:S03]  /*8a30*/  IMAD.HI.U32 R10, R9, R64, RZ ;  /* 0x00000040090a7227 */ /* 0x000fc600078e00ff */
[C---:B------:R-:W-:Y:S01]  /*8a40*/  ISETP.GT.U32.AND P1, PT, R8.reuse, R67, PT ;  /* 0x000000430800720c */ /* 0x040fe20003f24070 */
[----:B------:R-:W-:Y:S02]  /*8a50*/  IMAD R66, R8, R13, R66 ;  /* 0x0000000d08427224 */ /* 0x000fe400078e0242 */
[----:B------:R-:W-:Y:S02]  /*8a60*/  IMAD.MOV R10, RZ, RZ, -R10 ;  /* 0x000000ffff0a7224 */ /* 0x000fe400078e0a0a */
[--C-:B------:R-:W-:Y:S01]  /*8a70*/  @!P2 IMAD.IADD R4, R4, 0x1, -R8.reuse ;  /* 0x000000010404a824 */ /* 0x100fe200078e0a08 */
[C---:B------:R-:W-:Y:S01]  /*8a80*/  ISETP.GT.U32.AND P2, PT, R8.reuse, R66, PT ;  /* 0x000000420800720c */ /* 0x040fe20003f44070 */
[----:B------:R-:W-:Y:S01]  /*8a90*/  @!P4 IMAD.IADD R3, R3, 0x1, -R8 ;  /* 0x000000010303c824 */ /* 0x000fe200078e0a08 */
[----:B------:R-:W-:Y:S01]  /*8aa0*/  ISETP.GE.AND P4, PT, R11, RZ, PT ;  /* 0x000000ff0b00720c */ /* 0x000fe20003f86270 */
[----:B------:R-:W-:Y:S02]  /*8ab0*/  IMAD R64, R8, R10, R64 ;  /* 0x0000000a08407224 */ /* 0x000fe400078e0240 */
[----:B------:R-:W-:-:S04]  /*8ac0*/  IMAD.HI.U32 R10, R9, R5, RZ ;  /* 0x00000005090a7227 */ /* 0x000fc800078e00ff */
[----:B------:R-:W-:Y:S02]  /*8ad0*/  IMAD.MOV.U32 R15, RZ, RZ, R3 ;  /* 0x000000ffff0f7224 */ /* 0x000fe400078e0003 */
[----:B------:R-:W-:Y:S02]  /*8ae0*/  IMAD.MOV R10, RZ, RZ, -R10 ;  /* 0x000000ffff0a7224 */ /* 0x000fe400078e0a0a */
[----:B------:R-:W-:Y:S01]  /*8af0*/  @!P0 IMAD.MOV R15, RZ, RZ, -R15 ;  /* 0x000000ffff0f8224 */ /* 0x000fe200078e0a0f */
[----:B------:R-:W-:Y:S01]  /*8b00*/  ISETP.GT.U32.AND P0, PT, R8, R64, PT ;  /* 0x000000400800720c */ /* 0x000fe20003f04070 */
[----:B------:R-:W-:Y:S02]  /*8b10*/  VIADD R6, R0, 0xa3 ;  /* 0x000000a300067836 */ /* 0x000fe40000000000 */
[----:B------:R-:W-:Y:S01]  /*8b20*/  IMAD R5, R8, R10, R5 ;  /* 0x0000000a08057224 */ /* 0x000fe200078e0205 */
[----:B------:R-:W-:Y:S01]  /*8b30*/  STL [R1+0x5b8], R15 ;  /* 0x0005b80f01007387 */ /* 0x000fe20000100800 */
[--C-:B------:R-:W-:Y:S01]  /*8b40*/  @!P1 IMAD.IADD R67, R67, 0x1, -R8.reuse ;  /* 0x0000000143439824 */ /* 0x100fe200078e0a08 */
[----:B------:R-:W-:Y:S01]  /*8b50*/  IABS R63, R6 ;  /* 0x00000006003f7213 */ /* 0x000fe20000000000 */
[----:B------:R-:W-:-:S02]  /*8b60*/  @!P2 IMAD.IADD R66, R66, 0x1, -R8 ;  /* 0x000000014242a824 */ /* 0x000fc400078e0a08 */
[----:B------:R-:W-:Y:S01]  /*8b70*/  @!P3 IMAD.MOV R67, RZ, RZ, -R67 ;  /* 0x000000ffff43b224 */ /* 0x000fe200078e0a43 */
[C---:B------:R-:W-:Y:S01]  /*8b80*/  ISETP.GT.U32.AND P3, PT, R8.reuse, R5, PT ;  /* 0x000000050800720c */ /* 0x040fe20003f64070 */
[----:B-1----:R-:W-:Y:S01]  /*8b90*/  IMAD.MOV.U32 R14, RZ, RZ, R4 ;  /* 0x000000ffff0e7224 */ /* 0x002fe200078e0004 */
[----:B------:R-:W-:Y:S01]  /*8ba0*/  ISETP.GT.U32.AND P2, PT, R8, R66, PT ;  /* 0x000000420800720c */ /* 0x000fe20003f44070 */
[----:B------:R-:W-:Y:S02]  /*8bb0*/  VIADD R3, R0, 0xa5 ;  /* 0x000000a500037836 */ /* 0x000fe40000000000 */
[----:B------:R-:W-:-:S03]  /*8bc0*/  IMAD.HI.U32 R7, R9, R63, RZ ;  /* 0x0000003f09077227 */ /* 0x000fc600078e00ff */
[----:B------:R-:W-:Y:S01]  /*8bd0*/  IABS R4, R3 ;  /* 0x0000000300047213 */ /* 0x000fe20000000000 */
[----:B------:R-:W-:Y:S01]  /*8be0*/  @!P5 IMAD.MOV R14, RZ, RZ, -R14 ;  /* 0x000000ffff0ed224 */ /* 0x000fe200078e0a0e */
[----:B------:R-:W-:Y:S01]  /*8bf0*/  ISETP.GE.AND P5, PT, R6, RZ, PT ;  /* 0x000000ff0600720c */ /* 0x000fe20003fa6270 */
[--C-:B------:R-:W-:Y:S02]  /*8c00*/  @!P0 IMAD.IADD R64, R64, 0x1, -R8.reuse ;  /* 0x0000000140408824 */ /* 0x100fe400078e0a08 */
[----:B------:R-:W-:Y:S01]  /*8c10*/  IMAD.MOV R7, RZ, RZ, -R7 ;  /* 0x000000ffff077224 */ /* 0x000fe200078e0a07 */
[----:B------:R0:W-:Y:S01]  /*8c20*/  STL [R1+0x5bc], R14 ;  /* 0x0005bc0e01007387 */ /* 0x0001e20000100800 */
[----:B------:R-:W-:Y:S01]  /*8c30*/  VIADD R6, R0, 0xa6 ;  /* 0x000000a600067836 */ /* 0x000fe20000000000 */
[C---:B------:R-:W-:Y:S01]  /*8c40*/  ISETP.GT.U32.AND P0, PT, R8.reuse, R64, PT ;  /* 0x000000400800720c */ /* 0x040fe20003f04070 */
[C---:B------:R-:W-:Y:S02]  /*8c50*/  IMAD R63, R8.reuse, R7, R63 ;  /* 0x00000007083f7224 */ /* 0x040fe400078e023f */
[----:B------:R-:W-:Y:S01]  /*8c60*/  @!P3 IMAD.IADD R5, R5, 0x1, -R8 ;  /* 0x000000010505b824 */ /* 0x000fe200078e0a08 */
[----:B------:R-:W-:Y:S01]  /*8c70*/  IABS R10, R6 ;  /* 0x00000006000a7213 */ /* 0x000fe20000000000 */
[----:B------:R-:W-:Y:S01]  /*8c80*/  IMAD.HI.U32 R13, R9, R4, RZ ;  /* 0x00000004090d7227 */ /* 0x000fe200078e00ff */
[----:B------:R-:W-:-:S02]  /*8c90*/  ISETP.GT.U32.AND P1, PT, R8, R63, PT ;  /* 0x0000003f0800720c */ /* 0x000fc40003f24070 */
[----:B------:R-:W-:Y:S01]  /*8ca0*/  ISETP.GT.U32.AND P3, PT, R8, R5, PT ;  /* 0x000000050800720c */ /* 0x000fe20003f64070 */
[----:B------:R-:W-:Y:S01]  /*8cb0*/  @!P2 IMAD.IADD R66, R66, 0x1, -R8 ;  /* 0x000000014242a824 */ /* 0x000fe200078e0a08 */
[----:B------:R-:W-:Y:S01]  /*8cc0*/  ISETP.GE.AND P2, PT, R12, RZ, PT ;  /* 0x000000ff0c00720c */ /* 0x000fe20003f46270 */
[----:B------:R-:W-:Y:S02]  /*8cd0*/  IMAD.MOV R13, RZ, RZ, -R13 ;  /* 0x000000ffff0d7224 */ /* 0x000fe400078e0a0d */
[----:B------:R-:W-:-:S04]  /*8ce0*/  IMAD.HI.U32 R12, R9, R10, RZ ;  /* 0x0000000a090c7227 */ /* 0x000fc800078e00ff */
[----:B------:R-:W-:Y:S02]  /*8cf0*/  IMAD R4, R8, R13, R4 ;  /* 0x0000000d08047224 */ /* 0x000fe400078e0204 */
[----:B------:R-:W-:Y:S02]  /*8d00*/  IMAD.MOV R12, RZ, RZ, -R12 ;  /* 0x000000ffff0c7224 */ /* 0x000fe400078e0a0c */
[----:B------:R-:W-:Y:S01]  /*8d10*/  @!P6 IMAD.MOV R66, RZ, RZ, -R66 ;  /* 0x000000ffff42e224 */ /* 0x000fe200078e0a42 */
[----:B------:R-:W-:Y:S01]  /*8d20*/  ISETP.GE.AND P6, PT, R3, RZ, PT ;  /* 0x000000ff0300720c */ /* 0x000fe20003fc6270 */
[----:B------:R-:W-:Y:S01]  /*8d30*/  @!P0 IMAD.IADD R64, R64, 0x1, -R8 ;  /* 0x0000000140408824 */ /* 0x000fe200078e0a08 */
[C---:B------:R-:W-:Y:S01]  /*8d40*/  ISETP.GT.U32.AND P0, PT, R8.reuse, R4, PT ;  /* 0x000000040800720c */ /* 0x040fe20003f04070 */
[----:B------:R-:W-:Y:S02]  /*8d50*/  IMAD R3, R8, R12, R10 ;  /* 0x0000000c08037224 */ /* 0x000fe400078e020a */
[----:B------:R-:W-:-:S02]  /*8d60*/  @!P1 IMAD.IADD R63, R63, 0x1, -R8 ;  /* 0x000000013f3f9824 */ /* 0x000fc400078e0a08 */
[----:B------:R-:W-:Y:S01]  /*8d70*/  @!P3 IMAD.IADD R5, R5, 0x1, -R8 ;  /* 0x000000010505b824 */ /* 0x000fe200078e0a08 */
[----:B------:R-:W-:Y:S01]  /*8d80*/  ISETP.GT.U32.AND P3, PT, R8, R3, PT ;  /* 0x000000030800720c */ /* 0x000fe20003f64070 */
[----:B------:R-:W-:Y:S01]  /*8d90*/  VIADD R7, R0, 0xa7 ;  /* 0x000000a700077836 */ /* 0x000fe20000000000 */
[----:B------:R-:W-:Y:S01]  /*8da0*/  ISETP.GT.U32.AND P1, PT, R8, R63, PT ;  /* 0x0000003f0800720c */ /* 0x000fe20003f24070 */
[----:B------:R-:W-:Y:S01]  /*8db0*/  @!P4 IMAD.MOV R64, RZ, RZ, -R64 ;  /* 0x000000ffff40c224 */ /* 0x000fe200078e0a40 */
[----:B------:R-:W-:Y:S01]  /*8dc0*/  ISETP.GE.AND P4, PT, R6, RZ, PT ;  /* 0x000000ff0600720c */ /* 0x000fe20003f86270 */
[----:B------:R-:W-:Y:S01]  /*8dd0*/  VIADD R6, R0, 0xa8 ;  /* 0x000000a800067836 */ /* 0x000fe20000000000 */
[----:B------:R-:W-:Y:S01]  /*8de0*/  IABS R11, R7 ;  /* 0x00000007000b7213 */ /* 0x000fe20000000000 */
[----:B------:R-:W-:Y:S02]  /*8df0*/  @!P0 IMAD.IADD R4, R4, 0x1, -R8 ;  /* 0x0000000104048824 */ /* 0x000fe400078e0a08 */
[----:B0-----:R-:W-:Y:S01]  /*8e00*/  IMAD.MOV.U32 R14, RZ, RZ, R5 ;  /* 0x000000ffff0e7224 */ /* 0x001fe200078e0005 */
[----:B------:R-:W-:Y:S01]  /*8e10*/  IABS R62, R6 ;  /* 0x00000006003e7213 */ /* 0x000fe20000000000 */
[----:B------:R-:W-:Y:S01]  /*8e20*/  IMAD.HI.U32 R13, R9, R11, RZ ;  /* 0x0000000b090d7227 */ /* 0x000fe200078e00ff */
[----:B------:R-:W-:-:S03]  /*8e30*/  ISETP.GT.U32.AND P0, PT, R8, R4, PT ;  /* 0x000000040800720c */ /* 0x000fc60003f04070 */
[--C-:B------:R-:W-:Y:S02]  /*8e40*/  @!P3 IMAD.IADD R3, R3, 0x1, -R8.reuse ;  /* 0x000000010303b824 */ /* 0x100fe400078e0a08 */
[----:B------:R-:W-:Y:S01]  /*8e50*/  @!P1 IMAD.IADD R63, R63, 0x1, -R8 ;  /* 0x000000013f3f9824 */ /* 0x000fe200078e0a08 */
[----:B------:R-:W-:Y:S01]  /*8e60*/  ISETP.GE.AND P1, PT, R7, RZ, PT ;  /* 0x000000ff0700720c */ /* 0x000fe20003f26270 */
[----:B------:R-:W-:Y:S01]  /*8e70*/  IMAD.MOV R13, RZ, RZ, -R13 ;  /* 0x000000ffff0d7224 */ /* 0x000fe200078e0a0d */
[----:B------:R-:W-:Y:S01]  /*8e80*/  ISETP.GT.U32.AND P3, PT, R8, R3, PT ;  /* 0x000000030800720c */ /* 0x000fe20003f64070 */
[----:B------:R-:W-:Y:S02]  /*8e90*/  VIADD R7, R0, 0xa9 ;  /* 0x000000a900077836 */ /* 0x000fe40000000000 */
[----:B------:R-:W-:-:S03]  /*8ea0*/  IMAD.HI.U32 R10, R9, R62, RZ ;  /* 0x0000003e090a7227 */ /* 0x000fc600078e00ff */
[----:B------:R-:W-:Y:S01]  /*8eb0*/  IABS R60, R7 ;  /* 0x00000007003c7213 */ /* 0x000fe20000000000 */
[----:B------:R-:W-:Y:S02]  /*8ec0*/  IMAD R11, R8, R13, R11 ;  /* 0x0000000d080b7224 */ /* 0x000fe400078e020b */
[----:B------:R-:W-:Y:S02]  /*8ed0*/  IMAD.MOV R10, RZ, RZ, -R10 ;  /* 0x000000ffff0a7224 */ /* 0x000fe400078e0a0a */
[----:B------:R-:W-:Y:S01]  /*8ee0*/  @!P0 IMAD.IADD R4, R4, 0x1, -R8 ;  /* 0x0000000104048824 */ /* 0x000fe200078e0a08 */
[C---:B------:R-:W-:Y:S01]  /*8ef0*/  ISETP.GT.U32.AND P0, PT, R8.reuse, R11, PT ;  /* 0x0000000b0800720c */ /* 0x040fe20003f04070 */
[----:B------:R-:W-:Y:S01]  /*8f00*/  @!P2 IMAD.MOV R14, RZ, RZ, -R14 ;  /* 0x000000ffff0ea224 */ /* 0x000fe200078e0a0e */
[----:B------:R-:W-:Y:S01]  /*8f10*/  ISETP.GE.AND P2, PT, R7, RZ, PT ;  /* 0x000000ff0700720c */ /* 0x000fe20003f46270 */
[C---:B------:R-:W-:Y:S02]  /*8f20*/  IMAD R62, R8.reuse, R10, R62 ;  /* 0x0000000a083e7224 */ /* 0x040fe400078e023e */
[----:B------:R-:W-:Y:S01]  /*8f30*/  IMAD.HI.U32 R7, R9, R60, RZ ;  /* 0x0000003c09077227 */ /* 0x000fe200078e00ff */
[----:B------:R-:W-:Y:S03]  /*8f40*/  STL [R1+0x5b4], R14 ;  /* 0x0005b40e01007387 */ /* 0x000fe60000100800 */
[----:B------:R-:W-:Y:S01]  /*8f50*/  @!P3 IMAD.IADD R3, R3, 0x1, -R8 ;  /* 0x000000010303b824 */ /* 0x000fe200078e0a08 */
[----:B------:R-:W-:Y:S01]  /*8f60*/  ISETP.GT.U32.AND P3, PT, R8, R62, PT ;  /* 0x0000003e0800720c */ /* 0x000fe20003f64070 */
[----:B------:R-:W-:-:S02]  /*8f70*/  IMAD.MOV R7, RZ, RZ, -R7 ;  /* 0x000000ffff077224 */ /* 0x000fc400078e0a07 */
[----:B------:R-:W-:Y:S02]  /*8f80*/  IMAD.MOV.U32 R13, RZ, RZ, R4 ;  /* 0x000000ffff0d7224 */ /* 0x000fe400078e0004 */
[----:B------:R-:W-:Y:S02]  /*8f90*/  IMAD R60, R8, R7, R60 ;  /* 0x00000007083c7224 */ /* 0x000fe400078e023c */
[--C-:B------:R-:W-:Y:S02]  /*8fa0*/  @!P0 IMAD.IADD R11, R11, 0x1, -R8.reuse ;  /* 0x000000010b0b8824 */ /* 0x100fe400078e0a08 */
[----:B------:R-:W-:Y:S02]  /*8fb0*/  VIADD R5, R0, 0xaa ;  /* 0x000000aa00057836 */ /* 0x000fe40000000000 */
[----:B------:R-:W-:Y:S01]  /*8fc0*/  @!P6 IMAD.MOV R13, RZ, RZ, -R13 ;  /* 0x000000ffff0de224 */ /* 0x000fe200078e0a0d */
[C---:B------:R-:W-:Y:S01]  /*8fd0*/  ISETP.GT.U32.AND P6, PT, R8.reuse, R60, PT ;  /* 0x0000003c0800720c */ /* 0x040fe20003fc4070 */
[----:B------:R-:W-:Y:S01]  /*8fe0*/  IMAD.MOV.U32 R12, RZ, RZ, R3 ;  /* 0x000000ffff0c7224 */ /* 0x000fe200078e0003 */
[----:B------:R-:W-:Y:S01]  /*8ff0*/  ISETP.GT.U32.AND P0, PT, R8, R11, PT ;  /* 0x0000000b0800720c */ /* 0x000fe20003f04070 */
[----:B------:R-:W-:Y:S01]  /*9000*/  @!P3 IMAD.IADD R62, R62, 0x1, -R8 ;  /* 0x000000013e3eb824 */ /* 0x000fe200078e0a08 */
[----:B------:R-:W-:Y:S01]  /*9010*/  IABS R58, R5 ;  /* 0x00000005003a7213 */ /* 0x000fe20000000000 */
[----:B------:R-:W-:Y:S01]  /*9020*/  @!P5 IMAD.MOV R63, RZ, RZ, -R63 ;  /* 0x000000ffff3fd224 */ /* 0x000fe200078e0a3f */
[----:B------:R-:W-:Y:S01]  /*9030*/  ISETP.GE.AND P5, PT, R6, RZ, PT ;  /* 0x000000ff0600720c */ /* 0x000fe20003fa6270 */
[----:B------:R-:W-:Y:S01]  /*9040*/  @!P4 IMAD.MOV R12, RZ, RZ, -R12 ;  /* 0x000000ffff0cc224 */ /* 0x000fe200078e0a0c */
[----:B------:R-:W-:Y:S01]  /*9050*/  ISETP.GT.U32.AND P3, PT, R8, R62, PT ;  /* 0x0000003e0800720c */ /* 0x000fe20003f64070 */
[----:B------:R-:W-:Y:S01]  /*9060*/  VIADD R6, R0, 0xab ;  /* 0x000000ab00067836 */ /* 0x000fe20000000000 */
[----:B------:R-:W-:Y:S01]  /*9070*/  STL [R1+0x5b0], R13 ;  /* 0x0005b00d01007387 */ /* 0x000fe20000100800 */
[----:B------:R-:W-:Y:S01]  /*9080*/  IMAD.HI.U32 R7, R9, R58, RZ ;  /* 0x0000003a09077227 */ /* 0x000fe200078e00ff */
[----:B------:R-:W-:-:S02]  /*9090*/  ISETP.GE.AND P4, PT, R5, RZ, PT ;  /* 0x000000ff0500720c */ /* 0x000fc40003f86270 */
[----:B------:R0:W-:Y:S01]  /*90a0*/  STL [R1+0x5ac], R12 ;  /* 0x0005ac0c01007387 */ /* 0x0001e20000100800 */
[----:B------:R-:W-:Y:S01]  /*90b0*/  IMAD.MOV R7, RZ, RZ, -R7 ;  /* 0x000000ffff077224 */ /* 0x000fe200078e0a07 */
[----:B------:R-:W-:Y:S01]  /*90c0*/  IABS R56, R6 ;  /* 0x0000000600387213 */ /* 0x000fe20000000000 */
[--C-:B------:R-:W-:Y:S02]  /*90d0*/  @!P6 IMAD.IADD R60, R60, 0x1, -R8.reuse ;  /* 0x000000013c3ce824 */ /* 0x100fe400078e0a08 */
[----:B------:R-:W-:Y:S01]  /*90e0*/  @!P0 IMAD.IADD R11, R11, 0x1, -R8 ;  /* 0x000000010b0b8824 */ /* 0x000fe200078e0a08 */
[----:B------:R-:W-:Y:S01]  /*90f0*/  ISETP.GE.AND P0, PT, R6, RZ, PT ;  /* 0x000000ff0600720c */ /* 0x000fe20003f06270 */
[C---:B------:R-:W-:Y:S01]  /*9100*/  IMAD R58, R8.reuse, R7, R58 ;  /* 0x00000007083a7224 */ /* 0x040fe200078e023a */
[----:B------:R-:W-:Y:S01]  /*9110*/  ISETP.GT.U32.AND P6, PT, R8, R60, PT ;  /* 0x0000003c0800720c */ /* 0x000fe20003fc4070 */
[----:B------:R-:W-:-:S04]  /*9120*/  IMAD.HI.U32 R10, R9, R56, RZ ;  /* 0x00000038090a7227 */ /* 0x000fc800078e00ff */
[C---:B0-----:R-:W-:Y:S02]  /*9130*/  VIADD R12, R0.reuse, 0xac ;  /* 0x000000ac000c7836 */ /* 0x041fe40000000000 */
[----:B------:R-:W-:Y:S02]  /*9140*/  VIADD R13, R0, 0xad ;  /* 0x000000ad000d7836 */ /* 0x000fe40000000000 */
[----:B------:R-:W-:Y:S01]  /*9150*/  @!P3 IMAD.IADD R62, R62, 0x1, -R8 ;  /* 0x000000013e3eb824 */ /* 0x000fe200078e0a08 */
[----:B------:R-:W-:Y:S01]  /*9160*/  IABS R6, R12 ;  /* 0x0000000c00067213 */ /* 0x000fe20000000000 */
[----:B------:R-:W-:Y:S01]  /*9170*/  IMAD.MOV R10, RZ, RZ, -R10 ;  /* 0x000000ffff0a7224 */ /* 0x000fe200078e0a0a */
[----:B------:R-:W-:Y:S01]  /*9180*/  ISETP.GT.U32.AND P3, PT, R8, R58, PT ;  /* 0x0000003a0800720c */ /* 0x000fe20003f64070 */
[----:B------:R-:W-:Y:S01]  /*9190*/  VIADD R14, R0, 0xae ;  /* 0x000000ae000e7836 */ /* 0x000fe20000000000 */
[----:B------:R-:W-:Y:S01]  /*91a0*/  IABS R5, R13 ;  /* 0x0000000d00057213 */ /* 0x000fe20000000000 */
[----:B------:R-:W-:-:S03]  /*91b0*/  IMAD.HI.U32 R4, R9, R6, RZ ;  /* 0x0000000609047227 */ /* 0x000fc600078e00ff */
[----:B------:R-:W-:Y:S01]  /*91c0*/  IABS R16, R14 ;  /* 0x0000000e00107213 */ /* 0x000fe20000000000 */
[----:B------:R-:W-:Y:S02]  /*91d0*/  VIADD R15, R0, 0xaf ;  /* 0x000000af000f7836 */ /* 0x000fe40000000000 */
[----:B------:R-:W-:Y:S02]  /*91e0*/  IMAD R56, R8, R10, R56 ;  /* 0x0000000a08387224 */ /* 0x000fe400078e0238 */
[----:B------:R-:W-:Y:S01]  /*91f0*/  IMAD.MOV R4, RZ, RZ, -R4 ;  /* 0x000000ffff047224 */ /* 0x000fe200078e0a04 */
[----:B------:R-:W-:Y:S01]  /*9200*/  IABS R3, R15 ;  /* 0x0000000f00037213 */ /* 0x000fe20000000000 */
[----:B------:R-:W-:-:S04]  /*9210*/  IMAD.HI.U32 R18, R9, R5, RZ ;  /* 0x0000000509127227 */ /* 0x000fc800078e00ff */
[----:B------:R-:W-:Y:S01]  /*9220*/  @!P6 IMAD.IADD R60, R60, 0x1, -R8 ;  /* 0x000000013c3ce824 */ /* 0x000fe200078e0a08 */
[C---:B------:R-:W-:Y:S01]  /*9230*/  ISETP.GT.U32.AND P6, PT, R8.reuse, R56, PT ;  /* 0x000000380800720c */ /* 0x040fe20003fc4070 */
[----:B------:R-:W-:Y:S02]  /*9240*/  IMAD R6, R8, R4, R6 ;  /* 0x0000000408067224 */ /* 0x000fe400078e0206 */
[----:B------:R-:W-:-:S04]  /*9250*/  IMAD.HI.U32 R17, R9, R16, RZ ;  /* 0x0000001009117227 */ /* 0x000fc800078e00ff */
[----:B------:R-:W-:Y:S02]  /*9260*/  IMAD.MOV R18, RZ, RZ, -R18 ;  /* 0x000000ffff127224 */ /* 0x000fe400078e0a12 */
[----:B------:R-:W-:Y:S01]  /*9270*/  @!P3 IMAD.IADD R58, R58, 0x1, -R8 ;  /* 0x000000013a3ab824 */ /* 0x000fe200078e0a08 */
[----:B------:R-:W-:Y:S01]  /*9280*/  ISETP.GT.U32.AND P3, PT, R8, R6, PT ;  /* 0x000000060800720c */ /* 0x000fe20003f64070 */
[----:B------:R-:W-:-:S04]  /*9290*/  IMAD.HI.U32 R4, R9, R3, RZ ;  /* 0x0000000309047227 */ /* 0x000fc800078e00ff */
[----:B------:R-:W-:Y:S02]  /*92a0*/  IMAD.MOV R17, RZ, RZ, -R17 ;  /* 0x000000ffff117224 */ /* 0x000fe400078e0a11 */
[C---:B------:R-:W-:Y:S02]  /*92b0*/  IMAD R5, R8.reuse, R18, R5 ;  /* 0x0000001208057224 */ /* 0x040fe400078e0205 */
[----:B------:R-:W-:Y:S02]  /*92c0*/  IMAD.MOV R18, RZ, RZ, -R4 ;  /* 0x000000ffff127224 */ /* 0x000fe400078e0a04 */
[----:B------:R-:W-:Y:S02]  /*92d0*/  IMAD R4, R8, R17, R16 ;  /* 0x0000001108047224 */ /* 0x000fe400078e0210 */
[----:B------:R-:W-:Y:S02]  /*92e0*/  IMAD.MOV.U32 R19, RZ, RZ, R11 ;  /* 0x000000ffff137224 */ /* 0x000fe400078e000b */
[----:B------:R-:W-:Y:S01]  /*92f0*/  @!P6 IMAD.IADD R56, R56, 0x1, -R8 ;  /* 0x000000013838e824 */ /* 0x000fe200078e0a08 */
[C---:B------:R-:W-:Y:S01]  /*9300*/  ISETP.GT.U32.AND P6, PT, R8.reuse, R5, PT ;  /* 0x000000050800720c */ /* 0x040fe20003fc4070 */
[----:B------:R-:W-:Y:S01]  /*9310*/  @!P1 IMAD.MOV R19, RZ, RZ, -R19 ;  /* 0x000000ffff139224 */ /* 0x000fe200078e0a13 */
[C---:B------:R-:W-:Y:S01]  /*9320*/  ISETP.GT.U32.AND P1, PT, R8.reuse, R58, PT ;  /* 0x0000003a0800720c */ /* 0x040fe20003f24070 */
[----:B------:R-:W-:Y:S01]  /*9330*/  @!P2 IMAD.MOV R60, RZ, RZ, -R60 ;  /* 0x000000ffff3ca224 */ /* 0x000fe200078e0a3c */
[----:B------:R-:W-:Y:S01]  /*9340*/  ISETP.GT.U32.AND P2, PT, R8, R4, PT ;  /* 0x000000040800720c */ /* 0x000fe20003f44070 */
[----:B------:R-:W-:Y:S01]  /*9350*/  VIADD R7, R0, 0xb0 ;  /* 0x000000b000077836 */ /* 0x000fe20000000000 */
[----:B------:R0:W-:Y:S01]  /*9360*/  STL [R1+0x598], R19 ;  /* 0x0005981301007387 */ /* 0x0001e20000100800 */
[----:B------:R-:W-:Y:S01]  /*9370*/  @!P3 IMAD.IADD R6, R6, 0x1, -R8 ;  /* 0x000000010606b824 */ /* 0x000fe200078e0a08 */
[----:B------:R-:W-:Y:S01]  /*9380*/  ISETP.GT.U32.AND P3, PT, R8, R56, PT ;  /* 0x000000380800720c */ /* 0x000fe20003f64070 */
[----:B------:R-:W-:Y:S01]  /*9390*/  VIADD R11, R0, 0xb2 ;  /* 0x000000b2000b7836 */ /* 0x000fe20000000000 */
[----:B------:R-:W-:Y:S01]  /*93a0*/  IABS R55, R7 ;  /* 0x0000000700377213 */ /* 0x000fe20000000000 */
[----:B------:R-:W-:Y:S01]  /*93b0*/  @!P5 IMAD.MOV R62, RZ, RZ, -R62 ;  /* 0x000000ffff3ed224 */ /* 0x000fe200078e0a3e */
[C---:B------:R-:W-:Y:S01]  /*93c0*/  ISETP.GT.U32.AND P5, PT, R8.reuse, R6, PT ;  /* 0x000000060800720c */ /* 0x040fe20003fa4070 */
[----:B------:R-:W-:Y:S01]  /*93d0*/  IMAD R3, R8, R18, R3 ;  /* 0x0000001208037224 */ /* 0x000fe200078e0203 */
[----:B------:R-:W-:Y:S01]  /*93e0*/  IABS R17, R11 ;  /* 0x0000000b00117213 */ /* 0x000fe20000000000 */
[----:B------:R-:W-:-:S04]  /*93f0*/  IMAD.HI.U32 R10, R9, R55, RZ ;  /* 0x00000037090a7227 */ /* 0x000fc800078e00ff */
[--C-:B------:R-:W-:Y:S02]  /*9400*/  @!P6 IMAD.IADD R5, R5, 0x1, -R8.reuse ;  /* 0x000000010505e824 */ /* 0x100fe400078e0a08 */
[--C-:B------:R-:W-:Y:S01]  /*9410*/  @!P1 IMAD.IADD R58, R58, 0x1, -R8.reuse ;  /* 0x000000013a3a9824 */ /* 0x100fe200078e0a08 */
[----:B------:R-:W-:Y:S01]  /*9420*/  ISETP.GT.U32.AND P1, PT, R8, R3, PT ;  /* 0x000000030800720c */ /* 0x000fe20003f24070 */
[----:B------:R-:W-:Y:S01]  /*9430*/  @!P2 IMAD.IADD R4, R4, 0x1, -R8 ;  /* 0x000000010404a824 */ /* 0x000fe200078e0a08 */
[----:B------:R-:W-:Y:S01]  /*9440*/  ISETP.GT.U32.AND P6, PT, R8, R5, PT ;  /* 0x000000050800720c */ /* 0x000fe20003fc4070 */
[----:B------:R-:W-:Y:S01]  /*9450*/  IMAD.MOV R16, RZ, RZ, -R10 ;  /* 0x000000ffff107224 */ /* 0x000fe200078e0a0a */
[----:B------:R-:W-:Y:S01]  /*9460*/  ISETP.GE.AND P2, PT, R14, RZ, PT ;  /* 0x000000ff0e00720c */ /* 0x000fe20003f46270 */
[----:B------:R-:W-:Y:S01]  /*9470*/  @!P3 IMAD.IADD R56, R56, 0x1, -R8 ;  /* 0x000000013838b824 */ /* 0x000fe200078e0a08 */
[----:B------:R-:W-:Y:S01]  /*9480*/  ISETP.GE.AND P3, PT, R12, RZ, PT ;  /* 0x000000ff0c00720c */ /* 0x000fe20003f66270 */
[----:B------:R-:W-:Y:S01]  /*9490*/  @!P4 IMAD.MOV R58, RZ, RZ, -R58 ;  /* 0x000000ffff3ac224 */ /* 0x000fe200078e0a3a */
[C---:B------:R-:W-:Y:S01]  /*94a0*/  ISETP.GT.U32.AND P4, PT, R8.reuse, R4, PT ;  /* 0x000000040800720c */ /* 0x040fe20003f84070 */
[----:B------:R-:W-:-:S02]  /*94b0*/  IMAD R55, R8, R16, R55 ;  /* 0x0000001008377224 */ /* 0x000fc400078e0237 */
[----:B------:R-:W-:-:S04]  /*94c0*/  IMAD.HI.U32 R12, R9, R17, RZ ;  /* 0x00000011090c7227 */ /* 0x000fc800078e00ff */
[----:B------:R-:W-:Y:S02]  /*94d0*/  VIADD R10, R0, 0xb1 ;  /* 0x000000b1000a7836 */ /* 0x000fe40000000000 */
[----:B------:R-:W-:Y:S01]  /*94e0*/  @!P5 IMAD.IADD R6, R6, 0x1, -R8 ;  /* 0x000000010606d824 */ /* 0x000fe200078e0a08 */
[C---:B------:R-:W-:Y:S01]  /*94f0*/  ISETP.GT.U32.AND P5, PT, R8.reuse, R55, PT ;  /* 0x000000370800720c */ /* 0x040fe20003fa4070 */
[----:B------:R-:W-:Y:S01]  /*9500*/  IMAD.MOV R12, RZ, RZ, -R12 ;  /* 0x000000ffff0c7224 */ /* 0x000fe200078e0a0c */
[----:B------:R-:W-:Y:S01]  /*9510*/  IABS R16, R10 ;  /* 0x0000000a00107213 */ /* 0x000fe20000000000 */
[----:B------:R-:W-:Y:S01]  /*9520*/  @!P6 IMAD.IADD R5, R5, 0x1, -R8 ;  /* 0x000000010505e824 */ /* 0x000fe200078e0a08 */
[----:B------:R-:W-:Y:S01]  /*9530*/  ISETP.GE.AND P6, PT, R13, RZ, PT ;  /* 0x000000ff0d00720c */ /* 0x000fe20003fc6270 */
[----:B------:R-:W-:Y:S02]  /*9540*/  IMAD R53, R8, R12, R17 ;  /* 0x0000000c08357224 */ /* 0x000fe400078e0211 */
[----:B------:R-:W-:-:S04]  /*9550*/  IMAD.HI.U32 R18, R9, R16, RZ ;  /* 0x0000001009127227 */ /* 0x000fc800078e00ff */
[--C-:B------:R-:W-:Y:S01]  /*9560*/  @!P1 IMAD.IADD R3, R3, 0x1, -R8.reuse ;  /* 0x0000000103039824 */ /* 0x100fe200078e0a08 */
[----:B------:R-:W-:Y:S01]  /*9570*/  ISETP.GE.AND P1, PT, R15, RZ, PT ;  /* 0x000000ff0f00720c */ /* 0x000fe20003f26270 */
[----:B------:R-:W-:Y:S01]  /*9580*/  @!P4 IMAD.IADD R4, R4, 0x1, -R8 ;  /* 0x000000010404c824 */ /* 0x000fe200078e0a08 */
[C---:B------:R-:W-:Y:S01]  /*9590*/  ISETP.GT.U32.AND P4, PT, R8.reuse, R53, PT ;  /* 0x000000350800720c */ /* 0x040fe20003f84070 */
[----:B------:R-:W-:Y:S02]  /*95a0*/  IMAD.MOV R18, RZ, RZ, -R18 ;  /* 0x000000ffff127224 */ /* 0x000fe400078e0a12 */
[----:B------:R-:W-:Y:S01]  /*95b0*/  @!P0 IMAD.MOV R56, RZ, RZ, -R56 ;  /* 0x000000ffff388224 */ /* 0x000fe200078e0a38 */
[----:B------:R-:W-:Y:S01]  /*95c0*/  ISETP.GT.U32.AND P0, PT, R8, R3, PT ;  /* 0x000000030800720c */ /* 0x000fe20003f04070 */
[----:B------:R-:W-:Y:S02]  /*95d0*/  VIADD R12, R0, 0xb3 ;  /* 0x000000b3000c7836 */ /* 0x000fe40000000000 */
[----:B------:R-:W-:-:S02]  /*95e0*/  @!P5 IMAD.IADD R55, R55, 0x1, -R8 ;  /* 0x000000013737d824 */ /* 0x000fc400078e0a08 */
[C---:B------:R-:W-:Y:S01]  /*95f0*/  IMAD R54, R8.reuse, R18, R16 ;  /* 0x0000001208367224 */ /* 0x040fe200078e0210 */
[----:B------:R-:W-:Y:S01]  /*9600*/  IABS R52, R12 ;  /* 0x0000000c00347213 */ /* 0x000fe20000000000 */
[----:B------:R-:W-:Y:S01]  /*9610*/  IMAD.MOV.U32 R20, RZ, RZ, R6 ;  /* 0x000000ffff147224 */ /* 0x000fe200078e0006 */
[----:B------:R-:W-:Y:S01]  /*9620*/  ISETP.GT.U32.AND P5, PT, R8, R55, PT ;  /* 0x000000370800720c */ /* 0x000fe20003fa4070 */
[----:B------:R-:W-:Y:S02]  /*9630*/  VIADD R6, R0, 0xb4 ;  /* 0x000000b400067836 */ /* 0x000fe40000000000 */
[----:B0-----:R-:W-:Y:S02]  /*9640*/  IMAD.MOV.U32 R19, RZ, RZ, R5 ;  /* 0x000000ffff137224 */ /* 0x001fe400078e0005 */
[----:B------:R-:W-:Y:S01]  /*9650*/  @!P3 IMAD.MOV R20, RZ, RZ, -R20 ;  /* 0x000000ffff14b224 */ /* 0x000fe200078e0a14 */
[----:B------:R-:W-:Y:S01]  /*9660*/  ISETP.GT.U32.AND P3, PT, R8, R54, PT ;  /* 0x000000360800720c */ /* 0x000fe20003f64070 */
[----:B------:R-:W-:Y:S01]  /*9670*/  @!P6 IMAD.MOV R19, RZ, RZ, -R19 ;  /* 0x000000ffff13e224 */ /* 0x000fe200078e0a13 */
[----:B------:R-:W-:Y:S01]  /*9680*/  ISETP.GE.AND P6, PT, R7, RZ, PT ;  /* 0x000000ff0700720c */ /* 0x000fe20003fc6270 */
[----:B------:R-:W-:Y:S01]  /*9690*/  IMAD.MOV.U32 R14, RZ, RZ, R4 ;  /* 0x000000ffff0e7224 */ /* 0x000fe200078e0004 */
[----:B------:R-:W-:Y:S01]  /*96a0*/  IABS R5, R6 ;  /* 0x0000000600057213 */ /* 0x000fe20000000000 */
[----:B------:R-:W-:Y:S01]  /*96b0*/  @!P4 IMAD.IADD R53, R53, 0x1, -R8 ;  /* 0x000000013535c824 */ /* 0x000fe200078e0a08 */
[----:B------:R-:W-:Y:S01]  /*96c0*/  STL [R1+0x588], R20 ;  /* 0x0005881401007387 */ /* 0x000fe20000100800 */
[----:B------:R-:W-:-:S03]  /*96d0*/  IMAD.HI.U32 R7, R9, R52, RZ ;  /* 0x0000003409077227 */ /* 0x000fc600078e00ff */
[----:B------:R-:W-:Y:S01]  /*96e0*/  STL [R1+0x594], R19 ;  /* 0x0005941301007387 */ /* 0x000fe20000100800 */
[----:B------:R-:W-:Y:S01]  /*96f0*/  @!P0 IMAD.IADD R3, R3, 0x1, -R8 ;  /* 0x0000000103038824 */ /* 0x000fe200078e0a08 */
[----:B------:R-:W-:Y:S01]  /*9700*/  ISETP.GE.AND P0, PT, R10, RZ, PT ;  /* 0x000000ff0a00720c */ /* 0x000fe20003f06270 */
[----:B------:R-:W-:Y:S01]  /*9710*/  @!P2 IMAD.MOV R14, RZ, RZ, -R14 ;  /* 0x000000ffff0ea224 */ /* 0x000fe200078e0a0e */
[----:B------:R-:W-:Y:S01]  /*9720*/  ISETP.GT.U32.AND P2, PT, R8, R53, PT ;  /* 0x000000350800720c */ /* 0x000fe20003f44070 */
[----:B------:R-:W-:-:S03]  /*9730*/  IMAD.HI.U32 R10, R9, R5, RZ ;  /* 0x00000005090a7227 */ /* 0x000fc600078e00ff */
[----:B------:R-:W-:Y:S01]  /*9740*/  STL [R1+0x5a0], R14 ;  /* 0x0005a00e01007387 */ /* 0x000fe20000100800 */
        /* <DEDUP_REMOVED lines=8> */
[----:B------:R-:W-:Y:S01]  /*97d0*/  @!P6 IMAD.MOV R55, RZ, RZ, -R55 ;  /* 0x000000ffff37e224 */ /* 0x000fe200078e0a37 */
[C---:B------:R-:W-:Y:S01]  /*97e0*/  ISETP.GT.U32.AND P6, PT, R8.reuse, R52, PT ;  /* 0x000000340800720c */ /* 0x040fe20003fc4070 */
[----:B------:R-:W-:Y:S01]  /*97f0*/  @!P2 IMAD.IADD R53, R53, 0x1, -R8 ;  /* 0x000000013535a824 */ /* 0x000fe200078e0a08 */
[C---:B------:R-:W-:Y:S01]  /*9800*/  ISETP.GT.U32.AND P4, PT, R8.reuse, R54, PT ;  /* 0x000000360800720c */ /* 0x040fe20003f84070 */
[----:B------:R-:W-:Y:S01]  /*9810*/  IMAD.MOV.U32 R13, RZ, RZ, R3 ;  /* 0x000000ffff0d7224 */ /* 0x000fe200078e0003 */
[----:B------:R-:W-:Y:S01]  /*9820*/  ISETP.GT.U32.AND P2, PT, R8, R11, PT ;  /* 0x0000000b0800720c */ /* 0x000fe20003f44070 */
[----:B------:R-:W-:Y:S02]  /*9830*/  VIADD R7, R0, 0xb5 ;  /* 0x000000b500077836 */ /* 0x000fe40000000000 */
[----:B------:R-:W-:Y:S01]  /*9840*/  @!P1 IMAD.MOV R13, RZ, RZ, -R13 ;  /* 0x000000ffff0d9224 */ /* 0x000fe200078e0a0d */
[----:B------:R-:W-:Y:S01]  /*9850*/  ISETP.GE.AND P1, PT, R6, RZ, PT ;  /* 0x000000ff0600720c */ /* 0x000fe20003f26270 */
[----:B------:R-:W-:-:S02]  /*9860*/  VIADD R6, R0, 0xb6 ;  /* 0x000000b600067836 */ /* 0x000fc40000000000 */
[----:B------:R-:W-:Y:S01]  /*9870*/  VIADD R3, R0, 0xb7 ;  /* 0x000000b700037836 */ /* 0x000fe20000000000 */
[----:B------:R0:W-:Y:S01]  /*9880*/  STL [R1+0x5a4], R13 ;  /* 0x0005a40d01007387 */ /* 0x0001e20000100800 */
[--C-:B------:R-:W-:Y:S01]  /*9890*/  @!P6 IMAD.IADD R52, R52, 0x1, -R8.reuse ;  /* 0x000000013434e824 */ /* 0x100fe200078e0a08 */
[----:B------:R-:W-:Y:S01]  /*98a0*/  IABS R4, R6 ;  /* 0x0000000600047213 */ /* 0x000fe20000000000 */
[--C-:B------:R-:W-:Y:S01]  /*98b0*/  @!P4 IMAD.IADD R54, R54, 0x1, -R8.reuse ;  /* 0x000000013636c824 */ /* 0x100fe200078e0a08 */
[----:B------:R-:W-:Y:S01]  /*98c0*/  ISETP.GE.AND P4, PT, R7, RZ, PT ;  /* 0x000000ff0700720c */ /* 0x000fe20003f86270 */
[----:B------:R-:W-:Y:S01]  /*98d0*/  @!P2 IMAD.IADD R11, R11, 0x1, -R8 ;  /* 0x000000010b0ba824 */ /* 0x000fe200078e0a08 */
[----:B------:R-:W-:Y:S01]  /*98e0*/  IABS R7, R7 ;  /* 0x0000000700077213 */ /* 0x000fe20000000000 */
[----:B------:R-:W-:Y:S01]  /*98f0*/  @!P0 IMAD.MOV R54, RZ, RZ, -R54 ;  /* 0x000000ffff368224 */ /* 0x000fe200078e0a36 */
[----:B------:R-:W-:Y:S01]  /*9900*/  IABS R5, R3 ;  /* 0x0000000300057213 */ /* 0x000fe20000000000 */
[----:B------:R-:W-:Y:S01]  /*9910*/  IMAD.HI.U32 R10, R9, R4, RZ ;  /* 0x00000004090a7227 */ /* 0x000fe200078e00ff */
[----:B------:R-:W-:-:S02]  /*9920*/  ISETP.GT.U32.AND P6, PT, R8, R52, PT ;  /* 0x000000340800720c */ /* 0x000fc40003fc4070 */
[----:B------:R-:W-:Y:S01]  /*9930*/  ISETP.GE.AND P0, PT, R6, RZ, PT ;  /* 0x000000ff0600720c */ /* 0x000fe20003f06270 */
[----:B------:R-:W-:Y:S01]  /*9940*/  IMAD.HI.U32 R12, R9, R7, RZ ;  /* 0x00000007090c7227 */ /* 0x000fe200078e00ff */
[----:B------:R-:W-:-:S03]  /*9950*/  ISETP.GT.U32.AND P2, PT, R8, R11, PT ;  /* 0x0000000b0800720c */ /* 0x000fc60003f44070 */
[----:B------:R-:W-:-:S04]  /*9960*/  IMAD.HI.U32 R6, R9, R5, RZ ;  /* 0x0000000509067227 */ /* 0x000fc800078e00ff */
[----:B------:R-:W-:Y:S02]  /*9970*/  IMAD.MOV R12, RZ, RZ, -R12 ;  /* 0x000000ffff0c7224 */ /* 0x000fe400078e0a0c */
[----:B------:R-:W-:Y:S02]  /*9980*/  IMAD.MOV R10, RZ, RZ, -R10 ;  /* 0x000000ffff0a7224 */ /* 0x000fe400078e0a0a */
[----:B------:R-:W-:Y:S02]  /*9990*/  IMAD.MOV R6, RZ, RZ, -R6 ;  /* 0x000000ffff067224 */ /* 0x000fe400078e0a06 */
[C---:B------:R-:W-:Y:S02]  /*99a0*/  IMAD R7, R8.reuse, R12, R7 ;  /* 0x0000000c08077224 */ /* 0x040fe400078e0207 */
[----:B------:R-:W-:Y:S02]  /*99b0*/  IMAD R4, R8, R10, R4 ;  /* 0x0000000a08047224 */ /* 0x000fe400078e0204 */
[----:B------:R-:W-:Y:S01]  /*99c0*/  @!P6 IMAD.IADD R52, R52, 0x1, -R8 ;  /* 0x000000013434e824 */ /* 0x000fe200078e0a08 */
[C---:B------:R-:W-:Y:S01]  /*99d0*/  ISETP.GT.U32.AND P6, PT, R8.reuse, R7, PT ;  /* 0x000000070800720c */ /* 0x040fe20003fc4070 */
[----:B------:R-:W-:-:S02]  /*99e0*/  IMAD R5, R8, R6, R5 ;  /* 0x0000000608057224 */ /* 0x000fc400078e0205 */
[----:B------:R-:W-:Y:S01]  /*99f0*/  @!P2 IMAD.IADD R11, R11, 0x1, -R8 ;  /* 0x000000010b0ba824 */ /* 0x000fe200078e0a08 */
[C---:B------:R-:W-:Y:S01]  /*9a00*/  ISETP.GT.U32.AND P2, PT, R8.reuse, R4, PT ;  /* 0x000000040800720c */ /* 0x040fe20003f44070 */
[----:B------:R-:W-:Y:S01]  /*9a10*/  @!P3 IMAD.MOV R52, RZ, RZ, -R52 ;  /* 0x000000ffff34b224 */ /* 0x000fe200078e0a34 */
[----:B------:R-:W-:Y:S01]  /*9a20*/  ISETP.GT.U32.AND P3, PT, R8, R5, PT ;  /* 0x000000050800720c */ /* 0x000fe20003f64070 */
[C---:B------:R-:W-:Y:S02]  /*9a30*/  VIADD R10, R0.reuse, 0xb8 ;  /* 0x000000b8000a7836 */ /* 0x040fe40000000000 */
[C---:B------:R-:W-:Y:S02]  /*9a40*/  VIADD R6, R0.reuse, 0xba ;  /* 0x000000ba00067836 */ /* 0x040fe40000000000 */
[----:B------:R-:W-:Y:S01]  /*9a50*/  @!P5 IMAD.MOV R53, RZ, RZ, -R53 ;  /* 0x000000ffff35d224 */ /* 0x000fe200078e0a35 */
[----:B------:R-:W-:Y:S01]  /*9a60*/  IABS R51, R10 ;  /* 0x0000000a00337213 */ /* 0x000fe20000000000 */
[--C-:B------:R-:W-:Y:S01]  /*9a70*/  @!P6 IMAD.IADD R7, R7, 0x1, -R8.reuse ;  /* 0x000000010707e824 */ /* 0x100fe200078e0a08 */
[----:B------:R-:W-:Y:S01]  /*9a80*/  ISETP.GE.AND P5, PT, R3, RZ, PT ;  /* 0x000000ff0300720c */ /* 0x000fe20003fa6270 */
[----:B------:R-:W-:Y:S01]  /*9a90*/  VIADD R3, R0, 0xbb ;  /* 0x000000bb00037836 */ /* 0x000fe20000000000 */
[----:B------:R-:W-:Y:S01]  /*9aa0*/  IABS R48, R6 ;  /* 0x0000000600307213 */ /* 0x000fe20000000000 */
[--C-:B------:R-:W-:Y:S01]  /*9ab0*/  @!P2 IMAD.IADD R4, R4, 0x1, -R8.reuse ;  /* 0x000000010404a824 */ /* 0x100fe200078e0a08 */
[----:B------:R-:W-:Y:S01]  /*9ac0*/  ISETP.GT.U32.AND P6, PT, R8, R7, PT ;  /* 0x000000070800720c */ /* 0x000fe20003fc4070 */
[----:B------:R-:W-:Y:S01]  /*9ad0*/  @!P3 IMAD.IADD R5, R5, 0x1, -R8 ;  /* 0x000000010505b824 */ /* 0x000fe200078e0a08 */
[----:B------:R-:W-:Y:S01]  /*9ae0*/  IABS R46, R3 ;  /* 0x00000003002e7213 */ /* 0x000fe20000000000 */
[----:B------:R-:W-:Y:S01]  /*9af0*/  VIADD R12, R0, 0xb9 ;  /* 0x000000b9000c7836 */ /* 0x000fe20000000000 */
[C---:B------:R-:W-:Y:S01]  /*9b00*/  ISETP.GT.U32.AND P2, PT, R8.reuse, R4, PT ;  /* 0x000000040800720c */ /* 0x040fe20003f44070 */
[----:B0-----:R-:W-:Y:S01]  /*9b10*/  IMAD.HI.U32 R13, R9, R51, RZ ;  /* 0x00000033090d7227 */ /* 0x001fe200078e00ff */
[----:B------:R-:W-:-:S02]  /*9b20*/  ISETP.GT.U32.AND P3, PT, R8, R5, PT ;  /* 0x000000050800720c */ /* 0x000fc40003f64070 */
[----:B------:R-:W-:Y:S01]  /*9b30*/  IABS R50, R12 ;  /* 0x0000000c00327213 */ /* 0x000fe20000000000 */
[----:B------:R-:W-:Y:S02]  /*9b40*/  IMAD.MOV.U32 R14, RZ, RZ, R11 ;  /* 0x000000ffff0e7224 */ /* 0x000fe400078e000b */
[----:B------:R-:W-:Y:S02]  /*9b50*/  IMAD.MOV R13, RZ, RZ, -R13 ;  /* 0x000000ffff0d7224 */ /* 0x000fe400078e0a0d */
[----:B------:R-:W-:-:S04]  /*9b60*/  IMAD.HI.U32 R11, R9, R48, RZ ;  /* 0x00000030090b7227 */ /* 0x000fc800078e00ff */
[----:B------:R-:W-:Y:S01]  /*9b70*/  @!P1 IMAD.MOV R14, RZ, RZ, -R14 ;  /* 0x000000ffff0e9224 */ /* 0x000fe200078e0a0e */
[----:B------:R-:W-:Y:S01]  /*9b80*/  ISETP.GE.AND P1, PT, R10, RZ, PT ;  /* 0x000000ff0a00720c */ /* 0x000fe20003f26270 */
[----:B------:R-:W-:Y:S02]  /*9b90*/  IMAD R51, R8, R13, R51 ;  /* 0x0000000d08337224 */ /* 0x000fe400078e0233 */
[C---:B------:R-:W-:Y:S01]  /*9ba0*/  IMAD.HI.U32 R10, R9.reuse, R46, RZ ;  /* 0x0000002e090a7227 */ /* 0x040fe200078e00ff */
[----:B------:R0:W-:Y:S03]  /*9bb0*/  STL [R1+0x584], R14 ;  /* 0x0005840e01007387 */ /* 0x0001e60000100800 */
[----:B------:R-:W-:-:S04]  /*9bc0*/  IMAD.HI.U32 R13, R9, R50, RZ ;  /* 0x00000032090d7227 */ /* 0x000fc800078e00ff */
[----:B------:R-:W-:Y:S02]  /*9bd0*/  IMAD.MOV R11, RZ, RZ, -R11 ;  /* 0x000000ffff0b7224 */ /* 0x000fe400078e0a0b */
[----:B------:R-:W-:Y:S01]  /*9be0*/  @!P6 IMAD.IADD R7, R7, 0x1, -R8 ;  /* 0x000000010707e824 */ /* 0x000fe200078e0a08 */
[----:B------:R-:W-:Y:S01]  /*9bf0*/  ISETP.GT.U32.AND P6, PT, R8, R51, PT ;  /* 0x000000330800720c */ /* 0x000fe20003fc4070 */
[----:B------:R-:W-:Y:S02]  /*9c00*/  IMAD.MOV R10, RZ, RZ, -R10 ;  /* 0x000000ffff0a7224 */ /* 0x000fe400078e0a0a */
[----:B------:R-:W-:Y:S02]  /*9c10*/  IMAD.MOV R13, RZ, RZ, -R13 ;  /* 0x000000ffff0d7224 */ /* 0x000fe400078e0a0d */
[----:B------:R-:W-:Y:S01]  /*9c20*/  @!P2 IMAD.IADD R4, R4, 0x1, -R8 ;  /* 0x000000010404a824 */ /* 0x000fe200078e0a08 */
[----:B------:R-:W-:Y:S01]  /*9c30*/  ISETP.GE.AND P2, PT, R12, RZ, PT ;  /* 0x000000ff0c00720c */ /* 0x000fe20003f46270 */
[----:B------:R-:W-:-:S02]  /*9c40*/  IMAD R48, R8, R11, R48 ;  /* 0x0000000b08307224 */ /* 0x000fc400078e0230 */
[----:B------:R-:W-:Y:S02]  /*9c50*/  @!P3 IMAD.IADD R5, R5, 0x1, -R8 ;  /* 0x000000010505b824 */ /* 0x000fe400078e0a08 */
[----:B0-----:R-:W-:Y:S01]  /*9c60*/  IMAD.MOV.U32 R14, RZ, RZ, R7 ;  /* 0x000000ffff0e7224 */ /* 0x001fe200078e0007 */
[C---:B------:R-:W-:Y:S01]  /*9c70*/  ISETP.GT.U32.AND P3, PT, R8.reuse, R48, PT ;  /* 0x000000300800720c */ /* 0x040fe20003f64070 */
[C---:B------:R-:W-:Y:S02]  /*9c80*/  IMAD R46, R8.reuse, R10, R46 ;  /* 0x0000000a082e7224 */ /* 0x040fe400078e022e */
[----:B------:R-:W-:Y:S02]  /*9c90*/  IMAD R50, R8, R13, R50 ;  /* 0x0000000d08327224 */ /* 0x000fe400078e0232 */
[----:B------:R-:W-:Y:S02]  /*9ca0*/  IMAD.MOV.U32 R12, RZ, RZ, R4 ;  /* 0x000000ffff0c7224 */ /* 0x000fe400078e0004 */
[----:B------:R-:W-:-:S02]  /*9cb0*/  IMAD.MOV.U32 R10, RZ, RZ, R5 ;  /* 0x000000ffff0a7224 */ /* 0x000fc400078e0005 */
[----:B------:R-:W-:Y:S01]  /*9cc0*/  @!P4 IMAD.MOV R14, RZ, RZ, -R14 ;  /* 0x000000ffff0ec224 */ /* 0x000fe200078e0a0e */
[----:B------:R-:W-:Y:S01]  /*9cd0*/  ISETP.GT.U32.AND P4, PT, R8, R50, PT ;  /* 0x000000320800720c */ /* 0x000fe20003f84070 */
[----:B------:R-:W-:Y:S01]  /*9ce0*/  @!P0 IMAD.MOV R12, RZ, RZ, -R12 ;  /* 0x000000ffff0c8224 */ /* 0x000fe200078e0a0c */
[----:B------:R-:W-:Y:S01]  /*9cf0*/  ISETP.GE.AND P0, PT, R6, RZ, PT ;  /* 0x000000ff0600720c */ /* 0x000fe20003f06270 */
[----:B------:R-:W-:Y:S01]  /*9d00*/  @!P5 IMAD.MOV R10, RZ, RZ, -R10 ;  /* 0x000000ffff0ad224 */ /* 0x000fe200078e0a0a */
[----:B------:R-:W-:Y:S01]  /*9d10*/  ISETP.GT.U32.AND P5, PT, R8, R46, PT ;  /* 0x0000002e0800720c */ /* 0x000fe20003fa4070 */
[----:B------:R-:W-:Y:S01]  /*9d20*/  STL [R1+0x578], R14 ;  /* 0x0005780e01007387 */ /* 0x000fe20000100800 */
[----:B------:R-:W-:Y:S02]  /*9d30*/  VIADD R11, R0, 0xbc ;  /* 0x000000bc000b7836 */ /* 0x000fe40000000000 */
[--C-:B------:R-:W-:Y:S01]  /*9d40*/  @!P6 IMAD.IADD R51, R51, 0x1, -R8.reuse ;  /* 0x000000013333e824 */ /* 0x100fe200078e0a08 */
[----:B------:R0:W-:Y:S01]  /*9d50*/  STL [R1+0x580], R12 ;  /* 0x0005800c01007387 */ /* 0x0001e20000100800 */
[--C-:B------:R-:W-:Y:S01]  /*9d60*/  @!P3 IMAD.IADD R48, R48, 0x1, -R8.reuse ;  /* 0x000000013030b824 */ /* 0x100fe200078e0a08 */
[----:B------:R-:W-:Y:S01]  /*9d70*/  IABS R7, R11 ;  /* 0x0000000b00077213 */ /* 0x000fe20000000000 */
[----:B------:R-:W-:Y:S01]  /*9d80*/  VIADD R6, R0, 0xbe ;  /* 0x000000be00067836 */ /* 0x000fe20000000000 */
[----:B------:R1:W-:Y:S01]  /*9d90*/  STL [R1+0x58c], R10 ;  /* 0x00058c0a01007387 */ /* 0x0003e20000100800 */
[----:B------:R-:W-:Y:S01]  /*9da0*/  ISETP.GT.U32.AND P6, PT, R8, R51, PT ;  /* 0x000000330800720c */ /* 0x000fe20003fc4070 */
[--C-:B------:R-:W-:Y:S01]  /*9db0*/  @!P4 IMAD.IADD R50, R50, 0x1, -R8.reuse ;  /* 0x000000013232c824 */ /* 0x100fe200078e0a08 */
[----:B------:R-:W-:Y:S01]  /*9dc0*/  ISETP.GE.AND P4, PT, R11, RZ, PT ;  /* 0x000000ff0b00720c */ /* 0x000fe20003f86270 */
[----:B------:R-:W-:Y:S01]  /*9dd0*/  @!P5 IMAD.IADD R46, R46, 0x1, -R8 ;  /* 0x000000012e2ed824 */ /* 0x000fe200078e0a08 */
[----:B------:R-:W-:Y:S01]  /*9de0*/  ISETP.GT.U32.AND P5, PT, R8, R48, PT ;  /* 0x000000300800720c */ /* 0x000fe20003fa4070 */
[----:B0-----:R-:W-:Y:S01]  /*9df0*/  VIADD R12, R0, 0xbd ;  /* 0x000000bd000c7836 */ /* 0x001fe20000000000 */
[----:B------:R-:W-:Y:S01]  /*9e00*/  ISETP.GT.U32.AND P3, PT, R8, R50, PT ;  /* 0x000000320800720c */ /* 0x000fe20003f64070 */
[----:B------:R-:W-:Y:S01]  /*9e10*/  IMAD.MOV.U32 R4, RZ, RZ, R7 ;  /* 0x000000ffff047224 */ /* 0x000fe200078e0007 */
[----:B------:R-:W-:Y:S01]  /*9e20*/  IABS R11, R6 ;  /* 0x00000006000b7213 */ /* 0x000fe20000000000 */
[----:B------:R-:W-:Y:S01]  /*9e30*/  VIADD R14, R0, 0xc2 ;  /* 0x000000c2000e7836 */ /* 0x000fe20000000000 */
[----:B-1----:R-:W-:Y:S01]  /*9e40*/  IABS R10, R12 ;  /* 0x0000000c000a7213 */ /* 0x002fe20000000000 */
[----:B------:R-:W-:-:S03]  /*9e50*/  IMAD.HI.U32 R5, R9, R4, RZ ;  /* 0x0000000409057227 */ /* 0x000fc600078e00ff */
[----:B------:R-:W-:Y:S01]  /*9e60*/  IABS R41, R14 ;  /* 0x0000000e00297213 */ /* 0x000fe20000000000 */
[----:B------:R-:W-:-:S04]  /*9e70*/  IMAD.HI.U32 R7, R9, R10, RZ ;  /* 0x0000000a09077227 */ /* 0x000fc800078e00ff */
[----:B------:R-:W-:Y:S02]  /*9e80*/  IMAD.MOV R7, RZ, RZ, -R7 ;  /* 0x000000ffff077224 */ /* 0x000fe400078e0a07 */
[----:B------:R-:W-:Y:S01]  /*9e90*/  @!P6 IMAD.IADD R51, R51, 0x1, -R8 ;  /* 0x000000013333e824 */ /* 0x000fe200078e0a08 */
[----:B------:R-:W-:Y:S01]  /*9ea0*/  ISETP.GE.AND P6, PT, R3, RZ, PT ;  /* 0x000000ff0300720c */ /* 0x000fe20003fc6270 */
[----:B------:R-:W-:Y:S02]  /*9eb0*/  IMAD.MOV R5, RZ, RZ, -R5 ;  /* 0x000000ffff057224 */ /* 0x000fe400078e0a05 */
[C---:B------:R-:W-:Y:S02]  /*9ec0*/  IMAD R10, R8.reuse, R7, R10 ;  /* 0x00000007080a7224 */ /* 0x040fe400078e020a */
[C---:B------:R-:W-:Y:S02]  /*9ed0*/  IMAD R4, R8.reuse, R5, R4 ;  /* 0x0000000508047224 */ /* 0x040fe400078e0204 */
[----:B------:R-:W-:Y:S01]  /*9ee0*/  @!P1 IMAD.MOV R51, RZ, RZ, -R51 ;  /* 0x000000ffff339224 */ /* 0x000fe200078e0a33 */
[----:B------:R-:W-:Y:S01]  /*9ef0*/  ISETP.GT.U32.AND P1, PT, R8, R46, PT ;  /* 0x0000002e0800720c */ /* 0x000fe20003f24070 */
[--C-:B------:R-:W-:Y:S01]  /*9f00*/  @!P5 IMAD.IADD R48, R48, 0x1, -R8.reuse ;  /* 0x000000013030d824 */ /* 0x100fe200078e0a08 */
[----:B------:R-:W-:Y:S01]  /*9f10*/  ISETP.GT.U32.AND P5, PT, R8, R10, PT ;  /* 0x0000000a0800720c */ /* 0x000fe20003fa4070 */
[----:B------:R-:W-:Y:S01]  /*9f20*/  @!P3 IMAD.IADD R50, R50, 0x1, -R8 ;  /* 0x000000013232b824 */ /* 0x000fe200078e0a08 */
[----:B------:R-:W-:Y:S01]  /*9f30*/  ISETP.GT.U32.AND P3, PT, R8, R4, PT ;  /* 0x000000040800720c */ /* 0x000fe20003f64070 */
[----:B------:R-:W-:-:S02]  /*9f40*/  VIADD R5, R0, 0xbf ;  /* 0x000000bf00057836 */ /* 0x000fc40000000000 */
[----:B------:R-:W-:Y:S02]  /*9f50*/  VIADD R3, R0, 0xc0 ;  /* 0x000000c000037836 */ /* 0x000fe40000000000 */
[C---:B------:R-:W-:Y:S01]  /*9f60*/  IMAD.HI.U32 R13, R9.reuse, R11, RZ ;  /* 0x0000000b090d7227 */ /* 0x040fe200078e00ff */
[----:B------:R-:W-:Y:S02]  /*9f70*/  IABS R7, R5 ;  /* 0x0000000500077213 */ /* 0x000fe40000000000 */
[----:B------:R-:W-:Y:S01]  /*9f80*/  IABS R44, R3 ;  /* 0x00000003002c7213 */ /* 0x000fe20000000000 */
[--C-:B------:R-:W-:Y:S01]  /*9f90*/  @!P1 IMAD.IADD R46, R46, 0x1, -R8.reuse ;  /* 0x000000012e2e9824 */ /* 0x100fe200078e0a08 */
[----:B------:R-:W-:Y:S01]  /*9fa0*/  ISETP.GE.AND P1, PT, R12, RZ, PT ;  /* 0x000000ff0c00720c */ /* 0x000fe20003f26270 */
[----:B------:R-:W-:Y:S02]  /*9fb0*/  @!P5 IMAD.IADD R10, R10, 0x1, -R8 ;  /* 0x000000010a0ad824 */ /* 0x000fe400078e0a08 */
[----:B------:R-:W-:-:S03]  /*9fc0*/  IMAD.HI.U32 R12, R9, R7, RZ ;  /* 0x00000007090c7227 */ /* 0x000fc600078e00ff */
[----:B------:R-:W-:Y:S01]  /*9fd0*/  ISETP.GT.U32.AND P5, PT, R8, R10, PT ;  /* 0x0000000a0800720c */ /* 0x000fe20003fa4070 */
[----:B------:R-:W-:Y:S01]  /*9fe0*/  @!P3 IMAD.IADD R4, R4, 0x1, -R8 ;  /* 0x000000010404b824 */ /* 0x000fe200078e0a08 */
[----:B------:R-:W-:Y:S01]  /*9ff0*/  ISETP.GE.AND P3, PT, R6, RZ, PT ;  /* 0x000000ff0600720c */ /* 0x000fe20003f66270 */
[----:B------:R-:W-:-:S04]  /*a000*/  IMAD.HI.U32 R6, R9, R44, RZ ;  /* 0x0000002c09067227 */ /* 0x000fc800078e00ff */
[----:B------:R-:W-:Y:S02]  /*a010*/  IMAD.MOV R12, RZ, RZ, -R12 ;  /* 0x000000ffff0c7224 */ /* 0x000fe400078e0a0c */
[----:B------:R-:W-:Y:S02]  /*a020*/  IMAD.MOV R6, RZ, RZ, -R6 ;  /* 0x000000ffff067224 */ /* 0x000fe400078e0a06 */
[C---:B------:R-:W-:Y:S02]  /*a030*/  IMAD R7, R8.reuse, R12, R7 ;  /* 0x0000000c08077224 */ /* 0x040fe400078e0207 */
[----:B------:R-:W-:Y:S01]  /*a040*/  @!P2 IMAD.MOV R50, RZ, RZ, -R50 ;  /* 0x000000ffff32a224 */ /* 0x000fe200078e0a32 */
[C---:B------:R-:W-:Y:S01]  /*a050*/  ISETP.GT.U32.AND P2, PT, R8.reuse, R4, PT ;  /* 0x000000040800720c */ /* 0x040fe20003f44070 */
[C---:B------:R-:W-:Y:S02]  /*a060*/  IMAD R44, R8.reuse, R6, R44 ;  /* 0x00000006082c7224 */ /* 0x040fe400078e022c */
[----:B------:R-:W-:Y:S01]  /*a070*/  @!P6 IMAD.MOV R46, RZ, RZ, -R46 ;  /* 0x000000ffff2ee224 */ /* 0x000fe200078e0a2e */
[----:B------:R-:W-:Y:S01]  /*a080*/  ISETP.GT.U32.AND P6, PT, R8, R7, PT ;  /* 0x000000070800720c */ /* 0x000fe20003fc4070 */
[----:B------:R-:W-:-:S02]  /*a090*/  IMAD.MOV R13, RZ, RZ, -R13 ;  /* 0x000000ffff0d7224 */ /* 0x000fc400078e0a0d */
[----:B------:R-:W-:Y:S01]  /*a0a0*/  @!P5 IMAD.IADD R10, R10, 0x1, -R8 ;  /* 0x000000010a0ad824 */ /* 0x000fe200078e0a08 */
[----:B------:R-:W-:Y:S01]  /*a0b0*/  ISETP.GT.U32.AND P5, PT, R8, R44, PT ;  /* 0x0000002c0800720c */ /* 0x000fe20003fa4070 */
[----:B------:R-:W-:Y:S02]  /*a0c0*/  VIADD R12, R0, 0xc1 ;  /* 0x000000c1000c7836 */ /* 0x000fe40000000000 */
[----:B------:R-:W-:Y:S02]  /*a0d0*/  IMAD R11, R8, R13, R11 ;  /* 0x0000000d080b7224 */ /* 0x000fe400078e020b */
[----:B------:R-:W-:Y:S01]  /*a0e0*/  @!P0 IMAD.MOV R48, RZ, RZ, -R48 ;  /* 0x000000ffff308224 */ /* 0x000fe200078e0a30 */
[----:B------:R-:W-:Y:S01]  /*a0f0*/  IABS R42, R12 ;  /* 0x0000000c002a7213 */ /* 0x000fe20000000000 */
[--C-:B------:R-:W-:Y:S01]  /*a100*/  @!P2 IMAD.IADD R4, R4, 0x1, -R8.reuse ;  /* 0x000000010404a824 */ /* 0x100fe200078e0a08 */
[----:B------:R-:W-:Y:S01]  /*a110*/  ISETP.GT.U32.AND P0, PT, R8, R11, PT ;  /* 0x0000000b0800720c */ /* 0x000fe20003f04070 */
[----:B------:R-:W-:Y:S01]  /*a120*/  @!P6 IMAD.IADD R7, R7, 0x1, -R8 ;  /* 0x000000010707e824 */ /* 0x000fe200078e0a08 */
[----:B------:R-:W-:Y:S01]  /*a130*/  ISETP.GE.AND P2, PT, R5, RZ, PT ;  /* 0x000000ff0500720c */ /* 0x000fe20003f46270 */
[----:B------:R-:W-:-:S04]  /*a140*/  IMAD.HI.U32 R5, R9, R42, RZ ;  /* 0x0000002a09057227 */ /* 0x000fc800078e00ff */
[----:B------:R-:W-:Y:S02]  /*a150*/  IMAD.MOV.U32 R15, RZ, RZ, R4 ;  /* 0x000000ffff0f7224 */ /* 0x000fe400078e0004 */
[----:B------:R-:W-:Y:S01]  /*a160*/  @!P5 IMAD.IADD R44, R44, 0x1, -R8 ;  /* 0x000000012c2cd824 */ /* 0x000fe200078e0a08 */
[----:B------:R-:W-:Y:S01]  /*a170*/  ISETP.GT.U32.AND P5, PT, R8, R7, PT ;  /* 0x000000070800720c */ /* 0x000fe20003fa4070 */
[----:B------:R-:W-:Y:S02]  /*a180*/  IMAD.MOV R4, RZ, RZ, -R5 ;  /* 0x000000ffff047224 */ /* 0x000fe400078e0a05 */
[----:B------:R-:W-:-:S04]  /*a190*/  IMAD.HI.U32 R5, R9, R41, RZ ;  /* 0x0000002909057227 */ /* 0x000fc800078e00ff */
[--C-:B------:R-:W-:Y:S01]  /*a1a0*/  @!P0 IMAD.IADD R11, R11, 0x1, -R8.reuse ;  /* 0x000000010b0b8824 */ /* 0x100fe200078e0a08 */
[----:B------:R-:W-:Y:S01]  /*a1b0*/  ISETP.GE.AND P0, PT, R3, RZ, PT ;  /* 0x000000ff0300720c */ /* 0x000fe20003f06270 */
[----:B------:R-:W-:Y:S02]  /*a1c0*/  IMAD.MOV R5, RZ, RZ, -R5 ;  /* 0x000000ffff057224 */ /* 0x000fe400078e0a05 */
[----:B------:R-:W-:Y:S01]  /*a1d0*/  @!P4 IMAD.MOV R15, RZ, RZ, -R15 ;  /* 0x000000ffff0fc224 */ /* 0x000fe200078e0a0f */
[C---:B------:R-:W-:Y:S01]  /*a1e0*/  ISETP.GT.U32.AND P6, PT, R8.reuse, R11, PT ;  /* 0x0000000b0800720c */ /* 0x040fe20003fc4070 */
[C---:B------:R-:W-:Y:S01]  /*a1f0*/  IMAD R41, R8.reuse, R5, R41 ;  /* 0x0000000508297224 */ /* 0x040fe200078e0229 */
[C---:B------:R-:W-:Y:S01]  /*a200*/  ISETP.GT.U32.AND P4, PT, R8.reuse, R44, PT ;  /* 0x0000002c0800720c */ /* 0x040fe20003f84070 */
[----:B------:R-:W-:Y:S01]  /*a210*/  @!P5 IMAD.IADD R7, R7, 0x1, -R8 ;  /* 0x000000010707d824 */ /* 0x000fe200078e0a08 */
[----:B------:R0:W-:Y:S01]  /*a220*/  STL [R1+0x570], R15 ;  /* 0x0005700f01007387 */ /* 0x0001e20000100800 */
[C---:B------:R-:W-:Y:S01]  /*a230*/  IMAD R42, R8.reuse, R4, R42 ;  /* 0x00000004082a7224 */ /* 0x040fe200078e022a */
[----:B------:R-:W-:Y:S01]  /*a240*/  ISETP.GT.U32.AND P5, PT, R8, R41, PT ;  /* 0x000000290800720c */ /* 0x000fe20003fa4070 */
[----:B------:R-:W-:-:S02]  /*a250*/  VIADD R4, R0, 0xc4 ;  /* 0x000000c400047836 */ /* 0x000fc40000000000 */
[C---:B------:R-:W-:Y:S02]  /*a260*/  VIADD R5, R0.reuse, 0xc5 ;  /* 0x000000c500057836 */ /* 0x040fe40000000000 */
[----:B------:R-:W-:Y:S01]  /*a270*/  VIADD R3, R0, 0xc3 ;  /* 0x000000c300037836 */ /* 0x000fe20000000000 */
[----:B------:R-:W-:Y:S01]  /*a280*/  IABS R6, R4 ;  /* 0x0000000400067213 */ /* 0x000fe20000000000 */
[--C-:B------:R-:W-:Y:S01]  /*a290*/  @!P6 IMAD.IADD R11, R11, 0x1, -R8.reuse ;  /* 0x000000010b0be824 */ /* 0x100fe200078e0a08 */
[----:B------:R-:W-:Y:S01]  /*a2a0*/  ISETP.GT.U32.AND P6, PT, R8, R42, PT ;  /* 0x0000002a0800720c */ /* 0x000fe20003fc4070 */
[--C-:B------:R-:W-:Y:S01]  /*a2b0*/  @!P4 IMAD.IADD R44, R44, 0x1, -R8.reuse ;  /* 0x000000012c2cc824 */ /* 0x100fe200078e0a08 */
[----:B------:R-:W-:Y:S01]  /*a2c0*/  ISETP.GE.AND P4, PT, R12, RZ, PT ;  /* 0x000000ff0c00720c */ /* 0x000fe20003f86270 */
[----:B------:R-:W-:Y:S01]  /*a2d0*/  IMAD.HI.U32 R13, R9, R6, RZ ;  /* 0x00000006090d7227 */ /* 0x000fe200078e00ff */
[----:B------:R-:W-:Y:S02]  /*a2e0*/  IABS R12, R5 ;  /* 0x00000005000c7213 */ /* 0x000fe40000000000 */
[----:B------:R-:W-:Y:S01]  /*a2f0*/  IABS R40, R3 ;  /* 0x0000000300287213 */ /* 0x000fe20000000000 */
[----:B------:R-:W-:-:S02]  /*a300*/  @!P5 IMAD.IADD R41, R41, 0x1, -R8 ;  /* 0x000000012929d824 */ /* 0x000fc400078e0a08 */
[----:B------:R-:W-:Y:S02]  /*a310*/  IMAD.MOV R13, RZ, RZ, -R13 ;  /* 0x000000ffff0d7224 */ /* 0x000fe400078e0a0d */
[----:B------:R-:W-:Y:S01]  /*a320*/  @!P2 IMAD.MOV R7, RZ, RZ, -R7 ;  /* 0x000000ffff07a224 */ /* 0x000fe200078e0a07 */
[----:B------:R-:W-:Y:S01]  /*a330*/  ISETP.GT.U32.AND P5, PT, R8, R41, PT ;  /* 0x000000290800720c */ /* 0x000fe20003fa4070 */
[----:B------:R-:W-:Y:S01]  /*a340*/  @!P6 IMAD.IADD R42, R42, 0x1, -R8 ;  /* 0x000000012a2ae824 */ /* 0x000fe200078e0a08 */
[----:B------:R-:W-:Y:S01]  /*a350*/  ISETP.GE.AND P6, PT, R14, RZ, PT ;  /* 0x000000ff0e00720c */ /* 0x000fe20003fc6270 */
[----:B0-----:R-:W-:Y:S01]  /*a360*/  IMAD.HI.U32 R15, R9, R40, RZ ;  /* 0x00000028090f7227 */ /* 0x001fe200078e00ff */
[----:B------:R-:W-:-:S03]  /*a370*/  ISETP.GE.AND P2, PT, R3, RZ, PT ;  /* 0x000000ff0300720c */ /* 0x000fc60003f46270 */
[----:B------:R-:W-:-:S04]  /*a380*/  IMAD.HI.U32 R3, R9, R12, RZ ;  /* 0x0000000c09037227 */ /* 0x000fc800078e00ff */
[C---:B------:R-:W-:Y:S02]  /*a390*/  IMAD R6, R8.reuse, R13, R6 ;  /* 0x0000000d08067224 */ /* 0x040fe400078e0206 */
[----:B------:R-:W-:Y:S01]  /*a3a0*/  @!P1 IMAD.MOV R10, RZ, RZ, -R10 ;  /* 0x000000ffff0a9224 */ /* 0x000fe200078e0a0a */
[C---:B------:R-:W-:Y:S01]  /*a3b0*/  ISETP.GT.U32.AND P1, PT, R8.reuse, R42, PT ;  /* 0x0000002a0800720c */ /* 0x040fe20003f24070 */
[----:B------:R-:W-:Y:S02]  /*a3c0*/  IMAD.MOV R3, RZ, RZ, -R3 ;  /* 0x000000ffff037224 */ /* 0x000fe400078e0a03 */
[----:B------:R-:W-:Y:S01]  /*a3d0*/  IMAD.MOV R15, RZ, RZ, -R15 ;  /* 0x000000ffff0f7224 */ /* 0x000fe200078e0a0f */
[----:B------:R0:W-:Y:S01]  /*a3e0*/  STL [R1+0x568], R10 ;  /* 0x0005680a01007387 */ /* 0x0001e20000100800 */
[----:B------:R-:W-:Y:S01]  /*a3f0*/  @!P5 IMAD.IADD R41, R41, 0x1, -R8 ;  /* 0x000000012929d824 */ /* 0x000fe200078e0a08 */
[C---:B------:R-:W-:Y:S01]  /*a400*/  ISETP.GT.U32.AND P5, PT, R8.reuse, R6, PT ;  /* 0x000000060800720c */ /* 0x040fe20003fa4070 */
[----:B------:R-:W-:-:S02]  /*a410*/  IMAD R3, R8, R3, R12 ;  /* 0x0000000308037224 */ /* 0x000fc400078e020c */
[C---:B------:R-:W-:Y:S02]  /*a420*/  IMAD R40, R8.reuse, R15, R40 ;  /* 0x0000000f08287224 */ /* 0x040fe400078e0228 */
[----:B------:R-:W-:Y:S01]  /*a430*/  @!P6 IMAD.MOV R41, RZ, RZ, -R41 ;  /* 0x000000ffff29e224 */ /* 0x000fe200078e0a29 */
[----:B------:R-:W-:Y:S01]  /*a440*/  ISETP.GT.U32.AND P6, PT, R8, R3, PT ;  /* 0x000000030800720c */ /* 0x000fe20003fc4070 */
[----:B------:R-:W-:Y:S01]  /*a450*/  @!P0 IMAD.MOV R44, RZ, RZ, -R44 ;  /* 0x000000ffff2c8224 */ /* 0x000fe200078e0a2c */
[----:B------:R-:W-:Y:S01]  /*a460*/  ISETP.GE.AND P0, PT, R4, RZ, PT ;  /* 0x000000ff0400720c */ /* 0x000fe20003f06270 */
[----:B0-----:R-:W-:Y:S02]  /*a470*/  IMAD.MOV.U32 R10, RZ, RZ, R11 ;  /* 0x000000ffff0a7224 */ /* 0x001fe400078e000b */
[----:B------:R-:W-:Y:S02]  /*a480*/  VIADD R4, R0, 0xc6 ;  /* 0x000000c600047836 */ /* 0x000fe40000000000 */
[----:B------:R-:W-:Y:S01]  /*a490*/  @!P3 IMAD.MOV R10, RZ, RZ, -R10 ;  /* 0x000000ffff0ab224 */ /* 0x000fe200078e0a0a */
[----:B------:R-:W-:Y:S01]  /*a4a0*/  ISETP.GT.U32.AND P3, PT, R8, R40, PT ;  /* 0x000000280800720c */ /* 0x000fe20003f64070 */
[--C-:B------:R-:W-:Y:S01]  /*a4b0*/  @!P1 IMAD.IADD R42, R42, 0x1, -R8.reuse ;  /* 0x000000012a2a9824 */ /* 0x100fe200078e0a08 */
[----:B------:R-:W-:Y:S01]  /*a4c0*/  ISETP.GE.AND P1, PT, R5, RZ, PT ;  /* 0x000000ff0500720c */ /* 0x000fe20003f26270 */
[----:B------:R-:W-:Y:S01]  /*a4d0*/  @!P5 IMAD.IADD R6, R6, 0x1, -R8 ;  /* 0x000000010606d824 */ /* 0x000fe200078e0a08 */
[----:B------:R-:W-:Y:S01]  /*a4e0*/  STL [R1+0x56c], R10 ;  /* 0x00056c0a01007387 */ /* 0x000fe20000100800 */
[----:B------:R-:W-:Y:S01]  /*a4f0*/  @!P4 IMAD.MOV R42, RZ, RZ, -R42 ;  /* 0x000000ffff2ac224 */ /* 0x000fe200078e0a2a */
[----:B------:R-:W-:Y:S01]  /*a500*/  ISETP.GE.AND P4, PT, R4, RZ, PT ;  /* 0x000000ff0400720c */ /* 0x000fe20003f86270 */
[----:B------:R-:W-:Y:S01]  /*a510*/  @!P6 IMAD.IADD R3, R3, 0x1, -R8 ;  /* 0x000000010303e824 */ /* 0x000fe200078e0a08 */
[----:B------:R0:W-:Y:S01]  /*a520*/  STL [R1+0x574], R7 ;  /* 0x0005740701007387 */ /* 0x0001e20000100800 */
[----:B------:R-:W-:Y:S01]  /*a530*/  ISETP.GT.U32.AND P5, PT, R8, R6, PT ;  /* 0x000000060800720c */ /* 0x000fe20003fa4070 */
[----:B------:R-:W-:-:S02]  /*a540*/  VIADD R11, R0, 0xc8 ;  /* 0x000000c8000b7836 */ /* 0x000fc40000000000 */
[----:B------:R-:W-:Y:S01]  /*a550*/  ISETP.GT.U32.AND P6, PT, R8, R3, PT ;  /* 0x000000030800720c */ /* 0x000fe20003fc4070 */
[----:B------:R-:W-:Y:S02]  /*a560*/  @!P3 IMAD.IADD R40, R40, 0x1, -R8 ;  /* 0x000000012828b824 */ /* 0x000fe400078e0a08 */
[----:B------:R-:W-:Y:S01]  /*a570*/  IABS R20, R11 ;  /* 0x0000000b00147213 */ /* 0x000fe20000000000 */
[C---:B------:R-:W-:Y:S01]  /*a580*/  VIADD R117, R0.reuse, 0xd6 ;  /* 0x000000d600757836 */ /* 0x040fe20000000000 */
[----:B0-----:R-:W-:Y:S01]  /*a590*/  IABS R7, R4 ;  /* 0x0000000400077213 */ /* 0x001fe20000000000 */
[----:B------:R-:W-:Y:S01]  /*a5a0*/  VIADD R4, R0, 0xc7 ;  /* 0x000000c700047836 */ /* 0x000fe20000000000 */
[----:B------:R-:W-:Y:S01]  /*a5b0*/  ISETP.GT.U32.AND P3, PT, R8, R40, PT ;  /* 0x000000280800720c */ /* 0x000fe20003f64070 */
[----:B------:R-:W-:-:S03]  /*a5c0*/  IMAD.HI.U32 R13, R9, R20, RZ ;  /* 0x00000014090d7227 */ /* 0x000fc600078e00ff */
[----:B------:R-:W-:Y:S01]  /*a5d0*/  IABS R5, R4 ;  /* 0x0000000400057213 */ /* 0x000fe20000000000 */
[----:B------:R-:W-:-:S04]  /*a5e0*/  IMAD.HI.U32 R10, R9, R7, RZ ;  /* 0x00000007090a7227 */ /* 0x000fc800078e00ff */
[----:B------:R-:W-:Y:S02]  /*a5f0*/  IMAD.MOV R10, RZ, RZ, -R10 ;  /* 0x000000ffff0a7224 */ /* 0x000fe400078e0a0a */
[----:B------:R-:W-:-:S04]  /*a600*/  IMAD.HI.U32 R12, R9, R5, RZ ;  /* 0x00000005090c7227 */ /* 0x000fc800078e00ff */
[----:B------:R-:W-:Y:S02]  /*a610*/  IMAD R7, R8, R10, R7 ;  /* 0x0000000a08077224 */ /* 0x000fe400078e0207 */
[----:B------:R-:W-:Y:S02]  /*a620*/  @!P5 IMAD.IADD R6, R6, 0x1, -R8 ;  /* 0x000000010606d824 */ /* 0x000fe400078e0a08 */
[----:B------:R-:W-:Y:S01]  /*a630*/  IMAD.MOV R12, RZ, RZ, -R12 ;  /* 0x000000ffff0c7224 */ /* 0x000fe200078e0a0c */
[C---:B------:R-:W-:Y:S01]  /*a640*/  ISETP.GT.U32.AND P5, PT, R8.reuse, R7, PT ;  /* 0x000000070800720c */ /* 0x040fe20003fa4070 */
[----:B------:R-:W-:Y:S02]  /*a650*/  IMAD.MOV R13, RZ, RZ, -R13 ;  /* 0x000000ffff0d7224 */ /* 0x000fe400078e0a0d */
[----:B------:R-:W-:Y:S02]  /*a660*/  IMAD R5, R8, R12, R5 ;  /* 0x0000000c08057224 */ /* 0x000fe400078e0205 */
[----:B------:R-:W-:-:S02]  /*a670*/  @!P6 IMAD.IADD R3, R3, 0x1, -R8 ;  /* 0x000000010303e824 */ /* 0x000fc400078e0a08 */
[----:B------:R-:W-:Y:S01]  /*a680*/  @!P3 IMAD.IADD R40, R40, 0x1, -R8 ;  /* 0x000000012828b824 */ /* 0x000fe200078e0a08 */
[----:B------:R-:W-:Y:S01]  /*a690*/  ISETP.GE.AND P3, PT, R4, RZ, PT ;  /* 0x000000ff0400720c */ /* 0x000fe20003f66270 */
[----:B------:R-:W-:Y:S01]  /*a6a0*/  VIADD R4, R0, 0xc9 ;  /* 0x000000c900047836 */ /* 0x000fe20000000000 */
[C---:B------:R-:W-:Y:S01]  /*a6b0*/  ISETP.GT.U32.AND P6, PT, R8.reuse, R5, PT ;  /* 0x000000050800720c */ /* 0x040fe20003fc4070 */
[----:B------:R-:W-:Y:S02]  /*a6c0*/  IMAD R20, R8, R13, R20 ;  /* 0x0000000d08147224 */ /* 0x000fe400078e0214 */
[----:B------:R-:W-:Y:S01]  /*a6d0*/  IMAD.MOV.U32 R12, RZ, RZ, R3 ;  /* 0x000000ffff0c7224 */ /* 0x000fe200078e0003 */
[----:B------:R-:W-:Y:S01]  /*a6e0*/  IABS R10, R4 ;  /* 0x00000004000a7213 */ /* 0x000fe20000000000 */
[----:B------:R-:W-:Y:S02]  /*a6f0*/  IMAD.MOV.U32 R14, RZ, RZ, R6 ;  /* 0x000000ffff0e7224 */ /* 0x000fe400078e0006 */
[----:B------:R-:W-:-:S02]  /*a700*/  @!P5 IMAD.IADD R7, R7, 0x1, -R8 ;  /* 0x000000010707d824 */ /* 0x000fc400078e0a08 */
[----:B------:R-:W-:Y:S01]  /*a710*/  @!P1 IMAD.MOV R12, RZ, RZ, -R12 ;  /* 0x000000ffff0c9224 */ /* 0x000fe200078e0a0c */
[----:B------:R-:W-:Y:S01]  /*a720*/  ISETP.GT.U32.AND P1, PT, R8, R20, PT ;  /* 0x000000140800720c */ /* 0x000fe20003f24070 */
[----:B------:R-:W-:Y:S01]  /*a730*/  @!P0 IMAD.MOV R14, RZ, RZ, -R14 ;  /* 0x000000ffff0e8224 */ /* 0x000fe200078e0a0e */
[----:B------:R-:W-:Y:S01]  /*a740*/  ISETP.GE.AND P0, PT, R4, RZ, PT ;  /* 0x000000ff0400720c */ /* 0x000fe20003f06270 */
[----:B------:R-:W-:Y:S01]  /*a750*/  IMAD.HI.U32 R4, R9, R10, RZ ;  /* 0x0000000a09047227 */ /* 0x000fe200078e00ff */
[----:B------:R-:W-:Y:S02]  /*a760*/  ISETP.GT.U32.AND P5, PT, R8, R7, PT ;  /* 0x000000070800720c */ /* 0x000fe40003fa4070 */
[----:B------:R-:W-:Y:S01]  /*a770*/  STL [R1+0x560], R14 ;  /* 0x0005600e01007387 */ /* 0x000fe20000100800 */
[----:B------:R-:W-:Y:S01]  /*a780*/  @!P2 IMAD.MOV R40, RZ, RZ, -R40 ;  /* 0x000000ffff28a224 */ /* 0x000fe200078e0a28 */
[----:B------:R-:W-:Y:S01]  /*a790*/  ISETP.GE.AND P2, PT, R11, RZ, PT ;  /* 0x000000ff0b00720c */ /* 0x000fe20003f46270 */
[----:B------:R-:W-:Y:S01]  /*a7a0*/  VIADD R11, R0, 0xca ;  /* 0x000000ca000b7836 */ /* 0x000fe20000000000 */
[----:B------:R0:W-:Y:S01]  /*a7b0*/  STL [R1+0x55c], R12 ;  /* 0x00055c0c01007387 */ /* 0x0001e20000100800 */
[----:B------:R-:W-:-:S02]  /*a7c0*/  IMAD.MOV R4, RZ, RZ, -R4 ;  /* 0x000000ffff047224 */ /* 0x000fc400078e0a04 */
[----:B------:R-:W-:Y:S01]  /*a7d0*/  @!P6 IMAD.IADD R5, R5, 0x1, -R8 ;  /* 0x000000010505e824 */ /* 0x000fe200078e0a08 */
[----:B------:R-:W-:Y:S01]  /*a7e0*/  IABS R18, R11 ;  /* 0x0000000b00127213 */ /* 0x000fe20000000000 */
[----:B------:R-:W-:Y:S02]  /*a7f0*/  VIADD R6, R0, 0xcb ;  /* 0x000000cb00067836 */ /* 0x000fe40000000000 */
[C---:B------:R-:W-:Y:S01]  /*a800*/  IMAD R19, R8.reuse, R4, R10 ;  /* 0x0000000408137224 */ /* 0x040fe200078e020a */
[----:B------:R-:W-:Y:S01]  /*a810*/  ISETP.GT.U32.AND P6, PT, R8, R5, PT ;  /* 0x000000050800720c */ /* 0x000fe20003fc4070 */
[--C-:B------:R-:W-:Y:S01]  /*a820*/  @!P1 IMAD.IADD R20, R20, 0x1, -R8.reuse ;  /* 0x0000000114149824 */ /* 0x100fe200078e0a08 */
[----:B------:R-:W-:Y:S01]  /*a830*/  IABS R17, R6 ;  /* 0x0000000600117213 */ /* 0x000fe20000000000 */
[----:B------:R-:W-:Y:S01]  /*a840*/  @!P5 IMAD.IADD R7, R7, 0x1, -R8 ;  /* 0x000000010707d824 */ /* 0x000fe200078e0a08 */
[C---:B------:R-:W-:Y:S01]  /*a850*/  ISETP.GT.U32.AND P5, PT, R8.reuse, R19, PT ;  /* 0x000000130800720c */ /* 0x040fe20003fa4070 */
[----:B------:R-:W-:Y:S01]  /*a860*/  IMAD.HI.U32 R10, R9, R18, RZ ;  /* 0x00000012090a7227 */ /* 0x000fe200078e00ff */
[----:B------:R-:W-:-:S03]  /*a870*/  ISETP.GT.U32.AND P1, PT, R8, R20, PT ;  /* 0x000000140800720c */ /* 0x000fc60003f24070 */
[----:B0-----:R-:W-:Y:S02]  /*a880*/  IMAD.MOV.U32 R12, RZ, RZ, R7 ;  /* 0x000000ffff0c7224 */ /* 0x001fe400078e0007 */
[----:B------:R-:W-:-:S04]  /*a890*/  IMAD.HI.U32 R7, R9, R17, RZ ;  /* 0x0000001109077227 */ /* 0x000fc800078e00ff */
[----:B------:R-:W-:Y:S02]  /*a8a0*/  IMAD.MOV R10, RZ, RZ, -R10 ;  /* 0x000000ffff0a7224 */ /* 0x000fe400078e0a0a */
[----:B------:R-:W-:Y:S01]  /*a8b0*/  @!P4 IMAD.MOV R12, RZ, RZ, -R12 ;  /* 0x000000ffff0cc224 */ /* 0x000fe200078e0a0c */
[----:B------:R-:W-:Y:S01]  /*a8c0*/  ISETP.GE.AND P4, PT, R11, RZ, PT ;  /* 0x000000ff0b00720c */ /* 0x000fe20003f86270 */
[----:B------:R-:W-:Y:S02]  /*a8d0*/  VIADD R3, R0, 0xcc ;  /* 0x000000cc00037836 */ /* 0x000fe40000000000 */
[----:B------:R-:W-:Y:S01]  /*a8e0*/  IMAD.MOV R7, RZ, RZ, -R7 ;  /* 0x000000ffff077224 */ /* 0x000fe200078e0a07 */
[----:B------:R0:W-:Y:S01]  /*a8f0*/  STL [R1+0x554], R12 ;  /* 0x0005540c01007387 */ /* 0x0001e20000100800 */
[----:B------:R-:W-:Y:S01]  /*a900*/  @!P6 IMAD.IADD R5, R5, 0x1, -R8 ;  /* 0x000000010505e824 */ /* 0x000fe200078e0a08 */
[----:B------:R-:W-:Y:S01]  /*a910*/  IABS R4, R3 ;  /* 0x0000000300047213 */ /* 0x000fe20000000000 */
[----:B------:R-:W-:Y:S01]  /*a920*/  IMAD R18, R8, R10, R18 ;  /* 0x0000000a08127224 */ /* 0x000fe200078e0212 */
[----:B------:R-:W-:Y:S01]  /*a930*/  ISETP.GE.AND P6, PT, R6, RZ, PT ;  /* 0x000000ff0600720c */ /* 0x000fe20003fc6270 */
[----:B------:R-:W-:-:S02]  /*a940*/  @!P5 IMAD.IADD R19, R19, 0x1, -R8 ;  /* 0x000000011313d824 */ /* 0x000fc400078e0a08 */
[----:B------:R-:W-:Y:S02]  /*a950*/  IMAD R17, R8, R7, R17 ;  /* 0x0000000708117224 */ /* 0x000fe400078e0211 */
[----:B------:R-:W-:Y:S01]  /*a960*/  @!P1 IMAD.IADD R20, R20, 0x1, -R8 ;  /* 0x0000000114149824 */ /* 0x000fe200078e0a08 */
[C---:B------:R-:W-:Y:S01]  /*a970*/  ISETP.GT.U32.AND P1, PT, R8.reuse, R18, PT ;  /* 0x000000120800720c */ /* 0x040fe20003f24070 */
[----:B0-----:R-:W-:Y:S01]  /*a980*/  IMAD.MOV.U32 R12, RZ, RZ, R5 ;  /* 0x000000ffff0c7224 */ /* 0x001fe200078e0005 */
[----:B------:R-:W-:Y:S01]  /*a990*/  ISETP.GT.U32.AND P5, PT, R8, R19, PT ;  /* 0x000000130800720c */ /* 0x000fe20003fa4070 */
[----:B------:R-:W-:-:S04]  /*a9a0*/  IMAD.HI.U32 R11, R9, R4, RZ ;  /* 0x00000004090b7227 */ /* 0x000fc800078e00ff */
[----:B------:R-:W-:Y:S01]  /*a9b0*/  @!P3 IMAD.MOV R12, RZ, RZ, -R12 ;  /* 0x000000ffff0cb224 */ /* 0x000fe200078e0a0c */
[----:B------:R-:W-:Y:S01]  /*a9c0*/  ISETP.GT.U32.AND P3, PT, R8, R17, PT ;  /* 0x000000110800720c */ /* 0x000fe20003f64070 */
[----:B------:R-:W-:Y:S02]  /*a9d0*/  IMAD.MOV R6, RZ, RZ, -R11 ;  /* 0x000000ffff067224 */ /* 0x000fe400078e0a0b */
[----:B------:R-:W-:Y:S01]  /*a9e0*/  VIADD R5, R0, 0xcd ;  /* 0x000000cd00057836 */ /* 0x000fe20000000000 */
[----:B------:R0:W-:Y:S01]  /*a9f0*/  STL [R1+0x550], R12 ;  /* 0x0005500c01007387 */ /* 0x0001e20000100800 */
[----:B------:R-:W-:Y:S02]  /*aa00*/  IMAD R4, R8, R6, R4 ;  /* 0x0000000608047224 */ /* 0x000fe400078e0204 */
[--C-:B------:R-:W-:Y:S01]  /*aa10*/  @!P1 IMAD.IADD R18, R18, 0x1, -R8.reuse ;  /* 0x0000000112129824 */ /* 0x100fe200078e0a08 */
[----:B------:R-:W-:Y:S01]  /*aa20*/  IABS R10, R5 ;  /* 0x00000005000a7213 */ /* 0x000fe20000000000 */
[--C-:B------:R-:W-:Y:S01]  /*aa30*/  @!P5 IMAD.IADD R19, R19, 0x1, -R8.reuse ;  /* 0x000000011313d824 */ /* 0x100fe200078e0a08 */
[----:B------:R-:W-:Y:S01]  /*aa40*/  ISETP.GT.U32.AND P5, PT, R8, R4, PT ;  /* 0x000000040800720c */ /* 0x000fe20003fa4070 */
[----:B------:R-:W-:Y:S01]  /*aa50*/  VIADD R6, R0, 0xce ;  /* 0x000000ce00067836 */ /* 0x000fe20000000000 */
[----:B------:R-:W-:Y:S01]  /*aa60*/  ISETP.GE.AND P1, PT, R5, RZ, PT ;  /* 0x000000ff0500720c */ /* 0x000fe20003f26270 */
[----:B------:R-:W-:Y:S01]  /*aa70*/  @!P3 IMAD.IADD R17, R17, 0x1, -R8 ;  /* 0x000000011111b824 */ /* 0x000fe200078e0a08 */
[----:B------:R-:W-:Y:S01]  /*aa80*/  ISETP.GT.U32.AND P3, PT, R8, R18, PT ;  /* 0x000000120800720c */ /* 0x000fe20003f64070 */
[----:B------:R-:W-:Y:S01]  /*aa90*/  IMAD.HI.U32 R5, R9, R10, RZ ;  /* 0x0000000a09057227 */ /* 0x000fe200078e00ff */
[----:B------:R-:W-:-:S03]  /*aaa0*/  IABS R7, R6 ;  /* 0x0000000600077213 */ /* 0x000fc60000000000 */
[----:B------:R-:W-:Y:S02]  /*aab0*/  IMAD.MOV R5, RZ, RZ, -R5 ;  /* 0x000000ffff057224 */ /* 0x000fe400078e0a05 */
[----:B------:R-:W-:Y:S01]  /*aac0*/  @!P2 IMAD.MOV R20, RZ, RZ, -R20 ;  /* 0x000000ffff14a224 */ /* 0x000fe200078e0a14 */
[----:B------:R-:W-:Y:S01]  /*aad0*/  ISETP.GE.AND P2, PT, R3, RZ, PT ;  /* 0x000000ff0300720c */ /* 0x000fe20003f46270 */
[----:B------:R-:W-:Y:S02]  /*aae0*/  IMAD R10, R8, R5, R10 ;  /* 0x00000005080a7224 */ /* 0x000fe400078e020a */
[--C-:B------:R-:W-:Y:S01]  /*aaf0*/  @!P5 IMAD.IADD R4, R4, 0x1, -R8.reuse ;  /* 0x000000010404d824 */ /* 0x100fe200078e0a08 */
[----:B------:R-:W-:Y:S01]  /*ab00*/  ISETP.GT.U32.AND P5, PT, R8, R17, PT ;  /* 0x000000110800720c */ /* 0x000fe20003fa4070 */
[----:B------:R-:W-:Y:S01]  /*ab10*/  @!P3 IMAD.IADD R18, R18, 0x1, -R8 ;  /* 0x000000011212b824 */ /* 0x000fe200078e0a08 */
[C---:B------:R-:W-:Y:S01]  /*ab20*/  ISETP.GT.U32.AND P3, PT, R8.reuse, R10, PT ;  /* 0x0000000a0800720c */ /* 0x040fe20003f64070 */
[----:B------:R-:W-:Y:S01]  /*ab30*/  @!P0 IMAD.MOV R19, RZ, RZ, -R19 ;  /* 0x000000ffff138224 */ /* 0x000fe200078e0a13 */
[----:B------:R-:W-:Y:S01]  /*ab40*/  ISETP.GT.U32.AND P0, PT, R8, R4, PT ;  /* 0x000000040800720c */ /* 0x000fe20003f04070 */
[----:B------:R-:W-:-:S02]  /*ab50*/  VIADD R3, R0, 0xcf ;  /* 0x000000cf00037836 */ /* 0x000fc40000000000 */
[----:B------:R-:W-:-:S03]  /*ab60*/  IMAD.HI.U32 R11, R9, R7, RZ ;  /* 0x00000007090b7227 */ /* 0x000fc600078e00ff */
[----:B0-----:R-:W-:Y:S01]  /*ab70*/  IABS R12, R3 ;  /* 0x00000003000c7213 */ /* 0x001fe20000000000 */
[----:B------:R-:W-:Y:S02]  /*ab80*/  VIADD R5, R0, 0xd0 ;  /* 0x000000d000057836 */ /* 0x000fe40000000000 */
[----:B------:R-:W-:Y:S02]  /*ab90*/  IMAD.MOV R11, RZ, RZ, -R11 ;  /* 0x000000ffff0b7224 */ /* 0x000fe400078e0a0b */
[----:B------:R-:W-:Y:S01]  /*aba0*/  @!P3 IMAD.IADD R10, R10, 0x1, -R8 ;  /* 0x000000010a0ab824 */ /* 0x000fe200078e0a08 */
[----:B------:R-:W-:Y:S01]  /*abb0*/  IABS R16, R5 ;  /* 0x0000000500107213 */ /* 0x000fe20000000000 */
[----:B------:R-:W-:Y:S01]  /*abc0*/  IMAD.HI.U32 R13, R9, R12, RZ ;  /* 0x0000000c090d7227 */ /* 0x000fe200078e00ff */
[----:B------:R-:W-:-:S03]  /*abd0*/  ISETP.GE.AND P3, PT, R3, RZ, PT ;  /* 0x000000ff0300720c */ /* 0x000fc60003f66270 */
[----:B------:R-:W-:Y:S02]  /*abe0*/  IMAD R7, R8, R11, R7 ;  /* 0x0000000b08077224 */ /* 0x000fe400078e0207 */
[----:B------:R-:W-:Y:S01]  /*abf0*/  @!P0 IMAD.IADD R4, R4, 0x1, -R8 ;  /* 0x0000000104048824 */ /* 0x000fe200078e0a08 */
[----:B------:R-:W-:Y:S01]  /*ac00*/  ISETP.GE.AND P0, PT, R6, RZ, PT ;  /* 0x000000ff0600720c */ /* 0x000fe20003f06270 */
[----:B------:R-:W-:Y:S01]  /*ac10*/  @!P4 IMAD.MOV R18, RZ, RZ, -R18 ;  /* 0x000000ffff12c224 */ /* 0x000fe200078e0a12 */
[----:B------:R-:W-:Y:S01]  /*ac20*/  ISETP.GT.U32.AND P4, PT, R8, R10, PT ;  /* 0x0000000a0800720c */ /* 0x000fe20003f84070 */
[----:B------:R-:W-:Y:S02]  /*ac30*/  VIADD R11, R0, 0xd1 ;  /* 0x000000d1000b7836 */ /* 0x000fe40000000000 */
[----:B------:R-:W-:Y:S02]  /*ac40*/  IMAD.MOV R13, RZ, RZ, -R13 ;  /* 0x000000ffff0d7224 */ /* 0x000fe400078e0a0d */
[----:B------:R-:W-:Y:S01]  /*ac50*/  IMAD.HI.U32 R6, R9, R16, RZ ;  /* 0x0000001009067227 */ /* 0x000fe200078e00ff */
[----:B------:R-:W-:-:S03]  /*ac60*/  IABS R15, R11 ;  /* 0x0000000b000f7213 */ /* 0x000fc60000000000 */
[----:B------:R-:W-:Y:S01]  /*ac70*/  @!P5 IMAD.IADD R17, R17, 0x1, -R8 ;  /* 0x000000011111d824 */ /* 0x000fe200078e0a08 */
[C---:B------:R-:W-:Y:S01]  /*ac80*/  ISETP.GT.U32.AND P5, PT, R8.reuse, R7, PT ;  /* 0x000000070800720c */ /* 0x040fe20003fa4070 */
[C---:B------:R-:W-:Y:S02]  /*ac90*/  IMAD R3, R8.reuse, R13, R12 ;  /* 0x0000000d08037224 */ /* 0x040fe400078e020c */
[----:B------:R-:W-:Y:S02]  /*aca0*/  IMAD.MOV R12, RZ, RZ, -R6 ;  /* 0x000000ffff0c7224 */ /* 0x000fe400078e0a06 */
[----:B------:R-:W-:Y:S01]  /*acb0*/  @!P6 IMAD.MOV R17, RZ, RZ, -R17 ;  /* 0x000000ffff11e224 */ /* 0x000fe200078e0a11 */
[C---:B------:R-:W-:Y:S01]  /*acc0*/  ISETP.GT.U32.AND P6, PT, R8.reuse, R3, PT ;  /* 0x000000030800720c */ /* 0x040fe20003fc4070 */
[----:B------:R-:W-:Y:S02]  /*acd0*/  IMAD R16, R8, R12, R16 ;  /* 0x0000000c08107224 */ /* 0x000fe400078e0210 */
[----:B------:R-:W-:-:S04]  /*ace0*/  IMAD.HI.U32 R6, R9, R15, RZ ;  /* 0x0000000f09067227 */ /* 0x000fc800078e00ff */
[----:B------:R-:W-:Y:S01]  /*acf0*/  @!P4 IMAD.IADD R10, R10, 0x1, -R8 ;  /* 0x000000010a0ac824 */ /* 0x000fe200078e0a08 */
[C---:B------:R-:W-:Y:S01]  /*ad00*/  ISETP.GT.U32.AND P4, PT, R8.reuse, R16, PT ;  /* 0x000000100800720c */ /* 0x040fe20003f84070 */
[----:B------:R-:W-:Y:S02]  /*ad10*/  IMAD.MOV.U32 R14, RZ, RZ, R4 ;  /* 0x000000ffff0e7224 */ /* 0x000fe400078e0004 */
[----:B------:R-:W-:Y:S02]  /*ad20*/  IMAD.MOV R6, RZ, RZ, -R6 ;  /* 0x000000ffff067224 */ /* 0x000fe400078e0a06 */
[----:B------:R-:W-:Y:S02]  /*ad30*/  @!P5 IMAD.IADD R7, R7, 0x1, -R8 ;  /* 0x000000010707d824 */ /* 0x000fe400078e0a08 */
[----:B------:R-:W-:Y:S01]  /*ad40*/  @!P2 IMAD.MOV R14, RZ, RZ, -R14 ;  /* 0x000000ffff0ea224 */ /* 0x000fe200078e0a0e */
[----:B------:R-:W-:Y:S01]  /*ad50*/  ISETP.GE.AND P2, PT, R5, RZ, PT ;  /* 0x000000ff0500720c */ /* 0x000fe20003f46270 */
[C---:B------:R-:W-:Y:S01]  /*ad60*/  IMAD R15, R8.reuse, R6, R15 ;  /* 0x00000006080f7224 */ /* 0x040fe200078e020f */
[----:B------:R-:W-:Y:S01]  /*ad70*/  ISETP.GT.U32.AND P5, PT, R8, R7, PT ;  /* 0x000000070800720c */ /* 0x000fe20003fa4070 */
[----:B------:R-:W-:Y:S01]  /*ad80*/  VIADD R6, R0, 0xd2 ;  /* 0x000000d200067836 */ /* 0x000fe20000000000 */
[----:B------:R0:W-:Y:S01]  /*ad90*/  STL [R1+0x54c], R14 ;  /* 0x00054c0e01007387 */ /* 0x0001e20000100800 */
[--C-:B------:R-:W-:Y:S01]  /*ada0*/  @!P6 IMAD.IADD R3, R3, 0x1, -R8.reuse ;  /* 0x000000010303e824 */ /* 0x100fe200078e0a08 */
[----:B------:R-:W-:Y:S01]  /*adb0*/  ISETP.GE.AND P6, PT, R11, RZ, PT ;  /* 0x000000ff0b00720c */ /* 0x000fe20003fc6270 */
[----:B------:R-:W-:-:S02]  /*adc0*/  @!P4 IMAD.IADD R16, R16, 0x1, -R8 ;  /* 0x000000011010c824 */ /* 0x000fc400078e0a08 */
[----:B------:R-:W-:Y:S01]  /*add0*/  VIADD R5, R0, 0xd3 ;  /* 0x000000d300057836 */ /* 0x000fe20000000000 */
[----:B------:R-:W-:Y:S01]  /*ade0*/  ISETP.GT.U32.AND P4, PT, R8, R3, PT ;  /* 0x000000030800720c */ /* 0x000fe20003f84070 */
[----:B------:R-:W-:Y:S02]  /*adf0*/  IMAD.MOV.U32 R22, RZ, RZ, R10 ;  /* 0x000000ffff167224 */ /* 0x000fe400078e000a */
[----:B------:R-:W-:Y:S01]  /*ae00*/  VIADD R4, R0, 0xd4 ;  /* 0x000000d400047836 */ /* 0x000fe20000000000 */
[----:B0-----:R-:W-:Y:S01]  /*ae10*/  IABS R14, R6 ;  /* 0x00000006000e7213 */ /* 0x001fe20000000000 */
[----:B------:R-:W-:Y:S01]  /*ae20*/  @!P5 IMAD.IADD R7, R7, 0x1, -R8 ;  /* 0x000000010707d824 */ /* 0x000fe200078e0a08 */
[C---:B------:R-:W-:Y:S01]  /*ae30*/  ISETP.GT.U32.AND P5, PT, R8.reuse, R15, PT ;  /* 0x0000000f0800720c */ /* 0x040fe20003fa4070 */
[----:B------:R-:W-:Y:S01]  /*ae40*/  @!P1 IMAD.MOV R22, RZ, RZ, -R22 ;  /* 0x000000ffff169224 */ /* 0x000fe200078e0a16 */
[----:B------:R-:W-:Y:S01]  /*ae50*/  IABS R13, R5 ;  /* 0x00000005000d7213 */ /* 0x000fe20000000000 */
[----:B------:R-:W-:Y:S01]  /*ae60*/  IMAD.HI.U32 R12, R9, R14, RZ ;  /* 0x0000000e090c7227 */ /* 0x000fe200078e00ff */
[----:B------:R-:W-:-:S02]  /*ae70*/  ISETP.GT.U32.AND P1, PT, R8, R16, PT ;  /* 0x000000100800720c */ /* 0x000fc40003f24070 */
[----:B------:R-:W-:Y:S01]  /*ae80*/  IABS R11, R4 ;  /* 0x00000004000b7213 */ /* 0x000fe20000000000 */
[----:B------:R-:W-:Y:S01]  /*ae90*/  IMAD.MOV R12, RZ, RZ, -R12 ;  /* 0x000000ffff0c7224 */ /* 0x000fe200078e0a0c */
[----:B------:R0:W-:Y:S01]  /*aea0*/  STL [R1+0x548], R22 ;  /* 0x0005481601007387 */ /* 0x0001e20000100800 */
[----:B------:R-:W-:Y:S02]  /*aeb0*/  @!P4 IMAD.IADD R3, R3, 0x1, -R8 ;  /* 0x000000010303c824 */ /* 0x000fe400078e0a08 */
[C---:B------:R-:W-:Y:S02]  /*aec0*/  IMAD R14, R8.reuse, R12, R14 ;  /* 0x0000000c080e7224 */ /* 0x040fe400078e020e */
[----:B------:R-:W-:Y:S02]  /*aed0*/  @!P5 IMAD.IADD R15, R15, 0x1, -R8 ;  /* 0x000000010f0fd824 */ /* 0x000fe400078e0a08 */
[----:B------:R-:W-:Y:S01]  /*aee0*/  IMAD.HI.U32 R10, R9, R13, RZ ;  /* 0x0000000d090a7227 */ /* 0x000fe200078e00ff */
[----:B------:R-:W-:-:S02]  /*aef0*/  ISETP.GT.U32.AND P4, PT, R8, R14, PT ;  /* 0x0000000e0800720c */ /* 0x000fc40003f84070 */
[----:B------:R-:W-:Y:S01]  /*af00*/  ISETP.GT.U32.AND P5, PT, R8, R15, PT ;  /* 0x0000000f0800720c */ /* 0x000fe20003fa4070 */
[----:B------:R-:W-:Y:S02]  /*af10*/  IMAD.MOV R10, RZ, RZ, -R10 ;  /* 0x000000ffff0a7224 */ /* 0x000fe400078e0a0a */
[----:B------:R-:W-:Y:S02]  /*af20*/  IMAD.MOV.U32 R12, RZ, RZ, R3 ;  /* 0x000000ffff0c7224 */ /* 0x000fe400078e0003 */
[----:B------:R-:W-:Y:S01]  /*af30*/  @!P1 IMAD.IADD R16, R16, 0x1, -R8 ;  /* 0x0000000110109824 */ /* 0x000fe200078e0a08 */
[----:B------:R-:W-:Y:S01]  /*af40*/  ISETP.GE.AND P1, PT, R5, RZ, PT ;  /* 0x000000ff0500720c */ /* 0x000fe20003f26270 */
[----:B------:R-:W-:Y:S02]  /*af50*/  IMAD R13, R8, R10, R13 ;  /* 0x0000000a080d7224 */ /* 0x000fe400078e020d */
[----:B------:R-:W-:Y:S02]  /*af60*/  @!P3 IMAD.MOV R12, RZ, RZ, -R12 ;  /* 0x000000ffff0cb224 */ /* 0x000fe400078e0a0c */
[----:B------:R-:W-:-:S02]  /*af70*/  @!P4 IMAD.IADD R14, R14, 0x1, -R8 ;  /* 0x000000010e0ec824 */ /* 0x000fc400078e0a08 */
[----:B0-----:R-:W-:Y:S02]  /*af80*/  IMAD.MOV.U32 R22, RZ, RZ, R7 ;  /* 0x000000ffff167224 */ /* 0x001fe400078e0007 */
[----:B------:R-:W-:Y:S01]  /*af90*/  IMAD.HI.U32 R7, R9, R11, RZ ;  /* 0x0000000b09077227 */ /* 0x000fe200078e00ff */
[----:B------:R-:W-:-:S03]  /*afa0*/  ISETP.GT.U32.AND P3, PT, R8, R14, PT ;  /* 0x0000000e0800720c */ /* 0x000fc60003f64070 */
[----:B------:R-:W-:Y:S01]  /*afb0*/  @!P2 IMAD.MOV R16, RZ, RZ, -R16 ;  /* 0x000000ffff10a224 */ /* 0x000fe200078e0a10 */
[----:B------:R-:W-:Y:S01]  /*afc0*/  ISETP.GT.U32.AND P2, PT, R8, R13, PT ;  /* 0x0000000d0800720c */ /* 0x000fe20003f44070 */
[----:B------:R-:W-:Y:S02]  /*afd0*/  IMAD.MOV R7, RZ, RZ, -R7 ;  /* 0x000000ffff077224 */ /* 0x000fe400078e0a07 */
[--C-:B------:R-:W-:Y:S01]  /*afe0*/  @!P5 IMAD.IADD R15, R15, 0x1, -R8.reuse ;  /* 0x000000010f0fd824 */ /* 0x100fe200078e0a08 */
[----:B------:R-:W-:Y:S01]  /*aff0*/  ISETP.GE.AND P5, PT, R4, RZ, PT ;  /* 0x000000ff0400720c */ /* 0x000fe20003fa6270 */
[----:B------:R-:W-:Y:S02]  /*b000*/  IMAD R4, R8, R7, R11 ;  /* 0x0000000708047224 */ /* 0x000fe400078e020b */
[----:B------:R-:W-:Y:S02]  /*b010*/  VIADD R5, R0, 0xd5 ;  /* 0x000000d500057836 */ /* 0x000fe40000000000 */
[----:B------:R-:W-:Y:S01]  /*b020*/  @!P3 IMAD.IADD R14, R14, 0x1, -R8 ;  /* 0x000000010e0eb824 */ /* 0x000fe200078e0a08 */
[----:B------:R-:W-:Y:S01]  /*b030*/  ISETP.GT.U32.AND P3, PT, R8, R4, PT ;  /* 0x000000040800720c */ /* 0x000fe20003f64070 */
[----:B------:R-:W-:Y:S01]  /*b040*/  @!P0 IMAD.MOV R22, RZ, RZ, -R22 ;  /* 0x000000ffff168224 */ /* 0x000fe200078e0a16 */
[----:B------:R-:W-:Y:S01]  /*b050*/  ISETP.GE.AND P0, PT, R6, RZ, PT ;  /* 0x000000ff0600720c */ /* 0x000fe20003f06270 */
[C---:B------:R-:W-:Y:S01]  /*b060*/  VIADD R6, R0.reuse, 0xd7 ;  /* 0x000000d700067836 */ /* 0x040fe20000000000 */
[----:B------:R-:W-:Y:S01]  /*b070*/  ISETP.GE.AND P4, PT, R5, RZ, PT ;  /* 0x000000ff0500720c */ /* 0x000fe20003f86270 */
[--C-:B------:R-:W-:Y:S01]  /*b080*/  @!P2 IMAD.IADD R13, R13, 0x1, -R8.reuse ;  /* 0x000000010d0da824 */ /* 0x100fe200078e0a08 */
[----:B------:R-:W-:Y:S01]  /*b090*/  IABS R5, R5 ;  /* 0x0000000500057213 */ /* 0x000fe20000000000 */
[----:B------:R-:W-:Y:S01]  /*b0a0*/  STL [R1+0x544], R22 ;  /* 0x0005441601007387 */ /* 0x000fe20000100800 */
[----:B------:R-:W-:Y:S01]  /*b0b0*/  IABS R7, R6 ;  /* 0x0000000600077213 */ /* 0x000fe20000000000 */
[----:B------:R-:W-:Y:S01]  /*b0c0*/  VIADD R3, R0, 0xd8 ;  /* 0x000000d800037836 */ /* 0x000fe20000000000 */
[----:B------:R-:W-:Y:S01]  /*b0d0*/  ISETP.GT.U32.AND P2, PT, R8, R13, PT ;  /* 0x0000000d0800720c */ /* 0x000fe20003f44070 */
[----:B------:R0:W-:Y:S01]  /*b0e0*/  STL [R1+0x540], R12 ;  /* 0x0005400c01007387 */ /* 0x0001e20000100800 */
[----:B------:R-:W-:Y:S01]  /*b0f0*/  @!P6 IMAD.MOV R15, RZ, RZ, -R15 ;  /* 0x000000ffff0fe224 */ /* 0x000fe200078e0a0f */
[----:B------:R-:W-:Y:S01]  /*b100*/  ISETP.GE.AND P6, PT, R117, RZ, PT ;  /* 0x000000ff7500720c */ /* 0x000fe20003fc6270 */
[----:B------:R-:W-:Y:S01]  /*b110*/  @!P3 IMAD.IADD R4, R4, 0x1, -R8 ;  /* 0x000000010404b824 */ /* 0x000fe200078e0a08 */
[----:B------:R1:W-:Y:S01]  /*b120*/  STL [R1+0x238], R6 ;  /* 0x0002380601007387 */ /* 0x0003e20000100800 */
[----:B------:R-:W-:Y:S01]  /*b130*/  IABS R117, R117 ;  /* 0x0000007500757213 */ /* 0x000fe20000000000 */
[----:B------:R-:W-:Y:S01]  /*b140*/  @!P0 IMAD.MOV R14, RZ, RZ, -R14 ;  /* 0x000000ffff0e8224 */ /* 0x000fe200078e0a0e */
[----:B------:R-:W-:Y:S01]  /*b150*/  ISETP.GE.AND P0, PT, R3, RZ, PT ;  /* 0x000000ff0300720c */ /* 0x000fe20003f06270 */
[----:B------:R-:W-:Y:S01]  /*b160*/  IMAD.HI.U32 R10, R9, R7, RZ ;  /* 0x00000007090a7227 */ /* 0x000fe200078e00ff */
[----:B------:R-:W-:-:S02]  /*b170*/  ISETP.GT.U32.AND P3, PT, R8, R4, PT ;  /* 0x000000040800720c */ /* 0x000fc40003f64070 */
[----:B0-----:R-:W-:Y:S01]  /*b180*/  IABS R12, R3 ;  /* 0x00000003000c7213 */ /* 0x001fe20000000000 */
[----:B------:R-:W-:-:S04]  /*b190*/  IMAD.HI.U32 R11, R9, R117, RZ ;  /* 0x00000075090b7227 */ /* 0x000fc800078e00ff */
[----:B-1----:R-:W-:-:S04]  /*b1a0*/  IMAD.HI.U32 R6, R9, R5, RZ ;  /* 0x0000000509067227 */ /* 0x002fc800078e00ff */
[----:B------:R-:W-:Y:S02]  /*b1b0*/  IMAD.MOV R6, RZ, RZ, -R6 ;  /* 0x000000ffff067224 */ /* 0x000fe400078e0a06 */
[----:B------:R-:W-:Y:S02]  /*b1c0*/  @!P2 IMAD.IADD R13, R13, 0x1, -R8 ;  /* 0x000000010d0da824 */ /* 0x000fe400078e0a08 */
[----:B------:R-:W-:Y:S02]  /*b1d0*/  IMAD R3, R8, R6, R5 ;  /* 0x0000000608037224 */ /* 0x000fe400078e0205 */
[----:B------:R-:W-:Y:S02]  /*b1e0*/  IMAD.MOV R11, RZ, RZ, -R11 ;  /* 0x000000ffff0b7224 */ /* 0x000fe400078e0a0b */
[----:B------:R-:W-:Y:S01]  /*b1f0*/  VIADD R5, R0, 0xd9 ;  /* 0x000000d900057836 */ /* 0x000fe20000000000 */
[C---:B------:R-:W-:Y:S01]  /*b200*/  ISETP.GT.U32.AND P2, PT, R8.reuse, R3, PT ;  /* 0x000000030800720c */ /* 0x040fe20003f44070 */
[----:B------:R-:W-:-:S02]  /*b210*/  IMAD R117, R8, R11, R117 ;  /* 0x0000000b08757224 */ /* 0x000fc400078e0275 */
[----:B------:R-:W-:Y:S01]  /*b220*/  @!P3 IMAD.IADD R4, R4, 0x1, -R8 ;  /* 0x000000010404b824 */ /* 0x000fe200078e0a08 */
[----:B------:R-:W-:Y:S01]  /*b230*/  IABS R11, R5 ;  /* 0x00000005000b7213 */ /* 0x000fe20000000000 */
[----:B------:R-:W-:Y:S01]  /*b240*/  IMAD.MOV R10, RZ, RZ, -R10 ;  /* 0x000000ffff0a7224 */ /* 0x000fe200078e0a0a */
[----:B------:R-:W-:Y:S01]  /*b250*/  ISETP.GT.U32.AND P3, PT, R8, R117, PT ;  /* 0x000000750800720c */ /* 0x000fe20003f64070 */
[----:B------:R-:W-:-:S04]  /*b260*/  IMAD.HI.U32 R6, R9, R12, RZ ;  /* 0x0000000c09067227 */ /* 0x000fc800078e00ff */
[----:B------:R-:W-:Y:S02]  /*b270*/  @!P1 IMAD.MOV R13, RZ, RZ, -R13 ;  /* 0x000000ffff0d9224 */ /* 0x000fe400078e0a0d */
[----:B------:R-:W-:Y:S02]  /*b280*/  @!P2 IMAD.IADD R3, R3, 0x1, -R8 ;  /* 0x000000010303a824 */ /* 0x000fe400078e0a08 */
[C---:B------:R-:W-:Y:S02]  /*b290*/  IMAD R26, R8.reuse, R10, R7 ;  /* 0x0000000a081a7224 */ /* 0x040fe400078e0207 */
[----:B------:R-:W-:Y:S01]  /*b2a0*/  IMAD.MOV R6, RZ, RZ, -R6 ;  /* 0x000000ffff067224 */ /* 0x000fe200078e0a06 */
[C---:B------:R-:W-:Y:S01]  /*b2b0*/  ISETP.GT.U32.AND P1, PT, R8.reuse, R3, PT ;  /* 0x000000030800720c */ /* 0x040fe20003f24070 */
[----:B------:R-:W-:Y:S01]  /*b2c0*/  IMAD.HI.U32 R23, R9, R11, RZ ;  /* 0x0000000b09177227 */ /* 0x000fe200078e00ff */
[----:B------:R-:W-:-:S03]  /*b2d0*/  ISETP.GT.U32.AND P2, PT, R8, R26, PT ;  /* 0x0000001a0800720c */ /* 0x000fc60003f44070 */
[----:B------:R-:W-:Y:S02]  /*b2e0*/  VIADD R7, R0, 0xda ;  /* 0x000000da00077836 */ /* 0x000fe40000000000 */
[C---:B------:R-:W-:Y:S02]  /*b2f0*/  IMAD R12, R8.reuse, R6, R12 ;  /* 0x00000006080c7224 */ /* 0x040fe400078e020c */
[----:B------:R-:W-:Y:S01]  /*b300*/  IMAD.MOV.U32 R24, RZ, RZ, R4 ;  /* 0x000000ffff187224 */ /* 0x000fe200078e0004 */
[----:B------:R-:W-:Y:S01]  /*b310*/  IABS R6, R7 ;  /* 0x0000000700067213 */ /* 0x000fe20000000000 */
[----:B------:R-:W-:Y:S02]  /*b320*/  IMAD.MOV R23, RZ, RZ, -R23 ;  /* 0x000000ffff177224 */ /* 0x000fe400078e0a17 */
[----:B------:R-:W-:Y:S02]  /*b330*/  @!P3 IMAD.IADD R117, R117, 0x1, -R8 ;  /* 0x000000017575b824 */ /* 0x000fe400078e0a08 */
[----:B------:R-:W-:Y:S01]  /*b340*/  @!P5 IMAD.MOV R24, RZ, RZ, -R24 ;  /* 0x000000ffff18d224 */ /* 0x000fe200078e0a18 */
[C---:B------:R-:W-:Y:S01]  /*b350*/  ISETP.GT.U32.AND P5, PT, R8.reuse, R12, PT ;  /* 0x0000000c0800720c */ /* 0x040fe20003fa4070 */
[C---:B------:R-:W-:Y:S01]  /*b360*/  IMAD R11, R8.reuse, R23, R11 ;  /* 0x00000017080b7224 */ /* 0x040fe200078e020b */
[C---:B------:R-:W-:Y:S01]  /*b370*/  ISETP.GT.U32.AND P3, PT, R8.reuse, R117, PT ;  /* 0x000000750800720c */ /* 0x040fe20003f64070 */
[----:B------:R-:W-:Y:S01]  /*b380*/  IMAD.HI.U32 R10, R9, R6, RZ ;  /* 0x00000006090a7227 */ /* 0x000fe200078e00ff */
[----:B------:R0:W-:Y:S03]  /*b390*/  STL [R1+0x53c], R24 ;  /* 0x00053c1801007387 */ /* 0x0001e60000100800 */
[----:B------:R-:W-:Y:S01]  /*b3a0*/  @!P1 IMAD.IADD R3, R3, 0x1, -R8 ;  /* 0x0000000103039824 */ /* 0x000fe200078e0a08 */
[----:B------:R-:W-:Y:S01]  /*b3b0*/  ISETP.GT.U32.AND P1, PT, R8, R11, PT ;  /* 0x0000000b0800720c */ /* 0x000fe20003f24070 */
[----:B------:R-:W-:-:S02]  /*b3c0*/  VIADD R22, R0, 0xdb ;  /* 0x000000db00167836 */ /* 0x000fc40000000000 */
[----:B------:R-:W-:Y:S02]  /*b3d0*/  IMAD.MOV R10, RZ, RZ, -R10 ;  /* 0x000000ffff0a7224 */ /* 0x000fe400078e0a0a */
[----:B------:R-:W-:Y:S01]  /*b3e0*/  @!P2 IMAD.IADD R26, R26, 0x1, -R8 ;  /* 0x000000011a1aa824 */ /* 0x000fe200078e0a08 */
[----:B------:R-:W-:Y:S01]  /*b3f0*/  IABS R4, R22 ;  /* 0x0000001600047213 */ /* 0x000fe20000000000 */
[----:B0-----:R-:W-:Y:S01]  /*b400*/  IMAD.MOV.U32 R24, RZ, RZ, R3 ;  /* 0x000000ffff187224 */ /* 0x001fe200078e0003 */
[----:B------:R-:W-:Y:S01]  /*b410*/  ISETP.GE.AND P2, PT, R5, RZ, PT ;  /* 0x000000ff0500720c */ /* 0x000fe20003f46270 */
[C---:B------:R-:W-:Y:S02]  /*b420*/  IMAD R5, R8.reuse, R10, R6 ;  /* 0x0000000a08057224 */ /* 0x040fe400078e0206 */
[----:B------:R-:W-:Y:S01]  /*b430*/  @!P4 IMAD.MOV R24, RZ, RZ, -R24 ;  /* 0x000000ffff18c224 */ /* 0x000fe200078e0a18 */
[----:B------:R-:W-:Y:S01]  /*b440*/  ISETP.GT.U32.AND P4, PT, R8, R26, PT ;  /* 0x0000001a0800720c */ /* 0x000fe20003f84070 */
[----:B------:R-:W-:-:S02]  /*b450*/  @!P5 IMAD.IADD R12, R12, 0x1, -R8 ;  /* 0x000000010c0cd824 */ /* 0x000fc400078e0a08 */
[----:B------:R-:W-:Y:S01]  /*b460*/  IMAD.HI.U32 R3, R9, R4, RZ ;  /* 0x0000000409037227 */ /* 0x000fe200078e00ff */
[----:B------:R0:W-:Y:S02]  /*b470*/  STL [R1+0x538], R24 ;  /* 0x0005381801007387 */ /* 0x0001e40000100800 */
[C---:B------:R-:W-:Y:S01]  /*b480*/  ISETP.GT.U32.AND P5, PT, R8.reuse, R12, PT ;  /* 0x0000000c0800720c */ /* 0x040fe20003fa4070 */
[--C-:B------:R-:W-:Y:S01]  /*b490*/  @!P3 IMAD.IADD R117, R117, 0x1, -R8.reuse ;  /* 0x000000017575b824 */ /* 0x100fe200078e0a08 */
[----:B------:R-:W-:Y:S01]  /*b4a0*/  ISETP.GT.U32.AND P3, PT, R8, R5, PT ;  /* 0x000000050800720c */ /* 0x000fe20003f64070 */
[----:B------:R-:W-:Y:S02]  /*b4b0*/  @!P1 IMAD.IADD R11, R11, 0x1, -R8 ;  /* 0x000000010b0b9824 */ /* 0x000fe400078e0a08 */
[----:B------:R-:W-:Y:S02]  /*b4c0*/  IMAD.MOV R3, RZ, RZ, -R3 ;  /* 0x000000ffff037224 */ /* 0x000fe400078e0a03 */
[----:B------:R-:W-:Y:S01]  /*b4d0*/  VIADD R10, R0, 0xe0 ;  /* 0x000000e0000a7836 */ /* 0x000fe20000000000 */
[C---:B------:R-:W-:Y:S01]  /*b4e0*/  ISETP.GT.U32.AND P1, PT, R8.reuse, R11, PT ;  /* 0x0000000b0800720c */ /* 0x040fe20003f24070 */
[----:B------:R-:W-:-:S02]  /*b4f0*/  IMAD R4, R8, R3, R4 ;  /* 0x0000000308047224 */ /* 0x000fc400078e0204 */
[--C-:B------:R-:W-:Y:S01]  /*b500*/  @!P4 IMAD.IADD R26, R26, 0x1, -R8.reuse ;  /* 0x000000011a1ac824 */ /* 0x100fe200078e0a08 */
[----:B0-----:R-:W-:Y:S01]  /*b510*/  IABS R24, R10 ;  /* 0x0000000a00187213 */ /* 0x001fe20000000000 */
[----:B------:R-:W-:Y:S01]  /*b520*/  VIADD R3, R0, 0xe1 ;  /* 0x000000e100037836 */ /* 0x000fe20000000000 */
[----:B------:R-:W-:Y:S01]  /*b530*/  ISETP.GT.U32.AND P4, PT, R8, R4, PT ;  /* 0x000000040800720c */ /* 0x000fe20003f84070 */
[--C-:B------:R-:W-:Y:S01]  /*b540*/  @!P3 IMAD.IADD R5, R5, 0x1, -R8.reuse ;  /* 0x000000010505b824 */ /* 0x100fe200078e0a08 */
[----:B------:R0:W-:Y:S01]  /*b550*/  STL [R1+0x208], R26 ;  /* 0x0002081a01007387 */ /* 0x0001e20000100800 */
[--C-:B------:R-:W-:Y:S01]  /*b560*/  @!P5 IMAD.IADD R12, R12, 0x1, -R8.reuse ;  /* 0x000000010c0cd824 */ /* 0x100fe200078e0a08 */
[----:B------:R-:W-:Y:S01]  /*b570*/  ISETP.GE.AND P5, PT, R7, RZ, PT ;  /* 0x000000ff0700720c */ /* 0x000fe20003fa6270 */
[----:B------:R-:W-:Y:S01]  /*b580*/  IMAD.HI.U32 R7, R9, R24, RZ ;  /* 0x0000001809077227 */ /* 0x000fe200078e00ff */
[----:B------:R-:W-:Y:S02]  /*b590*/  IABS R25, R3 ;  /* 0x0000000300197213 */ /* 0x000fe40000000000 */
[----:B------:R-:W-:Y:S01]  /*b5a0*/  ISETP.GT.U32.AND P3, PT, R8, R5, PT ;  /* 0x000000050800720c */ /* 0x000fe20003f64070 */
[----:B------:R-:W-:Y:S01]  /*b5b0*/  @!P1 IMAD.IADD R11, R11, 0x1, -R8 ;  /* 0x000000010b0b9824 */ /* 0x000fe200078e0a08 */
[----:B------:R-:W-:Y:S01]  /*b5c0*/  ISETP.GE.AND P1, PT, R22, RZ, PT ;  /* 0x000000ff1600720c */ /* 0x000fe20003f26270 */
[----:B------:R-:W-:-:S02]  /*b5d0*/  IMAD.MOV R22, RZ, RZ, -R7 ;  /* 0x000000ffff167224 */ /* 0x000fc400078e0a07 */
[----:B------:R-:W-:-:S04]  /*b5e0*/  IMAD.HI.U32 R7, R9, R25, RZ ;  /* 0x0000001909077227 */ /* 0x000fc800078e00ff */
[----:B------:R-:W-:Y:S01]  /*b5f0*/  @!P4 IMAD.IADD R4, R4, 0x1, -R8 ;  /* 0x000000010404c824 */ /* 0x000fe200078e0a08 */
[----:B------:R-:W-:Y:S01]  /*b600*/  ISETP.GE.AND P4, PT, R10, RZ, PT ;  /* 0x000000ff0a00720c */ /* 0x000fe20003f86270 */
[----:B------:R-:W-:Y:S02]  /*b610*/  IMAD R24, R8, R22, R24 ;  /* 0x0000001608187224 */ /* 0x000fe400078e0218 */
[----:B------:R-:W-:Y:S02]  /*b620*/  IMAD.MOV R10, RZ, RZ, -R7 ;  /* 0x000000ffff0a7224 */ /* 0x000fe400078e0a07 */
[----:B------:R-:W-:Y:S02]  /*b630*/  VIADD R6, R0, 0xe2 ;  /* 0x000000e200067836 */ /* 0x000fe40000000000 */
[----:B------:R-:W-:Y:S01]  /*b640*/  @!P3 IMAD.IADD R5, R5, 0x1, -R8 ;  /* 0x000000010505b824 */ /* 0x000fe200078e0a08 */
[C---:B------:R-:W-:Y:S01]  /*b650*/  ISETP.GT.U32.AND P3, PT, R8.reuse, R24, PT ;  /* 0x000000180800720c */ /* 0x040fe20003f64070 */
[----:B------:R-:W-:Y:S01]  /*b660*/  IMAD R25, R8, R10, R25 ;  /* 0x0000000a08197224 */ /* 0x000fe200078e0219 */
[----:B0-----:R-:W-:Y:S01]  /*b670*/  IABS R26, R6 ;  /* 0x00000006001a7213 */ /* 0x001fe20000000000 */
[----:B------:R-:W-:-:S02]  /*b680*/  @!P5 IMAD.MOV R5, RZ, RZ, -R5 ;  /* 0x000000ffff05d224 */ /* 0x000fc400078e0a05 */
[----:B------:R-:W-:Y:S01]  /*b690*/  @!P2 IMAD.MOV R11, RZ, RZ, -R11 ;  /* 0x000000ffff0ba224 */ /* 0x000fe200078e0a0b */
[----:B------:R-:W-:Y:S01]  /*b6a0*/  ISETP.GT.U32.AND P5, PT, R8, R25, PT ;  /* 0x000000190800720c */ /* 0x000fe20003fa4070 */
[----:B------:R-:W-:Y:S01]  /*b6b0*/  IMAD.HI.U32 R7, R9, R26, RZ ;  /* 0x0000001a09077227 */ /* 0x000fe200078e00ff */
[----:B------:R-:W-:-:S03]  /*b6c0*/  ISETP.GE.AND P2, PT, R3, RZ, PT ;  /* 0x000000ff0300720c */ /* 0x000fc60003f46270 */
[----:B------:R-:W-:Y:S02]  /*b6d0*/  IMAD.MOV R3, RZ, RZ, -R7 ;  /* 0x000000ffff037224 */ /* 0x000fe400078e0a07 */
[----:B------:R-:W-:Y:S02]  /*b6e0*/  VIADD R7, R0, 0xe3 ;  /* 0x000000e300077836 */ /* 0x000fe40000000000 */
[----:B------:R-:W-:Y:S02]  /*b6f0*/  @!P3 IMAD.IADD R24, R24, 0x1, -R8 ;  /* 0x000000011818b824 */ /* 0x000fe400078e0a08 */
[----:B------:R-:W-:Y:S01]  /*b700*/  @!P0 IMAD.MOV R12, RZ, RZ, -R12 ;  /* 0x000000ffff0c8224 */ /* 0x000fe200078e0a0c */
[----:B------:R-:W-:Y:S01]  /*b710*/  IABS R27, R7 ;  /* 0x00000007001b7213 */ /* 0x000fe20000000000 */
[----:B------:R-:W-:Y:S01]  /*b720*/  @!P5 IMAD.IADD R25, R25, 0x1, -R8 ;  /* 0x000000011919d824 */ /* 0x000fe200078e0a08 */
[C---:B------:R-:W-:Y:S01]  /*b730*/  ISETP.GT.U32.AND P3, PT, R8.reuse, R24, PT ;  /* 0x000000180800720c */ /* 0x040fe20003f64070 */
[C---:B------:R-:W-:Y:S01]  /*b740*/  IMAD R26, R8.reuse, R3, R26 ;  /* 0x00000003081a7224 */ /* 0x040fe200078e021a */
[C---:B------:R-:W-:Y:S01]  /*b750*/  ISETP.GT.U32.AND P0, PT, R8.reuse, R4, PT ;  /* 0x000000040800720c */ /* 0x040fe20003f04070 */
[----:B------:R-:W-:Y:S01]  /*b760*/  IMAD.HI.U32 R22, R9, R27, RZ ;  /* 0x0000001b09167227 */ /* 0x000fe200078e00ff */
[----:B------:R-:W-:-:S03]  /*b770*/  ISETP.GT.U32.AND P5, PT, R8, R25, PT ;  /* 0x000000190800720c */ /* 0x000fc60003fa4070 */
[----:B------:R-:W-:Y:S02]  /*b780*/  IMAD.MOV R22, RZ, RZ, -R22 ;  /* 0x000000ffff167224 */ /* 0x000fe400078e0a16 */
[----:B------:R-:W-:Y:S02]  /*b790*/  VIADD R23, R0, 0xe9 ;  /* 0x000000e900177836 */ /* 0x000fe40000000000 */
[----:B------:R-:W-:Y:S02]  /*b7a0*/  IMAD R27, R8, R22, R27 ;  /* 0x00000016081b7224 */ /* 0x000fe400078e021b */
[--C-:B------:R-:W-:Y:S01]  /*b7b0*/  @!P3 IMAD.IADD R24, R24, 0x1, -R8.reuse ;  /* 0x000000011818b824 */ /* 0x100fe200078e0a08 */
[----:B------:R-:W-:Y:S01]  /*b7c0*/  ISETP.GT.U32.AND P3, PT, R8, R26, PT ;  /* 0x0000001a0800720c */ /* 0x000fe20003f64070 */
[--C-:B------:R-:W-:Y:S01]  /*b7d0*/  @!P0 IMAD.IADD R4, R4, 0x1, -R8.reuse ;  /* 0x0000000104048824 */ /* 0x100fe200078e0a08 */
[----:B------:R-:W-:Y:S01]  /*b7e0*/  ISETP.GE.AND P0, PT, R6, RZ, PT ;  /* 0x000000ff0600720c */ /* 0x000fe20003f06270 */
[----:B------:R-:W-:Y:S01]  /*b7f0*/  @!P5 IMAD.IADD R25, R25, 0x1, -R8 ;  /* 0x000000011919d824 */ /* 0x000fe200078e0a08 */
[----:B------:R-:W-:Y:S01]  /*b800*/  ISETP.GT.U32.AND P5, PT, R8, R27, PT ;  /* 0x0000001b0800720c */ /* 0x000fe20003fa4070 */
[C---:B------:R-:W-:Y:S01]  /*b810*/  VIADD R6, R0.reuse, 0xe8 ;  /* 0x000000e800067836 */ /* 0x040fe20000000000 */
[----:B------:R-:W-:Y:S01]  /*b820*/  IABS R29, R23 ;  /* 0x00000017001d7213 */ /* 0x000fe20000000000 */
[----:B------:R-:W-:-:S02]  /*b830*/  VIADD R23, R0, 0xea ;  /* 0x000000ea00177836 */ /* 0x000fc40000000000 */
[----:B------:R-:W-:Y:S01]  /*b840*/  VIADD R22, R0, 0xeb ;  /* 0x000000eb00167836 */ /* 0x000fe20000000000 */
[----:B------:R-:W-:Y:S01]  /*b850*/  IABS R28, R6 ;  /* 0x00000006001c7213 */ /* 0x000fe20000000000 */
[----:B------:R-:W-:Y:S01]  /*b860*/  IMAD.HI.U32 R3, R9, R29, RZ ;  /* 0x0000001d09037227 */ /* 0x000fe200078e00ff */
[----:B------:R-:W-:Y:S02]  /*b870*/  STL [R1+0x20c], R23 ;  /* 0x00020c1701007387 */ /* 0x000fe40000100800 */
[----:B------:R-:W-:Y:S01]  /*b880*/  IABS R31, R22 ;  /* 0x00000016001f7213 */ /* 0x000fe20000000000 */
[--C-:B------:R-:W-:Y:S01]  /*b890*/  @!P3 IMAD.IADD R26, R26, 0x1, -R8.reuse ;  /* 0x000000011a1ab824 */ /* 0x100fe200078e0a08 */
[----:B------:R0:W-:Y:S01]  /*b8a0*/  STL [R1+0x204], R22 ;  /* 0x0002041601007387 */ /* 0x0001e20000100800 */
[----:B------:R-:W-:Y:S02]  /*b8b0*/  @!P5 IMAD.IADD R27, R27, 0x1, -R8 ;  /* 0x000000011b1bd824 */ /* 0x000fe400078e0a08 */
[----:B------:R-:W-:Y:S01]  /*b8c0*/  IMAD.HI.U32 R10, R9, R28, RZ ;  /* 0x0000001c090a7227 */ /* 0x000fe200078e00ff */
[----:B------:R-:W-:-:S02]  /*b8d0*/  ISETP.GT.U32.AND P3, PT, R8, R26, PT ;  /* 0x0000001a0800720c */ /* 0x000fc40003f64070 */
[C---:B------:R-:W-:Y:S01]  /*b8e0*/  ISETP.GT.U32.AND P5, PT, R8.reuse, R27, PT ;  /* 0x0000001b0800720c */ /* 0x040fe20003fa4070 */
[----:B------:R-:W-:Y:S02]  /*b8f0*/  IMAD.MOV R10, RZ, RZ, -R10 ;  /* 0x000000ffff0a7224 */ /* 0x000fe400078e0a0a */
[----:B------:R-:W-:Y:S02]  /*b900*/  IMAD.MOV R3, RZ, RZ, -R3 ;  /* 0x000000ffff037224 */ /* 0x000fe400078e0a03 */
[C---:B------:R-:W-:Y:S01]  /*b910*/  IMAD R28, R8.reuse, R10, R28 ;  /* 0x0000000a081c7224 */ /* 0x040fe200078e021c */
[----:B------:R-:W-:Y:S01]  /*b920*/  SHF.R.U32.HI R10, RZ, 0x6, R30 ;  /* 0x00000006ff0a7819 */ /* 0x000fe2000001161e */
[----:B------:R-:W-:Y:S01]  /*b930*/  IMAD R29, R8, R3, R29 ;  /* 0x00000003081d7224 */ /* 0x000fe200078e021d */
[----:B------:R-:W-:Y:S01]  /*b940*/  IABS R30, R23 ;  /* 0x00000017001e7213 */ /* 0x000fe20000000000 */
[----:B------:R-:W-:Y:S01]  /*b950*/  IMAD.HI.U32 R3, R9, R31, RZ ;  /* 0x0000001f09037227 */ /* 0x000fe200078e00ff */
[----:B------:R-:W-:-:S03]  /*b960*/  SGXT.U32 R10, R10, 0x1 ;  /* 0x000000010a0a781a */ /* 0x000fc60000000000 */
[--C-:B------:R-:W-:Y:S01]  /*b970*/  @!P3 IMAD.IADD R26, R26, 0x1, -R8.reuse ;  /* 0x000000011a1ab824 */ /* 0x100fe200078e0a08 */
[C---:B------:R-:W-:Y:S01]  /*b980*/  ISETP.GT.U32.AND P3, PT, R8.reuse, R28, PT ;  /* 0x0000001c0800720c */ /* 0x040fe20003f64070 */
[----:B------:R-:W-:Y:S01]  /*b990*/  @!P5 IMAD.IADD R27, R27, 0x1, -R8 ;  /* 0x000000011b1bd824 */ /* 0x000fe200078e0a08 */
[----:B------:R-:W-:Y:S01]  /*b9a0*/  ISETP.GT.U32.AND P5, PT, R8, R29, PT ;  /* 0x0000001d0800720c */ /* 0x000fe20003fa4070 */
[----:B0-----:R-:W-:-:S04]  /*b9b0*/  IMAD.HI.U32 R22, R9, R30, RZ ;  /* 0x0000001e09167227 */ /* 0x001fc800078e00ff */
[----:B------:R-:W-:Y:S02]  /*b9c0*/  IMAD.MOV R22, RZ, RZ, -R22 ;  /* 0x000000ffff167224 */ /* 0x000fe400078e0a16 */
[----:B------:R-:W-:Y:S02]  /*b9d0*/  IMAD.MOV R3, RZ, RZ, -R3 ;  /* 0x000000ffff037224 */ /* 0x000fe400078e0a03 */
[----:B------:R-:W-:Y:S02]  /*b9e0*/  IMAD R30, R8, R22, R30 ;  /* 0x00000016081e7224 */ /* 0x000fe400078e021e */
[--C-:B------:R-:W-:Y:S02]  /*b9f0*/  @!P3 IMAD.IADD R28, R28, 0x1, -R8.reuse ;  /* 0x000000011c1cb824 */ /* 0x100fe400078e0a08 */
[----:B------:R-:W-:Y:S02]  /*ba00*/  @!P5 IMAD.IADD R29, R29, 0x1, -R8 ;  /* 0x000000011d1dd824 */ /* 0x000fe400078e0a08 */
[C---:B------:R-:W-:Y:S01]  /*ba10*/  IMAD R31, R8.reuse, R3, R31 ;  /* 0x00000003081f7224 */ /* 0x040fe200078e021f */
[----:B------:R-:W-:Y:S01]  /*ba20*/  ISETP.GT.U32.AND P3, PT, R8, R28, PT ;  /* 0x0000001c0800720c */ /* 0x000fe20003f64070 */
[----:B------:R-:W-:Y:S01]  /*ba30*/  VIADD R32, R0, 0xf0 ;  /* 0x000000f000207836 */ /* 0x000fe20000000000 */
[----:B------:R-:W-:Y:S01]  /*ba40*/  ISETP.GT.U32.AND P5, PT, R8, R29, PT ;  /* 0x0000001d0800720c */ /* 0x000fe20003fa4070 */
[----:B------:R-:W-:-:S02]  /*ba50*/  VIADD R23, R0, 0xf1 ;  /* 0x000000f100177836 */ /* 0x000fc40000000000 */
[----:B------:R-:W-:Y:S01]  /*ba60*/  IMAD R141, R10, UR8, RZ ;  /* 0x000000080a8d7c24 */ /* 0x000fe2000f8e02ff */
[----:B------:R0:W-:Y:S01]  /*ba70*/  STL [R1+0x210], R32 ;  /* 0x0002102001007387 */ /* 0x0001e20000100800 */
[----:B------:R-:W-:Y:S01]  /*ba80*/  VIADD R10, R0, 0xf3 ;  /* 0x000000f3000a7836 */ /* 0x000fe20000000000 */
[----:B------:R-:W-:Y:S01]  /*ba90*/  IABS R33, R23 ;  /* 0x0000001700217213 */ /* 0x000fe20000000000 */
[----:B------:R-:W-:Y:S01]  /*baa0*/  @!P1 IMAD.MOV R4, RZ, RZ, -R4 ;  /* 0x000000ffff049224 */ /* 0x000fe200078e0a04 */
[----:B------:R1:W-:Y:S01]  /*bab0*/  STL [R1+0x214], R23 ;  /* 0x0002141701007387 */ /* 0x0003e20000100800 */
[----:B------:R-:W-:Y:S01]  /*bac0*/  IMAD R143, R143, 0x2, R141 ;  /* 0x000000028f8f7824 */ /* 0x000fe200078e028d */
[----:B------:R-:W-:Y:S01]  /*bad0*/  IABS R35, R10 ;  /* 0x0000000a00237213 */ /* 0x000fe20000000000 */
[--C-:B------:R-:W-:Y:S01]  /*bae0*/  @!P3 IMAD.IADD R28, R28, 0x1, -R8.reuse ;  /* 0x000000011c1cb824 */ /* 0x100fe200078e0a08 */
[C---:B------:R-:W-:Y:S01]  /*baf0*/  ISETP.GT.U32.AND P3, PT, R8.reuse, R30, PT ;  /* 0x0000001e0800720c */ /* 0x040fe20003f64070 */
[----:B------:R-:W-:Y:S01]  /*bb00*/  @!P5 IMAD.IADD R29, R29, 0x1, -R8 ;  /* 0x000000011d1dd824 */ /* 0x000fe200078e0a08 */
[----:B------:R-:W-:Y:S01]  /*bb10*/  ISETP.GT.U32.AND P5, PT, R8, R31, PT ;  /* 0x0000001f0800720c */ /* 0x000fe20003fa4070 */
[----:B------:R-:W-:Y:S01]  /*bb20*/  IMAD.HI.U32 R3, R9, R33, RZ ;  /* 0x0000002109037227 */ /* 0x000fe200078e00ff */
[----:B0-----:R-:W-:-:S03]  /*bb30*/  IABS R32, R32 ;  /* 0x0000002000207213 */ /* 0x001fc60000000000 */
[----:B------:R-:W-:Y:S02]  /*bb40*/  IMAD.MOV R3, RZ, RZ, -R3 ;  /* 0x000000ffff037224 */ /* 0x000fe400078e0a03 */
[----:B------:R-:W-:-:S04]  /*bb50*/  IMAD.HI.U32 R22, R9, R32, RZ ;  /* 0x0000002009167227 */ /* 0x000fc800078e00ff */
[--C-:B------:R-:W-:Y:S02]  /*bb60*/  @!P3 IMAD.IADD R30, R30, 0x1, -R8.reuse ;  /* 0x000000011e1eb824 */ /* 0x100fe400078e0a08 */
[----:B------:R-:W-:Y:S02]  /*bb70*/  @!P5 IMAD.IADD R31, R31, 0x1, -R8 ;  /* 0x000000011f1fd824 */ /* 0x000fe400078e0a08 */
[----:B------:R-:W-:Y:S01]  /*bb80*/  IMAD.MOV R22, RZ, RZ, -R22 ;  /* 0x000000ffff167224 */ /* 0x000fe200078e0a16 */
[C---:B------:R-:W-:Y:S01]  /*bb90*/  ISETP.GT.U32.AND P3, PT, R8.reuse, R30, PT ;  /* 0x0000001e0800720c */ /* 0x040fe20003f64070 */
[C---:B------:R-:W-:Y:S01]  /*bba0*/  IMAD R33, R8.reuse, R3, R33 ;  /* 0x0000000308217224 */ /* 0x040fe200078e0221 */
[C---:B------:R-:W-:Y:S01]  /*bbb0*/  ISETP.GT.U32.AND P5, PT, R8.reuse, R31, PT ;  /* 0x0000001f0800720c */ /* 0x040fe20003fa4070 */
[----:B------:R-:W-:Y:S02]  /*bbc0*/  IMAD R32, R8, R22, R32 ;  /* 0x0000001608207224 */ /* 0x000fe400078e0220 */
[----:B------:R-:W-:-:S04]  /*bbd0*/  IMAD.HI.U32 R3, R9, R35, RZ ;  /* 0x0000002309037227 */ /* 0x000fc800078e00ff */
[----:B-1----:R-:W-:Y:S02]  /*bbe0*/  VIADD R23, R0, 0xf2 ;  /* 0x000000f200177836 */ /* 0x002fe40000000000 */
[----:B------:R-:W-:Y:S02]  /*bbf0*/  IMAD.MOV R3, RZ, RZ, -R3 ;  /* 0x000000ffff037224 */ /* 0x000fe400078e0a03 */
[--C-:B------:R-:W-:Y:S01]  /*bc00*/  @!P3 IMAD.IADD R30, R30, 0x1, -R8.reuse ;  /* 0x000000011e1eb824 */ /* 0x100fe200078e0a08 */
[C---:B------:R-:W-:Y:S01]  /*bc10*/  ISETP.GT.U32.AND P3, PT, R8.reuse, R32, PT ;  /* 0x000000200800720c */ /* 0x040fe20003f64070 */
[----:B------:R-:W-:Y:S01]  /*bc20*/  @!P5 IMAD.IADD R31, R31, 0x1, -R8 ;  /* 0x000000011f1fd824 */ /* 0x000fe200078e0a08 */
[C---:B------:R-:W-:Y:S01]  /*bc30*/  ISETP.GT.U32.AND P5, PT, R8.reuse, R33, PT ;  /* 0x000000210800720c */ /* 0x040fe20003fa4070 */
[----:B------:R-:W-:Y:S01]  /*bc40*/  IMAD R35, R8, R3, R35 ;  /* 0x0000000308237224 */ /* 0x000fe200078e0223 */
[----:B------:R-:W-:Y:S01]  /*bc50*/  IABS R34, R23 ;  /* 0x0000001700227213 */ /* 0x000fe20000000000 */
[----:B------:R-:W-:Y:S01]  /*bc60*/  STL [R1+0x220], R23 ;  /* 0x0002201701007387 */ /* 0x000fe20000100800 */
[----:B------:R-:W-:-:S02]  /*bc70*/  IMAD R145, R145, 0x2, R143 ;  /* 0x0000000291917824 */ /* 0x000fc400078e028f */
[----:B-----5:R-:W-:Y:S01]  /*bc80*/  IMAD R2, R2, UR23, RZ ;  /* 0x0000001702027c24 */ /* 0x020fe2000f8e02ff */
[----:B------:R0:W-:Y:S01]  /*bc90*/  STL [R1+0x224], R10 ;  /* 0x0002240a01007387 */ /* 0x0001e20000100800 */
[----:B------:R-:W-:-:S04]  /*bca0*/  IMAD.HI.U32 R22, R9, R34, RZ ;  /* 0x0000002209167227 */ /* 0x000fc800078e00ff */
[--C-:B------:R-:W-:Y:S02]  /*bcb0*/  @!P3 IMAD.IADD R32, R32, 0x1, -R8.reuse ;  /* 0x000000012020b824 */ /* 0x100fe400078e0a08 */
[----:B------:R-:W-:Y:S02]  /*bcc0*/  @!P5 IMAD.IADD R33, R33, 0x1, -R8 ;  /* 0x000000012121d824 */ /* 0x000fe400078e0a08 */
[----:B------:R-:W-:Y:S01]  /*bcd0*/  IMAD.MOV R22, RZ, RZ, -R22 ;  /* 0x000000ffff167224 */ /* 0x000fe200078e0a16 */
[----:B------:R-:W-:Y:S01]  /*bce0*/  ISETP.GT.U32.AND P5, PT, R8, R32, PT ;  /* 0x000000200800720c */ /* 0x000fe20003fa4070 */
[----:B0-----:R-:W-:Y:S01]  /*bcf0*/  VIADD R10, R0, 0xf8 ;  /* 0x000000f8000a7836 */ /* 0x001fe20000000000 */
[C---:B------:R-:W-:Y:S01]  /*bd00*/  ISETP.GT.U32.AND P1, PT, R8.reuse, R33, PT ;  /* 0x000000210800720c */ /* 0x040fe20003f24070 */
[C---:B------:R-:W-:Y:S02]  /*bd10*/  IMAD R34, R8.reuse, R22, R34 ;  /* 0x0000001608227224 */ /* 0x040fe400078e0222 */
[----:B------:R-:W-:Y:S01]  /*bd20*/  IMAD.HI.U32 R22, R9, R39, RZ ;  /* 0x0000002709167227 */ /* 0x000fe200078e00ff */
[----:B------:R-:W-:Y:S01]  /*bd30*/  IABS R36, R10 ;  /* 0x0000000a00247213 */ /* 0x000fe20000000000 */
[----:B------:R0:W-:Y:S01]  /*bd40*/  STL [R1+0x22c], R10 ;  /* 0x00022c0a01007387 */ /* 0x0001e20000100800 */
[----:B------:R-:W-:Y:S01]  /*bd50*/  ISETP.GT.U32.AND P3, PT, R8, R34, PT ;  /* 0x000000220800720c */ /* 0x000fe20003f64070 */
[----:B------:R-:W-:-:S02]  /*bd60*/  IMAD R147, R147, 0x2, R145 ;  /* 0x0000000293937824 */ /* 0x000fc400078e0291 */
[----:B------:R-:W-:-:S04]  /*bd70*/  IMAD.HI.U32 R3, R9, R36, RZ ;  /* 0x0000002409037227 */ /* 0x000fc800078e00ff */
[--C-:B------:R-:W-:Y:S01]  /*bd80*/  @!P5 IMAD.IADD R32, R32, 0x1, -R8.reuse ;  /* 0x000000012020d824 */ /* 0x100fe200078e0a08 */
[----:B------:R-:W-:Y:S01]  /*bd90*/  ISETP.GT.U32.AND P5, PT, R8, R35, PT ;  /* 0x000000230800720c */ /* 0x000fe20003fa4070 */
[----:B------:R-:W-:Y:S02]  /*bda0*/  IMAD.MOV R3, RZ, RZ, -R3 ;  /* 0x000000ffff037224 */ /* 0x000fe400078e0a03 */
[----:B0-----:R-:W-:Y:S02]  /*bdb0*/  VIADD R10, R0, 0xf9 ;  /* 0x000000f9000a7836 */ /* 0x001fe40000000000 */
[----:B------:R-:W-:Y:S02]  /*bdc0*/  @!P3 IMAD.IADD R34, R34, 0x1, -R8 ;  /* 0x000000012222b824 */ /* 0x000fe400078e0a08 */
[----:B------:R-:W-:Y:S01]  /*bdd0*/  IMAD R36, R8, R3, R36 ;  /* 0x0000000308247224 */ /* 0x000fe200078e0224 */
[----:B------:R-:W-:Y:S01]  /*bde0*/  IABS R37, R10 ;  /* 0x0000000a00257213 */ /* 0x000fe20000000000 */
[----:B------:R-:W-:Y:S01]  /*bdf0*/  VIADD R3, R0, 0xfb ;  /* 0x000000fb00037836 */ /* 0x000fe20000000000 */
[----:B------:R-:W-:Y:S01]  /*be00*/  ISETP.GT.U32.AND P3, PT, R8, R34, PT ;  /* 0x000000220800720c */ /* 0x000fe20003f64070 */
[----:B------:R-:W-:Y:S01]  /*be10*/  STL [R1+0x228], R10 ;  /* 0x0002280a01007387 */ /* 0x000fe20000100800 */
[--C-:B------:R-:W-:Y:S01]  /*be20*/  @!P1 IMAD.IADD R33, R33, 0x1, -R8.reuse ;  /* 0x0000000121219824 */ /* 0x100fe200078e0a08 */
[----:B------:R-:W-:Y:S01]  /*be30*/  ISETP.GE.AND P1, PT, R7, RZ, PT ;  /* 0x000000ff0700720c */ /* 0x000fe20003f26270 */
[----:B------:R-:W-:Y:S01]  /*be40*/  @!P5 IMAD.IADD R35, R35, 0x1, -R8 ;  /* 0x000000012323d824 */ /* 0x000fe200078e0a08 */
[----:B------:R-:W-:Y:S01]  /*be50*/  IABS R23, R3 ;  /* 0x0000000300177213 */ /* 0x000fe20000000000 */
[----:B------:R-:W-:-:S02]  /*be60*/  IMAD.MOV R7, RZ, RZ, -R22 ;  /* 0x000000ffff077224 */ /* 0x000fc400078e0a16 */
[----:B------:R-:W-:Y:S01]  /*be70*/  IMAD R149, R149, 0x2, R147 ;  /* 0x0000000295957824 */ /* 0x000fe200078e0293 */
[----:B------:R-:W-:Y:S01]  /*be80*/  ISETP.GT.U32.AND P5, PT, R8, R35, PT ;  /* 0x000000230800720c */ /* 0x000fe20003fa4070 */
[----:B------:R-:W-:Y:S02]  /*be90*/  @!P4 IMAD.MOV R24, RZ, RZ, -R24 ;  /* 0x000000ffff18c224 */ /* 0x000fe400078e0a18 */
[----:B------:R-:W-:Y:S02]  /*bea0*/  IMAD R151, R151, 0x2, R149 ;  /* 0x0000000297977824 */ /* 0x000fe400078e0295 */
[----:B------:R-:W-:Y:S01]  /*beb0*/  @!P3 IMAD.IADD R34, R34, 0x1, -R8 ;  /* 0x000000012222b824 */ /* 0x000fe200078e0a08 */
[----:B------:R-:W-:Y:S01]  /*bec0*/  ISETP.GE.AND P3, PT, R6, RZ, PT ;  /* 0x000000ff0600720c */ /* 0x000fe20003f66270 */
[----:B------:R-:W-:Y:S02]  /*bed0*/  VIADD R6, R0, 0xfa ;  /* 0x000000fa00067836 */ /* 0x000fe40000000000 */
[----:B------:R-:W-:-:S02]  /*bee0*/  IMAD R153, R153, 0x2, R151 ;  /* 0x0000000299997824 */ /* 0x000fc400078e0297 */
[----:B------:R-:W-:Y:S01]  /*bef0*/  @!P2 IMAD.MOV R25, RZ, RZ, -R25 ;  /* 0x000000ffff19a224 */ /* 0x000fe200078e0a19 */
[----:B------:R0:W-:Y:S01]  /*bf00*/  STL [R1+0x230], R6 ;  /* 0x0002300601007387 */ /* 0x0001e20000100800 */
[----:B------:R-:W-:Y:S01]  /*bf10*/  @!P5 IMAD.IADD R35, R35, 0x1, -R8 ;  /* 0x000000012323d824 */ /* 0x000fe200078e0a08 */
[----:B------:R-:W-:Y:S01]  /*bf20*/  ISETP.GT.U32.AND P5, PT, R8, R36, PT ;  /* 0x000000240800720c */ /* 0x000fe20003fa4070 */
[----:B------:R-:W-:Y:S01]  /*bf30*/  IMAD R155, R155, 0x4, R153 ;  /* 0x000000049b9b7824 */ /* 0x000fe200078e0299 */
[----:B------:R1:W-:Y:S01]  /*bf40*/  STL [R1+0x234], R3 ;  /* 0x0002340301007387 */ /* 0x0003e20000100800 */
[----:B------:R-:W-:Y:S01]  /*bf50*/  IABS R22, R6 ;  /* 0x0000000600167213 */ /* 0x000fe20000000000 */
[----:B------:R-:W-:Y:S02]  /*bf60*/  IMAD.U32 R160, RZ, RZ, UR4 ;  /* 0x00000004ffa07e24 */ /* 0x000fe4000f8e00ff */
[----:B------:R-:W-:Y:S02]  /*bf70*/  IMAD R157, R157, 0x2, R155 ;  /* 0x000000029d9d7824 */ /* 0x000fe400078e029b */
[----:B0-----:R-:W-:-:S04]  /*bf80*/  IMAD.HI.U32 R6, R9, R22, RZ ;  /* 0x0000001609067227 */ /* 0x001fc800078e00ff */
[----:B-1----:R-:W-:-:S04]  /*bf90*/  IMAD.HI.U32 R3, R9, R37, RZ ;  /* 0x0000002509037227 */ /* 0x002fc800078e00ff */
[----:B------:R-:W-:Y:S02]  /*bfa0*/  @!P5 IMAD.IADD R36, R36, 0x1, -R8 ;  /* 0x000000012424d824 */ /* 0x000fe400078e0a08 */
[----:B------:R-:W-:Y:S02]  /*bfb0*/  IMAD.MOV R3, RZ, RZ, -R3 ;  /* 0x000000ffff037224 */ /* 0x000fe400078e0a03 */
[----:B------:R-:W-:Y:S01]  /*bfc0*/  IMAD.MOV R6, RZ, RZ, -R6 ;  /* 0x000000ffff067224 */ /* 0x000fe200078e0a06 */
[----:B------:R-:W-:Y:S01]  /*bfd0*/  BAR.SYNC.DEFER_BLOCKING 0x0 ;  /* 0x0000000000007b1d */ /* 0x000fe20000010000 */
[C---:B------:R-:W-:Y:S01]  /*bfe0*/  ISETP.GT.U32.AND P5, PT, R8.reuse, R36, PT ;  /* 0x000000240800720c */ /* 0x040fe20003fa4070 */
[C---:B------:R-:W-:Y:S02]  /*bff0*/  IMAD R37, R8.reuse, R3, R37 ;  /* 0x0000000308257224 */ /* 0x040fe400078e0225 */
[----:B------:R-:W-:Y:S02]  /*c000*/  IMAD R22, R8, R6, R22 ;  /* 0x0000000608167224 */ /* 0x000fe400078e0216 */
[----:B------:R-:W-:-:S04]  /*c010*/  IMAD.HI.U32 R3, R9, R23, RZ ;  /* 0x0000001709037227 */ /* 0x000fc800078e00ff */
[----:B------:R-:W-:Y:S02]  /*c020*/  IMAD.MOV R3, RZ, RZ, -R3 ;  /* 0x000000ffff037224 */ /* 0x000fe400078e0a03 */
[----:B------:R-:W-:Y:S02]  /*c030*/  IMAD R159, R159, 0x2, R157 ;  /* 0x000000029f9f7824 */ /* 0x000fe400078e029d */
[----:B------:R-:W-:Y:S01]  /*c040*/  @!P5 IMAD.IADD R36, R36, 0x1, -R8 ;  /* 0x000000012424d824 */ /* 0x000fe200078e0a08 */
[C---:B------:R-:W-:Y:S01]  /*c050*/  ISETP.GT.U32.AND P5, PT, R8.reuse, R37, PT ;  /* 0x000000250800720c */ /* 0x040fe20003fa4070 */
[C---:B------:R-:W-:Y:S02]  /*c060*/  IMAD R23, R8.reuse, R3, R23 ;  /* 0x0000000308177224 */ /* 0x040fe400078e0217 */
[----:B------:R-:W-:Y:S01]  /*c070*/  IMAD R161, R161, 0x2, R159 ;  /* 0x00000002a1a17824 */ /* 0x000fe200078e029f */
[----:B------:R-:W0:Y:S01]  /*c080*/  LDC R3, c[0x0][0x3a0] ;  /* 0x0000e800ff037b82 */ /* 0x000e220000000800 */
[----:B------:R-:W-:-:S02]  /*c090*/  IMAD R39, R8, R7, R39 ;  /* 0x0000000708277224 */ /* 0x000fc400078e0227 */
[----:B------:R-:W-:Y:S02]  /*c0a0*/  IMAD R163, R163, 0x2, R161 ;  /* 0x00000002a3a37824 */ /* 0x000fe400078e02a1 */
[----:B------:R-:W-:Y:S02]  /*c0b0*/  IMAD.U32 R7, RZ, RZ, UR8 ;  /* 0x00000008ff077e24 */ /* 0x000fe4000f8e00ff */
[----:B------:R-:W-:Y:S02]  /*c0c0*/  IMAD R165, R165, 0x2, R163 ;  /* 0x00000002a5a57824 */ /* 0x000fe400078e02a3 */
[----:B------:R-:W-:Y:S02]  /*c0d0*/  @!P5 IMAD.IADD R37, R37, 0x1, -R8 ;  /* 0x000000012525d824 */ /* 0x000fe400078e0a08 */
[----:B------:R-:W-:Y:S02]  /*c0e0*/  IMAD R134, R134, 0x2, R165 ;  /* 0x0000000286867824 */ /* 0x000fe400078e02a5 */
[----:B------:R-:W-:Y:S01]  /*c0f0*/  @!P0 IMAD.MOV R26, RZ, RZ, -R26 ;  /* 0x000000ffff1a8224 */ /* 0x000fe200078e0a1a */
[----:B------:R-:W-:Y:S01]  /*c100*/  ISETP.GT.U32.AND P5, PT, R8, R37, PT ;  /* 0x000000250800720c */ /* 0x000fe20003fa4070 */
[----:B------:R-:W-:-:S02]  /*c110*/  IMAD R130, R130, 0x4, R134 ;  /* 0x0000000482827824 */ /* 0x000fc400078e0286 */
[----:B------:R-:W-:Y:S02]  /*c120*/  @!P1 IMAD.MOV R27, RZ, RZ, -R27 ;  /* 0x000000ffff1b9224 */ /* 0x000fe400078e0a1b */
[----:B------:R-:W-:-:S04]  /*c130*/  IMAD R128, R128, 0x2, R130 ;  /* 0x0000000280807824 */ /* 0x000fc800078e0282 */
[----:B------:R-:W-:-:S04]  /*c140*/  IMAD R126, R126, 0x2, R128 ;  /* 0x000000027e7e7824 */ /* 0x000fc800078e0280 */
[----:B------:R-:W-:Y:S01]  /*c150*/  @!P5 IMAD.IADD R37, R37, 0x1, -R8 ;  /* 0x000000012525d824 */ /* 0x000fe200078e0a08 */
[----:B------:R-:W-:Y:S01]  /*c160*/  ISETP.GT.U32.AND P5, PT, R8, R22, PT ;  /* 0x000000160800720c */ /* 0x000fe20003fa4070 */
[----:B------:R-:W-:-:S04]  /*c170*/  IMAD R124, R124, 0x2, R126 ;  /* 0x000000027c7c7824 */ /* 0x000fc800078e027e */
        /* <DEDUP_REMOVED lines=9> */
[----:B------:R-:W-:-:S03]  /*c210*/  IMAD R110, R110, 0x2, R112 ;  /* 0x000000026e6e7824 */ /* 0x000fc600078e0270 */
[----:B------:R-:W-:Y:S01]  /*c220*/  ISETP.GT.U32.AND P4, PT, R8, R23, PT ;  /* 0x000000170800720c */ /* 0x000fe20003f84070 */
[----:B------:R-:W-:-:S04]  /*c230*/  IMAD R108, R108, 0x2, R110 ;  /* 0x000000026c6c7824 */ /* 0x000fc800078e026e */
[----:B------:R-:W-:-:S04]  /*c240*/  IMAD R106, R106, 0x2, R108 ;  /* 0x000000026a6a7824 */ /* 0x000fc800078e026c */
[----:B------:R-:W-:Y:S01]  /*c250*/  @!P5 IMAD.IADD R22, R22, 0x1, -R8 ;  /* 0x000000011616d824 */ /* 0x000fe200078e0a08 */
[----:B------:R-:W-:Y:S01]  /*c260*/  IADD3 R6, P5, PT, R2, UR16, RZ ;  /* 0x0000001002067c10 */ /* 0x000fe2000ffbe0ff */
[----:B------:R-:W-:Y:S02]  /*c270*/  IMAD R104, R104, 0x2, R106 ;  /* 0x0000000268687824 */ /* 0x000fe400078e026a */
[----:B------:R-:W-:Y:S01]  /*c280*/  @!P4 IMAD.IADD R23, R23, 0x1, -R8 ;  /* 0x000000011717c824 */ /* 0x000fe200078e0a08 */
[----:B------:R-:W-:Y:S01]  /*c290*/  LEA.HI.X.SX32 R2, R2, UR17, 0x1, P5 ;  /* 0x0000001102027c11 */ /* 0x000fe2000a8f0eff */
[----:B------:R-:W-:Y:S01]  /*c2a0*/  IMAD R102, R102, 0x2, R104 ;  /* 0x0000000266667824 */ /* 0x000fe200078e0268 */
[-C--:B------:R-:W-:Y:S02]  /*c2b0*/  IADD3 R144, P5, PT, R143, R6.reuse, RZ ;  /* 0x000000068f907210 */ /* 0x080fe40007fbe0ff */
[----:B------:R-:W-:Y:S01]  /*c2c0*/  IADD3 R146, P2, PT, R145, R6, RZ ;  /* 0x0000000691927210 */ /* 0x000fe20007f5e0ff */
[----:B------:R-:W-:Y:S01]  /*c2d0*/  IMAD R98, R98, 0x4, R102 ;  /* 0x0000000462627824 */ /* 0x000fe200078e0266 */
[----:B------:R-:W-:-:S02]  /*c2e0*/  LEA.HI.X.SX32 R143, R143, R2, 0x1, P5 ;  /* 0x000000028f8f7211 */ /* 0x000fc400028f0eff */
[-C--:B------:R-:W-:Y:S01]  /*c2f0*/  IADD3 R150, P5, PT, R149, R6.reuse, RZ ;  /* 0x0000000695967210 */ /* 0x080fe20007fbe0ff */
[----:B------:R-:W-:Y:S01]  /*c300*/  IMAD R96, R96, 0x2, R98 ;  /* 0x0000000260607824 */ /* 0x000fe200078e0262 */
[----:B------:R-:W-:Y:S02]  /*c310*/  IADD3 R142, P4, PT, R141, R6, RZ ;  /* 0x000000068d8e7210 */ /* 0x000fe40007f9e0ff */
[-C--:B------:R-:W-:Y:S01]  /*c320*/  LEA.HI.X.SX32 R149, R149, R2.reuse, 0x1, P5 ;  /* 0x0000000295957211 */ /* 0x080fe200028f0eff */
[----:B------:R-:W-:Y:S01]  /*c330*/  IMAD R94, R94, 0x2, R96 ;  /* 0x000000025e5e7824 */ /* 0x000fe200078e0260 */
[----:B------:R-:W-:Y:S01]  /*c340*/  IADD3 R10, P5, PT, R6, UR4, RZ ;  /* 0x00000004060a7c10 */ /* 0x000fe2000ffbe0ff */
[----:B------:R-:W-:Y:S01]  /*c350*/  UIMAD UR4, UR27, UR8, URZ ;  /* 0x000000081b0472a4 */ /* 0x000fe2000f8e02ff */
[-C--:B------:R-:W-:Y:S01]  /*c360*/  LEA.HI.X.SX32 R145, R145, R2.reuse, 0x1, P2 ;  /* 0x0000000291917211 */ /* 0x080fe200010f0eff */
[----:B------:R-:W-:Y:S01]  /*c370*/  IMAD R92, R92, 0x2, R94 ;  /* 0x000000025c5c7824 */ /* 0x000fe200078e025e */
[----:B------:R-:W-:Y:S01]  /*c380*/  LEA.HI.X.SX32 R141, R141, R2, 0x1, P4 ;  /* 0x000000028d8d7211 */ /* 0x000fe200020f0eff */
[----:B------:R1:W-:Y:S01]  /*c390*/  STL [R1+0x960], R10 ;  /* 0x0009600a01007387 */ /* 0x0003e20000100800 */
[-C--:B------:R-:W-:Y:S01]  /*c3a0*/  IADD3 R152, P2, PT, R151, R6.reuse, RZ ;  /* 0x0000000697987210 */ /* 0x080fe20007f5e0ff */
[----:B------:R-:W-:Y:S01]  /*c3b0*/  IMAD R90, R90, 0x2, R92 ;  /* 0x000000025a5a7824 */ /* 0x000fe200078e025c */
[----:B------:R-:W-:-:S02]  /*c3c0*/  IADD3 R148, P4, PT, R147, R6, RZ ;  /* 0x0000000693947210 */ /* 0x000fc40007f9e0ff */
[-C--:B------:R-:W-:Y:S01]  /*c3d0*/  LEA.HI.X.SX32 R151, R151, R2.reuse, 0x1, P2 ;  /* 0x0000000297977211 */ /* 0x080fe200010f0eff */
[----:B------:R-:W-:Y:S01]  /*c3e0*/  IMAD R88, R88, 0x2, R90 ;  /* 0x0000000258587824 */ /* 0x000fe200078e025a */
[----:B------:R-:W-:Y:S02]  /*c3f0*/  LEA.HI.X.SX32 R147, R147, R2, 0x1, P4 ;  /* 0x0000000293937211 */ /* 0x000fe400020f0eff */
[----:B------:R-:W-:Y:S01]  /*c400*/  IADD3 R156, P2, PT, R155, R6, RZ ;  /* 0x000000069b9c7210 */ /* 0x000fe20007f5e0ff */
[----:B------:R-:W-:Y:S01]  /*c410*/  IMAD R86, R86, 0x2, R88 ;  /* 0x0000000256567824 */ /* 0x000fe200078e0258 */
[----:B-1----:R-:W-:Y:S02]  /*c420*/  LEA.HI.X.SX32 R10, R160, R2, 0x1, P5 ;  /* 0x00000002a00a7211 */ /* 0x002fe400028f0eff */
[-C--:B------:R-:W-:Y:S01]  /*c430*/  IADD3 R160, P5, PT, R159, R6.reuse, RZ ;  /* 0x000000069fa07210 */ /* 0x080fe20007fbe0ff */
[----:B------:R-:W-:Y:S01]  /*c440*/  IMAD R82, R82, 0x4, R86 ;  /* 0x0000000452527824 */ /* 0x000fe200078e0256 */
[----:B------:R-:W-:Y:S01]  /*c450*/  IADD3 R154, P4, PT, R153, R6, RZ ;  /* 0x00000006999a7210 */ /* 0x000fe20007f9e0ff */
[----:B------:R1:W-:Y:S01]  /*c460*/  STL [R1+0x95c], R10 ;  /* 0x00095c0a01007387 */ /* 0x0003e20000100800 */
[-C--:B------:R-:W-:Y:S01]  /*c470*/  LEA.HI.X.SX32 R159, R159, R2.reuse, 0x1, P5 ;  /* 0x000000029f9f7211 */ /* 0x080fe200028f0eff */
[----:B------:R-:W-:Y:S01]  /*c480*/  IMAD R80, R80, 0x2, R82 ;  /* 0x0000000250507824 */ /* 0x000fe200078e0252 */
[----:B------:R-:W-:-:S02]  /*c490*/  LEA.HI.X.SX32 R155, R155, R2, 0x1, P2 ;  /* 0x000000029b9b7211 */ /* 0x000fc400010f0eff */
[----:B------:R-:W-:Y:S01]  /*c4a0*/  LEA.HI.X.SX32 R153, R153, R2, 0x1, P4 ;  /* 0x0000000299997211 */ /* 0x000fe200020f0eff */
[----:B------:R-:W-:Y:S01]  /*c4b0*/  IMAD R78, R78, 0x2, R80 ;  /* 0x000000024e4e7824 */ /* 0x000fe200078e0250 */
[-C--:B------:R-:W-:Y:S02]  /*c4c0*/  IADD3 R162, P2, PT, R161, R6.reuse, RZ ;  /* 0x00000006a1a27210 */ /* 0x080fe40007f5e0ff */
[-C--:B------:R-:W-:Y:S01]  /*c4d0*/  IADD3 R158, P4, PT, R157, R6.reuse, RZ ;  /* 0x000000069d9e7210 */ /* 0x080fe20007f9e0ff */
[----:B------:R-:W-:Y:S01]  /*c4e0*/  IMAD R76, R76, 0x2, R78 ;  /* 0x000000024c4c7824 */ /* 0x000fe200078e024e */
[----:B-1----:R-:W-:Y:S02]  /*c4f0*/  IADD3 R10, P5, PT, R165, R6, RZ ;  /* 0x00000006a50a7210 */ /* 0x002fe40007fbe0ff */
[-C--:B------:R-:W-:Y:S01]  /*c500*/  LEA.HI.X.SX32 R161, R161, R2.reuse, 0x1, P2 ;  /* 0x00000002a1a17211 */ /* 0x080fe200010f0eff */
[----:B------:R-:W-:Y:S01]  /*c510*/  IMAD R74, R74, 0x2, R76 ;  /* 0x000000024a4a7824 */ /* 0x000fe200078e024c */
[----:B------:R-:W-:Y:S01]  /*c520*/  LEA.HI.X.SX32 R157, R157, R2, 0x1, P4 ;  /* 0x000000029d9d7211 */ /* 0x000fe200020f0eff */
[----:B------:R1:W-:Y:S01]  /*c530*/  STL [R1], R10 ;  /* 0x0000000a01007387 */ /* 0x0003e20000100800 */
[----:B------:R-:W-:Y:S01]  /*c540*/  IADD3 R164, P4, PT, R163, R6, RZ ;  /* 0x00000006a3a47210 */ /* 0x000fe20007f9e0ff */
[----:B------:R-:W-:Y:S01]  /*c550*/  IMAD R72, R72, 0x2, R74 ;  /* 0x0000000248487824 */ /* 0x000fe200078e024a */
[----:B------:R-:W-:-:S02]  /*c560*/  LEA.HI.X.SX32 R165, R165, R2, 0x1, P5 ;  /* 0x00000002a5a57211 */ /* 0x000fc400028f0eff */
[----:B------:R-:W-:Y:S01]  /*c570*/  LEA.HI.X.SX32 R163, R163, R2, 0x1, P4 ;  /* 0x00000002a3a37211 */ /* 0x000fe200020f0eff */
[----:B------:R-:W-:Y:S01]  /*c580*/  IMAD R70, R70, 0x2, R72 ;  /* 0x0000000246467824 */ /* 0x000fe200078e0248 */
[----:B-1----:R-:W-:-:S03]  /*c590*/  IADD3 R10, P2, PT, R134, R6, RZ ;  /* 0x00000006860a7210 */ /* 0x002fc60007f5e0ff */
[----:B------:R-:W-:Y:S02]  /*c5a0*/  IMAD R47, R47, 0x4, R70 ;  /* 0x000000042f2f7824 */ /* 0x000fe400078e0246 */
[----:B------:R1:W-:Y:S02]  /*c5b0*/  STL [R1+0x8], R10 ;  /* 0x0000080a01007387 */ /* 0x0003e40000100800 */
[----:B------:R-:W-:-:S04]  /*c5c0*/  IMAD R65, R65, 0x2, R47 ;  /* 0x0000000241417824 */ /* 0x000fc800078e022f */
[----:B------:R-:W-:-:S04]  /*c5d0*/  IMAD R45, R45, 0x2, R65 ;  /* 0x000000022d2d7824 */ /* 0x000fc800078e0241 */
[----:B------:R-:W-:Y:S01]  /*c5e0*/  IMAD R61, R61, 0x2, R45 ;  /* 0x000000023d3d7824 */ /* 0x000fe200078e022d */
[----:B-1----:R-:W-:-:S03]  /*c5f0*/  IADD3 R10, P4, PT, R6, UR6, RZ ;  /* 0x00000006060a7c10 */ /* 0x002fc6000ff9e0ff */
[----:B------:R-:W-:Y:S02]  /*c600*/  IMAD R59, R59, 0x2, R61 ;  /* 0x000000023b3b7824 */ /* 0x000fe400078e023d */
[----:B------:R1:W-:Y:S02]  /*c610*/  STL [R1+0x968], R10 ;  /* 0x0009680a01007387 */ /* 0x0003e40000100800 */
[----:B------:R-:W-:-:S04]  /*c620*/  IMAD R57, R57, 0x2, R59 ;  /* 0x0000000239397824 */ /* 0x000fc800078e023b */
[----:B------:R-:W-:Y:S01]  /*c630*/  IMAD R43, R43, 0x2, R57 ;  /* 0x000000022b2b7824 */ /* 0x000fe200078e0239 */
[----:B-1----:R-:W-:-:S03]  /*c640*/  IADD3 R10, P5, PT, R130, R6, RZ ;  /* 0x00000006820a7210 */ /* 0x002fc60007fbe0ff */
[----:B------:R-:W-:Y:S02]  /*c650*/  IMAD R7, R7, 0x4, R43 ;  /* 0x0000000407077824 */ /* 0x000fe400078e022b */
[----:B------:R1:W-:Y:S02]  /*c660*/  STL [R1+0x10], R10 ;  /* 0x0000100a01007387 */ /* 0x0003e40000100800 */
[----:B------:R-:W-:Y:S01]  /*c670*/  IMAD R49, R49, 0x2, R7 ;  /* 0x0000000231317824 */ /* 0x000fe200078e0207 */
[----:B-1----:R-:W-:Y:S01]  /*c680*/  LEA.HI.X.SX32 R10, R134, R2, 0x1, P2 ;  /* 0x00000002860a7211 */ /* 0x002fe200010f0eff */
[----:B------:R-:W-:Y:S01]  /*c690*/  IMAD.U32 R134, RZ, RZ, UR4 ;  /* 0x00000004ff867e24 */ /* 0x000fe2000f8e00ff */
[----:B------:R-:W-:-:S03]  /*c6a0*/  UIMAD UR4, UR28, UR8, URZ ;  /* 0x000000081c0472a4 */ /* 0x000fc6000f8e02ff */
[----:B------:R1:W-:Y:S01]  /*c6b0*/  STL [R1+0x4], R10 ;  /* 0x0000040a01007387 */ /* 0x0003e20000100800 */
[----:B------:R-:W-:Y:S02]  /*c6c0*/  LEA.HI.X.SX32 R134, R134, R2, 0x1, P4 ;  /* 0x0000000286867211 */ /* 0x000fe400020f0eff */
[----:B-1----:R-:W-:-:S05]  /*c6d0*/  IADD3 R10, P2, PT, R128, R6, RZ ;  /* 0x00000006800a7210 */ /* 0x002fca0007f5e0ff */
[----:B------:R1:W-:Y:S04]  /*c6e0*/  STL [R1+0x18], R10 ;  /* 0x0000180a01007387 */ /* 0x0003e80000100800 */
[----:B------:R2:W-:Y:S01]  /*c6f0*/  STL [R1+0x964], R134 ;  /* 0x0009648601007387 */ /* 0x0005e20000100800 */
[----:B-1----:R-:W1:Y:S01]  /*c700*/  S2R R10, SR_TID.X ;  /* 0x00000000000a7919 */ /* 0x002e620000002100 */
[----:B--2---:R-:W-:-:S05]  /*c710*/  IADD3 R134, P4, PT, R126, R6, RZ ;  /* 0x000000067e867210 */ /* 0x004fca0007f9e0ff */
[----:B------:R2:W-:Y:S02]  /*c720*/  STL [R1+0x20], R134 ;  /* 0x0000208601007387 */ /* 0x0005e40000100800 */
[----:B--2---:R-:W-:Y:S02]  /*c730*/  LEA.HI.X.SX32 R134, R130, R2, 0x1, P5 ;  /* 0x0000000282867211 */ /* 0x004fe400028f0eff */
[----:B------:R-:W-:-:S03]  /*c740*/  IADD3 R130, P5, PT, R124, R6, RZ ;  /* 0x000000067c827210 */ /* 0x000fc60007fbe0ff */
[----:B------:R2:W-:Y:S04]  /*c750*/  STL [R1+0xc], R134 ;  /* 0x00000c8601007387 */ /* 0x0005e80000100800 */
[----:B------:R3:W-:Y:S01]  /*c760*/  STL [R1+0x28], R130 ;  /* 0x0000288201007387 */ /* 0x0007e20000100800 */
[----:B-1----:R-:W-:Y:S02]  /*c770*/  SHF.R.U32.HI R10, RZ, 0x6, R10 ;  /* 0x00000006ff0a7819 */ /* 0x002fe4000001160a */
[----:B--2---:R-:W-:Y:S02]  /*c780*/  LEA.HI.X.SX32 R134, R128, R2, 0x1, P2 ;  /* 0x0000000280867211 */ /* 0x004fe400010f0eff */
[----:B------:R-:W-:Y:S02]  /*c790*/  IADD3 R128, P2, PT, R122, R6, RZ ;  /* 0x000000067a807210 */ /* 0x000fe40007f5e0ff */
[----:B---3--:R-:W-:Y:S01]  /*c7a0*/  LEA.HI.X.SX32 R130, R126, R2, 0x1, P4 ;  /* 0x000000027e827211 */ /* 0x008fe200020f0eff */
[----:B------:R1:W-:Y:S01]  /*c7b0*/  STL [R1+0x14], R134 ;  /* 0x0000148601007387 */ /* 0x0003e20000100800 */
[----:B------:R-:W-:-:S02]  /*c7c0*/  IADD3 R126, P4, PT, R120, R6, RZ ;  /* 0x00000006787e7210 */ /* 0x000fc40007f9e0ff */
[----:B------:R-:W-:Y:S01]  /*c7d0*/  LEA.HI.X.SX32 R122, R122, R2, 0x1, P2 ;  /* 0x000000027a7a7211 */ /* 0x000fe200010f0eff */
[----:B------:R2:W-:Y:S01]  /*c7e0*/  STL [R1+0x30], R128 ;  /* 0x0000308001007387 */ /* 0x0005e20000100800 */
[----:B------:R-:W-:-:S03]  /*c7f0*/  SGXT.U32 R10, R10, 0x1 ;  /* 0x000000010a0a781a */ /* 0x000fc60000000000 */
[----:B------:R3:W-:Y:S01]  /*c800*/  STL [R1+0x1c], R130 ;  /* 0x00001c8201007387 */ /* 0x0007e20000100800 */
[----:B-1----:R-:W-:-:S03]  /*c810*/  IADD3 R134, P2, PT, R6, UR12, RZ ;  /* 0x0000000c06867c10 */ /* 0x002fc6000ff5e0ff */
[----:B------:R1:W-:Y:S01]  /*c820*/  STL [R1+0x38], R126 ;  /* 0x0000387e01007387 */ /* 0x0003e20000100800 */
[----:B--2---:R-:W-:Y:S02]  /*c830*/  LEA.HI.X.SX32 R128, R124, R2, 0x1, P5 ;  /* 0x000000027c807211 */ /* 0x004fe400028f0eff */
[C---:B------:R-:W-:Y:S01]  /*c840*/  IADD3 R124, P5, PT, R118.reuse, R6, RZ ;  /* 0x00000006767c7210 */ /* 0x040fe20007fbe0ff */
[----:B---3--:R-:W-:Y:S01]  /*c850*/  IMAD.U32 R130, RZ, RZ, UR4 ;  /* 0x00000004ff827e24 */ /* 0x008fe2000f8e00ff */
[----:B------:R-:W-:Y:S02]  /*c860*/  UIMAD UR4, UR29, UR8, URZ ;  /* 0x000000081d0472a4 */ /* 0x000fe4000f8e02ff */
[-C--:B------:R-:W-:Y:S01]  /*c870*/  LEA.HI.X.SX32 R118, R118, R2.reuse, 0x1, P5 ;  /* 0x0000000276767211 */ /* 0x080fe200028f0eff */
[----:B------:R-:W-:Y:S01]  /*c880*/  STL [R1+0x40], R124 ;  /* 0x0000407c01007387 */ /* 0x000fe20000100800 */
[----:B------:R-:W-:-:S03]  /*c890*/  LEA.HI.X.SX32 R130, R130, R2, 0x1, P2 ;  /* 0x0000000282827211 */ /* 0x000fc600010f0eff */
[----:B------:R-:W-:Y:S01]  /*c8a0*/  STL [R1+0x24], R128 ;  /* 0x0000248001007387 */ /* 0x000fe20000100800 */
[----:B-1----:R-:W-:Y:S01]  /*c8b0*/  IMAD.U32 R126, RZ, RZ, UR4 ;  /* 0x00000004ff7e7e24 */ /* 0x002fe2000f8e00ff */
[----:B------:R-:W-:Y:S02]  /*c8c0*/  UIMAD UR4, UR30, UR8, URZ ;  /* 0x000000081e0472a4 */ /* 0x000fe4000f8e02ff */
[----:B------:R1:W-:Y:S02]  /*c8d0*/  STL [R1+0x2c], R122 ;  /* 0x00002c7a01007387 */ /* 0x0003e40000100800 */
[----:B-1----:R-:W-:Y:S02]  /*c8e0*/  LEA.HI.X.SX32 R122, R120, R2, 0x1, P4 ;  /* 0x00000002787a7211 */ /* 0x002fe400020f0eff */
[----:B------:R-:W-:-:S03]  /*c8f0*/  IADD3 R120, P4, PT, R114, R6, RZ ;  /* 0x0000000672787210 */ /* 0x000fc60007f9e0ff */
[----:B------:R1:W-:Y:S01]  /*c900*/  STL [R1+0x34], R122 ;  /* 0x0000347a01007387 */ /* 0x0003e20000100800 */
[----:B------:R-:W-:-:S03]  /*c910*/  LEA.HI.X.SX32 R114, R114, R2, 0x1, P4 ;  /* 0x0000000272727211 */ /* 0x000fc600020f0eff */
[----:B------:R2:W-:Y:S04]  /*c920*/  STL [R1+0x48], R120 ;  /* 0x0000487801007387 */ /* 0x0005e80000100800 */
[----:B------:R-:W-:Y:S01]  /*c930*/  STL [R1+0x970], R134 ;  /* 0x0009708601007387 */ /* 0x000fe20000100800 */
[----:B-1----:R-:W-:-:S03]  /*c940*/  IADD3 R122, P4, PT, R108, R6, RZ ;  /* 0x000000066c7a7210 */ /* 0x002fc60007f9e0ff */
[----:B------:R1:W-:Y:S01]  /*c950*/  STL [R1+0x3c], R118 ;  /* 0x00003c7601007387 */ /* 0x0003e20000100800 */
[----:B--2---:R-:W-:Y:S02]  /*c960*/  IADD3 R120, P5, PT, R112, R6, RZ ;  /* 0x0000000670787210 */ /* 0x004fe40007fbe0ff */
[----:B------:R-:W-:Y:S02]  /*c970*/  LEA.HI.X.SX32 R124, R108, R2, 0x1, P4 ;  /* 0x000000026c7c7211 */ /* 0x000fe400020f0eff */
[-C--:B------:R-:W-:Y:S01]  /*c980*/  IADD3 R108, P4, PT, R102, R6.reuse, RZ ;  /* 0x00000006666c7210 */ /* 0x080fe20007f9e0ff */
[----:B------:R-:W-:Y:S01]  /*c990*/  STL [R1+0x50], R120 ;  /* 0x0000507801007387 */ /* 0x000fe20000100800 */
[----:B-1----:R-:W-:Y:S02]  /*c9a0*/  IADD3 R118, P2, PT, R110, R6, RZ ;  /* 0x000000066e767210 */ /* 0x002fe40007f5e0ff */
[----:B------:R-:W-:-:S03]  /*c9b0*/  LEA.HI.X.SX32 R102, R102, R2, 0x1, P4 ;  /* 0x0000000266667211 */ /* 0x000fc600020f0eff */
[----:B------:R1:W-:Y:S04]  /*c9c0*/  STL [R1+0x58], R118 ;  /* 0x0000587601007387 */ /* 0x0003e80000100800 */
[----:B------:R-:W-:Y:S04]  /*c9d0*/  STL [R1+0x96c], R130 ;  /* 0x00096c8201007387 */ /* 0x000fe80000100800 */
[----:B------:R2:W-:Y:S01]  /*c9e0*/  STL [R1+0x44], R114 ;  /* 0x0000447201007387 */ /* 0x0005e20000100800 */
[-C--:B-1----:R-:W-:Y:S02]  /*c9f0*/  LEA.HI.X.SX32 R118, R112, R2.reuse, 0x1, P5 ;  /* 0x0000000270767211 */ /* 0x082fe400028f0eff */
[----:B------:R-:W-:-:S02]  /*ca00*/  LEA.HI.X.SX32 R112, R110, R2, 0x1, P2 ;  /* 0x000000026e707211 */ /* 0x000fc400010f0eff */
[-C--:B------:R-:W-:Y:S01]  /*ca10*/  IADD3 R110, P2, PT, R104, R6.reuse, RZ ;  /* 0x00000006686e7210 */ /* 0x080fe20007f5e0ff */
[----:B------:R1:W-:Y:S01]  /*ca20*/  STL [R1+0x4c], R118 ;  /* 0x00004c7601007387 */ /* 0x0003e20000100800 */
[----:B--2---:R-:W-:-:S03]  /*ca30*/  IADD3 R114, P5, PT, R106, R6, RZ ;  /* 0x000000066a727210 */ /* 0x004fc60007fbe0ff */
[----:B------:R-:W-:Y:S01]  /*ca40*/  STL [R1+0x60], R122 ;  /* 0x0000607a01007387 */ /* 0x000fe20000100800 */
[----:B------:R-:W-:-:S03]  /*ca50*/  LEA.HI.X.SX32 R106, R106, R2, 0x1, P5 ;  /* 0x000000026a6a7211 */ /* 0x000fc600028f0eff */
[----:B------:R2:W-:Y:S01]  /*ca60*/  STL [R1+0x68], R114 ;  /* 0x0000687201007387 */ /* 0x0005e20000100800 */
[----:B-1----:R-:W-:-:S03]  /*ca70*/  IADD3 R118, P5, PT, R6, UR13, RZ ;  /* 0x0000000d06767c10 */ /* 0x002fc6000ffbe0ff */
[----:B------:R1:W-:Y:S01]  /*ca80*/  STL [R1+0x54], R112 ;  /* 0x0000547001007387 */ /* 0x0003e20000100800 */
[----:B------:R-:W-:Y:S01]  /*ca90*/  LEA.HI.X.SX32 R120, R126, R2, 0x1, P5 ;  /* 0x000000027e787211 */ /* 0x000fe200028f0eff */
[----:B------:R-:W-:Y:S02]  /*caa0*/  IMAD.U32 R126, RZ, RZ, UR4 ;  /* 0x00000004ff7e7e24 */ /* 0x000fe4000f8e00ff */
[----:B------:R-:W-:Y:S01]  /*cab0*/  STL [R1+0x70], R110 ;  /* 0x0000706e01007387 */ /* 0x000fe20000100800 */
[----:B------:R-:W-:Y:S02]  /*cac0*/  UIMAD UR4, UR31, UR8, URZ ;  /* 0x000000081f0472a4 */ /* 0x000fe4000f8e02ff */
[----:B--2---:R-:W-:Y:S01]  /*cad0*/  IMAD.U32 R114, RZ, RZ, UR8 ;  /* 0x00000008ff727e24 */ /* 0x004fe2000f8e00ff */
[----:B------:R-:W-:Y:S01]  /*cae0*/  STL [R1+0x78], R108 ;  /* 0x0000786c01007387 */ /* 0x000fe20000100800 */
[----:B-1----:R-:W-:-:S03]  /*caf0*/  IMAD.U32 R112, RZ, RZ, UR8 ;  /* 0x00000008ff707e24 */ /* 0x002fc6000f8e00ff */
[----:B------:R-:W-:Y:S04]  /*cb00*/  STL [R1+0x5c], R124 ;  /* 0x00005c7c01007387 */ /* 0x000fe80000100800 */
        /* <DEDUP_REMOVED lines=27> */
[----:B------:R-:W-:Y:S01]  /*ccc0*/  STL [R1+0x8c], R96 ;  /* 0x00008c6001007387 */ /* 0x000fe20000100800 */
[-C--:B------:R-:W-:Y:S01]  /*ccd0*/  LEA.HI.X.SX32 R104, R126, R2.reuse, 0x1, P4 ;  /* 0x000000027e687211 */ /* 0x080fe200020f0eff */
[----:B------:R-:W-:Y:S02]  /*cce0*/  IMAD.U32 R126, RZ, RZ, UR4 ;  /* 0x00000004ff7e7e24 */ /* 0x000fe4000f8e00ff */
[----:B------:R-:W-:Y:S01]  /*ccf0*/  STL [R1+0xa8], R94 ;  /* 0x0000a85e01007387 */ /* 0x000fe20000100800 */
[----:B------:R-:W-:Y:S01]  /*cd00*/  UIMAD UR4, UR32, UR8, URZ ;  /* 0x00000008200472a4 */ /* 0x000fe2000f8e02ff */
[----:B--2---:R-:W-:Y:S02]  /*cd10*/  VIADD R98, R0, 0xe9 ;  /* 0x000000e900627836 */ /* 0x004fe40000000000 */
[----:B------:R-:W-:Y:S04]  /*cd20*/  STL [R1+0xb0], R92 ;  /* 0x0000b05c01007387 */ /* 0x000fe80000100800 */
[----:B------:R-:W-:Y:S04]  /*cd30*/  STL [R1+0x94], R108 ;  /* 0x0000946c01007387 */ /* 0x000fe80000100800 */
[----:B------:R1:W-:Y:S02]  /*cd40*/  STL [R1+0x9c], R90 ;  /* 0x00009c5a01007387 */ /* 0x0003e40000100800 */
[----:B-1----:R-:W-:-:S02]  /*cd50*/  LEA.HI.X.SX32 R90, R88, R2, 0x1, P5 ;  /* 0x00000002585a7211 */ /* 0x002fc400028f0eff */
        /* <DEDUP_REMOVED lines=12> */
[-C--:B------:R-:W-:Y:S02]  /*ce20*/  LEA.HI.X.SX32 R70, R70, R2.reuse, 0x1, P5 ;  /* 0x0000000246467211 */ /* 0x080fe400028f0eff */
[----:B------:R-:W-:Y:S01]  /*ce30*/  ISETP.GT.U32.AND P5, PT, R8, R39, PT ;  /* 0x000000270800720c */ /* 0x000fe20003fa4070 */
[----:B------:R1:W-:Y:S04]  /*ce40*/  STL [R1+0xc8], R86 ;  /* 0x0000c85601007387 */ /* 0x0003e80000100800 */
[----:B------:R-:W-:Y:S04]  /*ce50*/  STL [R1+0x97c], R104 ;  /* 0x00097c6801007387 */ /* 0x000fe80000100800 */
[----:B------:R2:W-:Y:S01]  /*ce60*/  STL [R1+0xb4], R82 ;  /* 0x0000b45201007387 */ /* 0x0005e20000100800 */
[----:B-1----:R-:W-:-:S02]  /*ce70*/  LEA.HI.X.SX32 R86, R80, R2, 0x1, P2 ;  /* 0x0000000250567211 */ /* 0x002fc400010f0eff */
[----:B------:R-:W-:Y:S01]  /*ce80*/  LEA.HI.X.SX32 R80, R78, R2, 0x1, P4 ;  /* 0x000000024e507211 */ /* 0x000fe200020f0eff */
[----:B------:R-:W-:Y:S01]  /*ce90*/  @!P5 IMAD.IADD R39, R39, 0x1, -R8 ;  /* 0x000000012727d824 */ /* 0x000fe200078e0a08 */
[-C--:B------:R-:W-:Y:S01]  /*cea0*/  IADD3 R78, P4, PT, R72, R6.reuse, RZ ;  /* 0x00000006484e7210 */ /* 0x080fe20007f9e0ff */
[----:B------:R1:W-:Y:S01]  /*ceb0*/  STL [R1+0xbc], R86 ;  /* 0x0000bc5601007387 */ /* 0x0003e20000100800 */
[----:B--2---:R-:W-:-:S03]  /*cec0*/  IADD3 R82, P2, PT, R74, R6, RZ ;  /* 0x000000064a527210 */ /* 0x004fc60007f5e0ff */
[----:B------:R-:W-:Y:S01]  /*ced0*/  STL [R1+0xd0], R90 ;  /* 0x0000d05a01007387 */ /* 0x000fe20000100800 */
[----:B------:R-:W-:-:S03]  /*cee0*/  LEA.HI.X.SX32 R74, R74, R2, 0x1, P2 ;  /* 0x000000024a4a7211 */ /* 0x000fc600010f0eff */
[----:B------:R-:W-:Y:S01]  /*cef0*/  STL [R1+0xd8], R82 ;  /* 0x0000d85201007387 */ /* 0x000fe20000100800 */
[----:B-1----:R-:W-:-:S03]  /*cf00*/  IADD3 R86, P2, PT, R6, UR20, RZ ;  /* 0x0000001406567c10 */ /* 0x002fc6000ff5e0ff */
[----:B------:R-:W-:Y:S01]  /*cf10*/  STL [R1+0xc4], R80 ;  /* 0x0000c45001007387 */ /* 0x000fe20000100800 */
[-C--:B------:R-:W-:Y:S01]  /*cf20*/  LEA.HI.X.SX32 R88, R126, R2.reuse, 0x1, P2 ;  /* 0x000000027e587211 */ /* 0x080fe200010f0eff */
[----:B------:R-:W-:Y:S02]  /*cf30*/  IMAD.U32 R126, RZ, RZ, UR8 ;  /* 0x00000008ff7e7e24 */ /* 0x000fe4000f8e00ff */
[----:B------:R-:W-:Y:S04]  /*cf40*/  STL [R1+0xe0], R78 ;  /* 0x0000e04e01007387 */ /* 0x000fe80000100800 */
[----:B------:R-:W-:Y:S04]  /*cf50*/  STL [R1+0xe8], R76 ;  /* 0x0000e84c01007387 */ /* 0x000fe80000100800 */
[----:B------:R-:W-:Y:S04]  /*cf60*/  STL [R1+0xcc], R92 ;  /* 0x0000cc5c01007387 */ /* 0x000fe80000100800 */
[----:B------:R1:W-:Y:S02]  /*cf70*/  STL [R1+0xd4], R74 ;  /* 0x0000d44a01007387 */ /* 0x0003e40000100800 */
[----:B-1----:R-:W-:-:S02]  /*cf80*/  LEA.HI.X.SX32 R74, R72, R2, 0x1, P4 ;  /* 0x00000002484a7211 */ /* 0x002fc400020f0eff */
[----:B------:R-:W-:-:S03]  /*cf90*/  IADD3 R72, P4, PT, R47, R6, RZ ;  /* 0x000000062f487210 */ /* 0x000fc60007f9e0ff */
[----:B------:R-:W-:Y:S01]  /*cfa0*/  STL [R1+0xdc], R74 ;  /* 0x0000dc4a01007387 */ /* 0x000fe20000100800 */
[----:B------:R-:W-:-:S03]  /*cfb0*/  LEA.HI.X.SX32 R47, R47, R2, 0x1, P4 ;  /* 0x000000022f2f7211 */ /* 0x000fc600020f0eff */
[----:B------:R-:W-:Y:S04]  /*cfc0*/  STL [R1+0xf0], R72 ;  /* 0x0000f04801007387 */ /* 0x000fe80000100800 */
[----:B------:R-:W-:Y:S04]  /*cfd0*/  STL [R1+0x988], R86 ;  /* 0x0009885601007387 */ /* 0x000fe80000100800 */
[----:B------:R1:W-:Y:S02]  /*cfe0*/  STL [R1+0xe4], R70 ;  /* 0x0000e44601007387 */ /* 0x0003e40000100800 */
[----:B-1----:R-:W-:-:S04]  /*cff0*/  IADD3 R70, P2, PT, R65, R6, RZ ;  /* 0x0000000641467210 */ /* 0x002fc80007f5e0ff */
[----:B------:R-:W-:Y:S01]  /*d000*/  LEA.HI.X.SX32 R65, R65, R2, 0x1, P2 ;  /* 0x0000000241417211 */ /* 0x000fe200010f0eff */
[----:B------:R1:W-:Y:S04]  /*d010*/  STL [R1+0xf8], R70 ;  /* 0x0000f84601007387 */ /* 0x0003e80000100800 */
[----:B------:R-:W-:Y:S04]  /*d020*/  STL [R1+0x984], R88 ;  /* 0x0009845801007387 */ /* 0x000fe80000100800 */
[----:B------:R2:W-:Y:S01]  /*d030*/  STL [R1+0xec], R47 ;  /* 0x0000ec2f01007387 */ /* 0x0005e20000100800 */
[----:B-1----:R-:W-:-:S04]  /*d040*/  IADD3 R70, P4, PT, R45, R6, RZ ;  /* 0x000000062d467210 */ /* 0x002fc80007f9e0ff */
[----:B------:R-:W-:Y:S01]  /*d050*/  LEA.HI.X.SX32 R72, R45, R2, 0x1, P4 ;  /* 0x000000022d487211 */ /* 0x000fe200020f0eff */
[----:B------:R1:W-:Y:S01]  /*d060*/  STL [R1+0x100], R70 ;  /* 0x0001004601007387 */ /* 0x0003e20000100800 */
[----:B--2---:R-:W-:-:S03]  /*d070*/  IMAD R47, R126, 0x2, R49 ;  /* 0x000000027e2f7824 */ /* 0x004fc600078e0231 */
[----:B------:R2:W-:Y:S01]  /*d080*/  STL [R1+0xf4], R65 ;  /* 0x0000f44101007387 */ /* 0x0005e20000100800 */
[----:B------:R-:W-:-:S03]  /*d090*/  IMAD R45, R126, 0x2, R47 ;  /* 0x000000027e2d7824 */ /* 0x000fc600078e022f */
[----:B------:R3:W-:Y:S01]  /*d0a0*/  STL [R1+0xfc], R72 ;  /* 0x0000fc4801007387 */ /* 0x0007e20000100800 */
[----:B------:R-:W-:Y:S01]  /*d0b0*/  IMAD.U32 R126, RZ, RZ, UR4 ;  /* 0x00000004ff7e7e24 */ /* 0x000fe2000f8e00ff */
[-C--:B-1----:R-:W-:Y:S01]  /*d0c0*/  IADD3 R70, P2, PT, R61, R6.reuse, RZ ;  /* 0x000000063d467210 */ /* 0x082fe20007f5e0ff */
[----:B------:R-:W-:Y:S01]  /*d0d0*/  UIMAD UR4, UR11, UR8, URZ ;  /* 0x000000080b0472a4 */ /* 0x000fe2000f8e02ff */
[----:B--2---:R-:W-:-:S03]  /*d0e0*/  IADD3 R65, P4, PT, R59, R6, RZ ;  /* 0x000000063b417210 */ /* 0x004fc60007f9e0ff */
[----:B------:R-:W-:Y:S01]  /*d0f0*/  STL [R1+0x108], R70 ;  /* 0x0001084601007387 */ /* 0x000fe20000100800 */
[----:B------:R-:W-:Y:S01]  /*d100*/  LEA.HI.X.SX32 R61, R61, R2, 0x1, P2 ;  /* 0x000000023d3d7211 */ /* 0x000fe200010f0eff */
[----:B------:R-:W-:Y:S01]  /*d110*/  IMAD.U32 R110, RZ, RZ, UR4 ;  /* 0x00000004ff6e7e24 */ /* 0x000fe2000f8e00ff */
[C---:B---3--:R-:W-:Y:S01]  /*d120*/  IADD3 R72, P2, PT, R57.reuse, R6, RZ ;  /* 0x0000000639487210 */ /* 0x048fe20007f5e0ff */
[----:B------:R1:W-:Y:S01]  /*d130*/  STL [R1+0x110], R65 ;  /* 0x0001104101007387 */ /* 0x0003e20000100800 */
[----:B------:R-:W-:Y:S02]  /*d140*/  USHF.L.U32 UR4, UR14, 0x15, URZ ;  /* 0x000000150e047899 */ /* 0x000fe400080006ff */
[----:B------:R-:W-:Y:S01]  /*d150*/  LEA.HI.X.SX32 R57, R57, R2, 0x1, P2 ;  /* 0x0000000239397211 */ /* 0x000fe200010f0eff */
[----:B------:R-:W-:Y:S01]  /*d160*/  STL [R1+0x118], R72 ;  /* 0x0001184801007387 */ /* 0x000fe20000100800 */
[----:B------:R-:W-:-:S03]  /*d170*/  ULOP3.LUT UR12, UR4, 0x600000, URZ, 0xc0, !UPT ;  /* 0x00600000040c7892 */ /* 0x000fc6000f8ec0ff */
[----:B------:R-:W-:Y:S01]  /*d180*/  STL [R1+0x104], R61 ;  /* 0x0001043d01007387 */ /* 0x000fe20000100800 */
[----:B------:R-:W-:Y:S01]  /*d190*/  UMOV UR4, 0x1 ;  /* 0x0000000100047882 */ /* 0x000fe20000000000 */
[----:B-1----:R-:W-:Y:S02]  /*d1a0*/  LEA.HI.X.SX32 R65, R59, R2, 0x1, P4 ;  /* 0x000000023b417211 */ /* 0x002fe400020f0eff */
[----:B------:R-:W-:-:S03]  /*d1b0*/  IADD3 R59, P4, PT, R43, R6, RZ ;  /* 0x000000062b3b7210 */ /* 0x000fc60007f9e0ff */
[----:B------:R1:W-:Y:S01]  /*d1c0*/  STL [R1+0x10c], R65 ;  /* 0x00010c4101007387 */ /* 0x0003e20000100800 */
[----:B------:R-:W-:-:S03]  /*d1d0*/  LEA.HI.X.SX32 R43, R43, R2, 0x1, P4 ;  /* 0x000000022b2b7211 */ /* 0x000fc600020f0eff */
[----:B------:R-:W-:Y:S04]  /*d1e0*/  STL [R1+0x120], R59 ;  /* 0x0001203b01007387 */ /* 0x000fe80000100800 */
[----:B------:R2:W-:Y:S01]  /*d1f0*/  STL [R1+0x114], R57 ;  /* 0x0001143901007387 */ /* 0x0005e20000100800 */
[----:B-1----:R-:W-:-:S03]  /*d200*/  IADD3 R65, P2, PT, R6, UR21, RZ ;  /* 0x0000001506417c10 */ /* 0x002fc6000ff5e0ff */
[----:B------:R1:W-:Y:S04]  /*d210*/  STL [R1+0x11c], R43 ;  /* 0x00011c2b01007387 */ /* 0x0003e80000100800 */
[----:B------:R-:W-:Y:S01]  /*d220*/  STL [R1+0x990], R65 ;  /* 0x0009904101007387 */ /* 0x000fe20000100800 */
[----:B--2---:R-:W-:-:S04]  /*d230*/  IADD3 R57, P4, PT, R7, R6, RZ ;  /* 0x0000000607397210 */ /* 0x004fc80007f9e0ff */
[----:B------:R-:W-:Y:S01]  /*d240*/  LEA.HI.X.SX32 R7, R7, R2, 0x1, P4 ;  /* 0x0000000207077211 */ /* 0x000fe200020f0eff */
[----:B------:R2:W-:Y:S01]  /*d250*/  STL [R1+0x128], R57 ;  /* 0x0001283901007387 */ /* 0x0005e20000100800 */
[----:B-1----:R-:W-:Y:S01]  /*d260*/  IMAD R43, R114, 0x2, R45 ;  /* 0x00000002722b7824 */ /* 0x002fe200078e022d */
[----:B------:R-:W-:Y:S02]  /*d270*/  IADD3 R114, P4, PT, R47, R6, RZ ;  /* 0x000000062f727210 */ /* 0x000fe40007f9e0ff */
[----:B--2---:R-:W-:Y:S01]  /*d280*/  LEA.HI.X.SX32 R57, R126, R2, 0x1, P2 ;  /* 0x000000027e397211 */ /* 0x004fe200010f0eff */
[----:B------:R-:W-:Y:S01]  /*d290*/  IMAD.U32 R126, RZ, RZ, UR8 ;  /* 0x00000008ff7e7e24 */ /* 0x000fe2000f8e00ff */
[----:B------:R-:W-:-:S04]  /*d2a0*/  IADD3 R59, P2, PT, R49, R6, RZ ;  /* 0x00000006313b7210 */ /* 0x000fc80007f5e0ff */
[----:B------:R-:W-:Y:S01]  /*d2b0*/  LEA.HI.X.SX32 R49, R49, R2, 0x1, P2 ;  /* 0x0000000231317211 */ /* 0x000fe200010f0eff */
[----:B------:R-:W-:Y:S01]  /*d2c0*/  STL [R1+0x130], R59 ;  /* 0x0001303b01007387 */ /* 0x000fe20000100800 */
[----:B------:R-:W-:-:S03]  /*d2d0*/  IADD3 R76, P2, PT, R45, R6, RZ ;  /* 0x000000062d4c7210 */ /* 0x000fc60007f5e0ff */
[----:B------:R-:W-:Y:S01]  /*d2e0*/  STL [R1+0x98c], R57 ;  /* 0x00098c3901007387 */ /* 0x000fe20000100800 */
[----:B------:R-:W-:-:S03]  /*d2f0*/  LEA.HI.X.SX32 R78, R45, R2, 0x1, P2 ;  /* 0x000000022d4e7211 */ /* 0x000fc600010f0eff */
[----:B------:R1:W-:Y:S04]  /*d300*/  STL [R1+0x124], R7 ;  /* 0x0001240701007387 */ /* 0x0003e80000100800 */
[----:B------:R-:W-:Y:S04]  /*d310*/  STL [R1+0x138], R114 ;  /* 0x0001387201007387 */ /* 0x000fe80000100800 */
[----:B------:R2:W-:Y:S01]  /*d320*/  STL [R1+0x12c], R49 ;  /* 0x00012c3101007387 */ /* 0x0005e20000100800 */
[----:B-1----:R-:W-:Y:S01]  /*d330*/  IMAD R7, R126, 0x2, R43 ;  /* 0x000000027e077824 */ /* 0x002fe200078e022b */
[----:B------:R-:W-:-:S02]  /*d340*/  LEA.HI.X.SX32 R126, R47, R2, 0x1, P4 ;  /* 0x000000022f7e7211 */ /* 0x000fc400020f0eff */
[----:B------:R-:W-:Y:S01]  /*d350*/  STL [R1+0x140], R76 ;  /* 0x0001404c01007387 */ /* 0x000fe20000100800 */
[----:B------:R-:W-:Y:S02]  /*d360*/  IMAD R47, R112, 0x2, R7 ;  /* 0x00000002702f7824 */ /* 0x000fe400078e0207 */
[----:B------:R-:W1:Y:S01]  /*d370*/  S2R R112, SR_TID.X ;  /* 0x0000000000707919 */ /* 0x000e620000002100 */
[----:B--2---:R-:W-:-:S04]  /*d380*/  IADD3 R49, P5, PT, R43, R6, RZ ;  /* 0x000000062b317210 */ /* 0x004fc80007fbe0ff */
[----:B------:R-:W-:Y:S01]  /*d390*/  LEA.HI.X.SX32 R45, R43, R2, 0x1, P5 ;  /* 0x000000022b2d7211 */ /* 0x000fe200028f0eff */
[----:B------:R2:W-:Y:S01]  /*d3a0*/  STL [R1+0x148], R49 ;  /* 0x0001483101007387 */ /* 0x0005e20000100800 */
[-C--:B------:R-:W-:Y:S02]  /*d3b0*/  IADD3 R43, P2, PT, R47, R6.reuse, RZ ;  /* 0x000000062f2b7210 */ /* 0x080fe40007f5e0ff */
[----:B------:R-:W-:Y:S01]  /*d3c0*/  ISETP.GT.U32.AND P5, PT, R8, R39, PT ;  /* 0x000000270800720c */ /* 0x000fe20003fa4070 */
[----:B------:R-:W-:Y:S01]  /*d3d0*/  STL [R1+0x134], R126 ;  /* 0x0001347e01007387 */ /* 0x000fe20000100800 */
[----:B--2---:R-:W-:-:S04]  /*d3e0*/  IADD3 R49, P4, PT, R7, R6, RZ ;  /* 0x0000000607317210 */ /* 0x004fc80007f9e0ff */
[----:B------:R-:W-:Y:S01]  /*d3f0*/  LEA.HI.X.SX32 R7, R7, R2, 0x1, P4 ;  /* 0x0000000207077211 */ /* 0x000fe200020f0eff */
[----:B------:R-:W-:Y:S01]  /*d400*/  STL [R1+0x150], R49 ;  /* 0x0001503101007387 */ /* 0x000fe20000100800 */
[----:B------:R-:W-:-:S05]  /*d410*/  IADD3 R6, P4, PT, R6, UR22, RZ ;  /* 0x0000001606067c10 */ /* 0x000fca000ff9e0ff */
[----:B------:R-:W-:Y:S01]  /*d420*/  @!P5 IMAD.IADD R39, R39, 0x1, -R8 ;  /* 0x000000012727d824 */ /* 0x000fe200078e0a08 */
[----:B------:R-:W-:Y:S04]  /*d430*/  STL [R1+0x13c], R78 ;  /* 0x00013c4e01007387 */ /* 0x000fe80000100800 */
[----:B------:R-:W-:Y:S04]  /*d440*/  STL [R1+0x144], R45 ;  /* 0x0001442d01007387 */ /* 0x000fe80000100800 */
[----:B------:R-:W-:Y:S04]  /*d450*/  STL [R1+0x158], R43 ;  /* 0x0001582b01007387 */ /* 0x000fe80000100800 */
[----:B------:R1:W-:Y:S04]  /*d460*/  STL [R1+0x14c], R7 ;  /* 0x00014c0701007387 */ /* 0x0003e80000100800 */
[----:B------:R2:W-:Y:S01]  /*d470*/  STL [R1+0x998], R6 ;  /* 0x0009980601007387 */ /* 0x0005e20000100800 */
[----:B-1----:R-:W-:-:S02]  /*d480*/  SHF.R.U32.HI R7, RZ, 0x6, R112 ;  /* 0x00000006ff077819 */ /* 0x002fc40000011670 */
[-C--:B--2---:R-:W-:Y:S02]  /*d490*/  LEA.HI.X.SX32 R6, R47, R2.reuse, 0x1, P2 ;  /* 0x000000022f067211 */ /* 0x084fe400010f0eff */
[----:B------:R-:W-:Y:S02]  /*d4a0*/  SGXT.U32 R7, R7, 0x1 ;  /* 0x000000010707781a */ /* 0x000fe40000000000 */
[----:B------:R-:W-:Y:S01]  /*d4b0*/  ISETP.GE.AND P2, PT, R98, RZ, PT ;  /* 0x000000ff6200720c */ /* 0x000fe20003f46270 */
[----:B------:R1:W-:Y:S02]  /*d4c0*/  STL [R1+0x154], R6 ;  /* 0x0001540601007387 */ /* 0x0003e40000100800 */
[----:B-1----:R-:W-:Y:S02]  /*d4d0*/  LEA.HI.X.SX32 R6, R110, R2, 0x1, P4 ;  /* 0x000000026e067211 */ /* 0x002fe400020f0eff */
[----:B------:R-:W-:Y:S02]  /*d4e0*/  ISETP.GE.AND P4, PT, R0, RZ, PT ;  /* 0x000000ff0000720c */ /* 0x000fe40003f86270 */
[----:B------:R-:W-:Y:S01]  /*d4f0*/  LOP3.LUT R2, R112, 0x7f, RZ, 0xc0, !PT ;  /* 0x0000007f70027812 */ /* 0x000fe200078ec0ff */
[----:B------:R0:W-:Y:S03]  /*d500*/  STL [R1+0x994], R6 ;  /* 0x0009940601007387 */ /* 0x0001e60000100800 */
[----:B------:R-:W-:Y:S01]  /*d510*/  ISETP.NE.U32.AND P1, PT, R2, RZ, PT ;  /* 0x000000ff0200720c */ /* 0x000fe20003f25070 */
[----:B0-----:R-:W-:-:S06]  /*d520*/  VIADD R6, R3, 0x7f ;  /* 0x0000007f03067836 */ /* 0x001fcc0000000000 */
[----:B------:R-:W-:Y:S01]  /*d530*/  @!P4 IMAD.MOV R39, RZ, RZ, -R39 ;  /* 0x000000ffff27c224 */ /* 0x000fe200078e0a27 */
[----:B------:R-:W-:Y:S01]  /*d540*/  ISETP.GT.AND P0, PT, R6, 0x7f, PT ;  /* 0x0000007f0600780c */ /* 0x000fe20003f04270 */
[----:B------:R-:W-:-:S03]  /*d550*/  IMAD R6, R2, UR9, RZ ;  /* 0x0000000902067c24 */ /* 0x000fc6000f8e02ff */
[----:B------:R-:W-:Y:S02]  /*d560*/  ISETP.LT.AND P5, PT, R7, R3, P0 ;  /* 0x000000030700720c */ /* 0x000fe400007a1270 */
[----:B------:R-:W-:-:S04]  /*d570*/  IADD3 R7, P4, PT, R6, UR18, RZ ;  /* 0x0000001206077c10 */ /* 0x000fc8000ff9e0ff */
[----:B------:R-:W-:Y:S01]  /*d580*/  LEA.HI.X.SX32 R6, R6, UR19, 0x1, P4 ;  /* 0x0000001306067c11 */ /* 0x000fe2000a0f0eff */
[----:B------:R-:W-:Y:S08]  /*d590*/  BRA.U UP0, `(.L_x_5) ;  /* 0x0000000100187547 */ /* 0x000ff0000b800000 */
[----:B------:R-:W-:Y:S01]  /*d5a0*/  ELECT P4, URZ, PT ;  /* 0x0000000000ff782f */ /* 0x000fe20003880000 */
[----:B------:R-:W-:Y:S01]  /*d5b0*/  IMAD.MOV.U32 R43, RZ, RZ, 0x1 ;  /* 0x00000001ff2b7424 */ /* 0x000fe200078e00ff */
[----:B------:R-:W-:Y:S01]  /*d5c0*/  UMOV UR6, 0x40 ;  /* 0x0000004000067882 */ /* 0x000fe20000000000 */
[----:B------:R-:W-:Y:S01]  /*d5d0*/  UVIRTCOUNT.DEALLOC.SMPOOL 0x80 ;  /* 0x000000800000784c */ /* 0x000fe20000000000 */
[----:B------:R-:W-:-:S09]  /*d5e0*/  ULEA UR6, UR5, UR6, 0x18 ;  /* 0x0000000605067291 */ /* 0x000fd2000f8ec0ff */
[----:B------:R0:W-:Y:S03]  /*d5f0*/  @P4 STS.U8 [UR6], R43 ;  /* 0x0000002bff004988 */ /* 0x0001e60008000006 */
.L_x_5:
[----:B------:R-:W-:Y:S01]  /*d600*/  UIADD3 UR12, UPT, UPT, UR7, UR12, URZ ;  /* 0x0000000c070c7290 */ /* 0x000fe2000fffe0ff */
[----:B------:R1:W-:Y:S01]  /*d610*/  STL.64 [R1+0xd68], R132 ;  /* 0x000d688401007387 */ /* 0x0003e20000100a00 */
[----:B------:R-:W-:Y:S01]  /*d620*/  VOTEU.ALL UP1, P1 ;  /* 0x0000000000ff7886 */ /* 0x000fe20000820000 */
[----:B------:R-:W-:Y:S01]  /*d630*/  UIADD3 UR13, UPT, UPT, UR10, 0x14000, URZ ;  /* 0x000140000a0d7890 */ /* 0x000fe2000fffe0ff */
[----:B------:R-:W-:Y:S01]  /*d640*/  @!P3 IMAD.MOV R28, RZ, RZ, -R28 ;  /* 0x000000ffff1cb224 */ /* 0x000fe200078e0a1c */
[----:B------:R-:W-:Y:S01]  /*d650*/  VOTEU.ALL UP2, P1 ;  /* 0x0000000000ff7886 */ /* 0x000fe20000840000 */
[----:B------:R2:W-:Y:S01]  /*d660*/  STL.64 [R1+0xd60], R100 ;  /* 0x000d606401007387 */ /* 0x0005e20000100a00 */
[----:B------:R-:W-:-:S04]  /*d670*/  @!UP1 UIADD3 UR16, UPT, UPT, -UR4, 0x100000, URZ ;  /* 0x0010000004109890 */ /* 0x000fc8000fffe1ff */
[----:B------:R-:W-:Y:S02]  /*d680*/  @!UP1 USHF.L.U32 UR17, UR16, 0xb, URZ ;  /* 0x0000000b10119899 */ /* 0x000fe400080006ff */
[----:B------:R-:W-:Y:S01]  /*d690*/  @!UP1 USHF.L.U32 UR16, UR16, 0x1, URZ ;  /* 0x0000000110109899 */ /* 0x000fe200080006ff */
[----:B------:R-:W-:Y:S01]  /*d6a0*/  @!P2 IMAD.MOV R29, RZ, RZ, -R29 ;  /* 0x000000ffff1da224 */ /* 0x000fe200078e0a1d */
[----:B------:R-:W-:Y:S01]  /*d6b0*/  PRMT R2, RZ, 0x7610, R2 ;  /* 0x00007610ff027816 */ /* 0x000fe20000000002 */
[----:B------:R-:W-:Y:S01]  /*d6c0*/  STTM.16dp32bit_t0_t15.x128 tmem[UR12], RZ ;  /* 0x000000ff000079ed */ /* 0x000fe20008b8000c */
[----:B------:R-:W-:Y:S01]  /*d6d0*/  STTM.16dp32bit_t16_t31.x128 tmem[UR12+0x80], RZ ;  /* 0x000080ff000079ed */ /* 0x000fe20008ba000c */
[----:B------:R-:W3:Y:S02]  /*d6e0*/  FENCE.VIEW.ASYNC.T ;  /* 0x00000000000073c6 */ /* 0x000ee40000000200 */
[----:B---3--:R-:W-:Y:S01]  /*d6f0*/  BAR.SYNC.DEFER_BLOCKING 0x0 ;  /* 0x0000000000007b1d */ /* 0x008fe20000010000 */
[----:B-1----:R-:W-:-:S02]  /*d700*/  PRMT R132, RZ, 0x7610, R132 ;  /* 0x00007610ff847816 */ /* 0x002fc40000000084 */
[C---:B------:R-:W-:Y:S02]  /*d710*/  LOP3.LUT R133, R10.reuse, 0x18, RZ, 0xfc, !PT ;  /* 0x000000180a857812 */ /* 0x040fe400078efcff */
[C---:B--2---:R-:W-:Y:S01]  /*d720*/  LOP3.LUT R101, R10.reuse, 0x10, RZ, 0xfc, !PT ;  /* 0x000000100a657812 */ /* 0x044fe200078efcff */
[----:B------:R-:W1:Y:S01]  /*d730*/  LDCU UR15, c[0x0][0x39c] ;  /* 0x00007380ff0f77ac */ /* 0x000e620008000800 */
[----:B------:R2:W-:Y:S02]  /*d740*/  STL.64 [R1+0xd58], R84 ;  /* 0x000d585401007387 */ /* 0x0005e40000100a00 */
[-C--:B------:R-:W-:Y:S01]  /*d750*/  ISETP.LT.AND P4, PT, R101, R3.reuse, P0 ;  /* 0x000000036500720c */ /* 0x080fe20000781270 */
[----:B------:R-:W3:Y:S01]  /*d760*/  LDCU UR75, c[0x0][0x3b0] ;  /* 0x00007600ff4b77ac */ /* 0x000ee20008000800 */
[----:B------:R-:W-:Y:S01]  /*d770*/  STL.64 [R1+0xd50], R68 ;  /* 0x000d504401007387 */ /* 0x000fe20000100a00 */
[----:B------:R-:W-:Y:S02]  /*d780*/  PRMT R96, RZ, 0x7610, R96 ;  /* 0x00007610ff607816 */ /* 0x000fe40000000060 */
[----:B------:R-:W-:Y:S01]  /*d790*/  PRMT R110, RZ, 0x7610, R110 ;  /* 0x00007610ff6e7816 */ /* 0x000fe2000000006e */
[----:B------:R-:W-:Y:S01]  /*d7a0*/  STL.64 [R1+0xd48], R66 ;  /* 0x000d484201007387 */ /* 0x000fe20000100a00 */
[----:B0-----:R-:W-:Y:S01]  /*d7b0*/  PRMT R43, RZ, 0x7610, R43 ;  /* 0x00007610ff2b7816 */ /* 0x001fe2000000002b */
[----:B------:R-:W0:Y:S02]  /*d7c0*/  LDCU UR6, c[0x0][0x3b0] ;  /* 0x00007600ff0677ac */ /* 0x000e240008000800 */
[----:B------:R4:W-:Y:S01]  /*d7d0*/  STL.64 [R1+0xd40], R62 ;  /* 0x000d403e01007387 */ /* 0x0009e20000100a00 */
[C---:B--2---:R-:W-:Y:S01]  /*d7e0*/  LOP3.LUT R85, R10.reuse, 0x8, RZ, 0xfc, !PT ;  /* 0x000000080a557812 */ /* 0x044fe200078efcff */
[----:B------:R-:W2:Y:S02]  /*d7f0*/  LDCU UR76, c[0x0][0x3b0] ;  /* 0x00007600ff4c77ac */ /* 0x000ea40008000800 */
[----:B------:R-:W0:Y:S02]  /*d800*/  FENCE.VIEW.ASYNC.S ;  /* 0x00000000000073c6 */ /* 0x000e240000000000 */
[----:B0-----:R0:W0:Y:S02]  /*d810*/  @!UP2 SYNCS.EXCH.64 URZ, [UR13], UR16 ;  /* 0x000000100dffa5b2 */ /* 0x0010240008000100 */
[----:B------:R0:W-:Y:S01]  /*d820*/  STL.64 [R1+0xd38], R54 ;  /* 0x000d383601007387 */ /* 0x0001e20000100a00 */
[----:B------:R-:W-:Y:S01]  /*d830*/  ISETP.LT.AND P3, PT, R85, R3, P0 ;  /* 0x000000035500720c */ /* 0x000fe20000761270 */
[----:B------:R-:W0:Y:S02]  /*d840*/  LDCU UR5, c[0x0][0x3b0] ;  /* 0x00007600ff0577ac */ /* 0x000e240008000800 */
[----:B------:R-:W-:Y:S01]  /*d850*/  STL.64 [R1+0xd30], R52 ;  /* 0x000d303401007387 */ /* 0x000fe20000100a00 */
[----:B------:R-:W-:Y:S01]  /*d860*/  PRMT R112, RZ, 0x7610, R112 ;  /* 0x00007610ff707816 */ /* 0x000fe20000000070 */
[----:B------:R-:W1:Y:S01]  /*d870*/  LDCU UR74, c[0x0][0x3b0] ;  /* 0x00007600ff4a77ac */ /* 0x000e620008000800 */
[----:B----4-:R-:W-:Y:S01]  /*d880*/  @P5 IMAD.MOV.U32 R62, RZ, RZ, R142 ;  /* 0x000000ffff3e5224 */ /* 0x010fe200078e008e */
[----:B------:R-:W-:Y:S01]  /*d890*/  STL.64 [R1+0xd28], R50 ;  /* 0x000d283201007387 */ /* 0x000fe20000100a00 */
[----:B------:R-:W-:Y:S01]  /*d8a0*/  @P5 IMAD.MOV.U32 R63, RZ, RZ, R141 ;  /* 0x000000ffff3f5224 */ /* 0x000fe200078e008d */
[----:B------:R-:W-:Y:S01]  /*d8b0*/  PRMT R100, RZ, 0x7610, R100 ;  /* 0x00007610ff647816 */ /* 0x000fe20000000064 */
[----:B------:R-:W4:Y:S01]  /*d8c0*/  LDCU UR73, c[0x0][0x3b0] ;  /* 0x00007600ff4977ac */ /* 0x000f220008000800 */
[----:B0-----:R-:W-:Y:S01]  /*d8d0*/  BAR.SYNC.DEFER_BLOCKING 0x0 ;  /* 0x0000000000007b1d */ /* 0x001fe20000010000 */
[----:B------:R-:W-:-:S02]  /*d8e0*/  LOP3.LUT R68, R10, 0x20, RZ, 0xfc, !PT ;  /* 0x000000200a447812 */ /* 0x000fc400078efcff */
[----:B------:R-:W-:Y:S02]  /*d8f0*/  PRMT R98, RZ, 0x7610, R98 ;  /* 0x00007610ff627816 */ /* 0x000fe40000000062 */
[----:B------:R-:W-:Y:S01]  /*d900*/  PRMT R94, RZ, 0x7610, R94 ;  /* 0x00007610ff5e7816 */ /* 0x000fe2000000005e */
[----:B------:R-:W0:Y:S01]  /*d910*/  LDCU UR72, c[0x0][0x3b0] ;  /* 0x00007600ff4877ac */ /* 0x000e220008000800 */
[----:B------:R-:W-:Y:S01]  /*d920*/  STL.64 [R1+0xd20], R40 ;  /* 0x000d202801007387 */ /* 0x000fe20000100a00 */
[----:B------:R-:W-:Y:S01]  /*d930*/  PRMT R80, RZ, 0x7610, R80 ;  /* 0x00007610ff507816 */ /* 0x000fe20000000050 */
[----:B------:R-:W0:Y:S02]  /*d940*/  LDCU UR71, c[0x0][0x3b0] ;  /* 0x00007600ff4777ac */ /* 0x000e240008000800 */
        /* <DEDUP_REMOVED lines=9> */
[----:B------:R-:W2:Y:S01]  /*d9e0*/  @P5 LDG.E.U8 R132, desc[UR24][R62.64] ;  /* 0x000000183e845981 */ /* 0x000ea2000c1e1100 */
        /* <DEDUP_REMOVED lines=12> */
[----:B------:R-:W0:Y:S03]  /*dab0*/  LDCU UR63, c[0x0][0x3b0] ;  /* 0x00007600ff3f77ac */ /* 0x000e260008000800 */
[----:B------:R-:W-:Y:S01]  /*dac0*/  STL.64 [R1+0xce0], R6 ;  /* 0x000ce00601007387 */ /* 0x000fe20000100a00 */
[----:B------:R-:W0:Y:S03]  /*dad0*/  LDCU UR62, c[0x0][0x3b0] ;  /* 0x00007600ff3e77ac */ /* 0x000e260008000800 */
[----:B------:R-:W-:Y:S01]  /*dae0*/  STL.64 [R1+0xcd8], R8 ;  /* 0x000cd80801007387 */ /* 0x000fe20000100a00 */
[----:B------:R-:W0:Y:S03]  /*daf0*/  LDCU UR61, c[0x0][0x3b0] ;  /* 0x00007600ff3d77ac */ /* 0x000e260008000800 */
[----:B------:R-:W-:Y:S01]  /*db00*/  STL [R1+0xb6c], R117 ;  /* 0x000b6c7501007387 */ /* 0x000fe20000100800 */
[----:B------:R-:W0:Y:S03]  /*db10*/  LDCU UR60, c[0x0][0x3b0] ;  /* 0x00007600ff3c77ac */ /* 0x000e260008000800 */
[----:B------:R-:W-:Y:S01]  /*db20*/  STL [R1+0xa84], R142 ;  /* 0x000a848e01007387 */ /* 0x000fe20000100800 */
[----:B------:R-:W0:Y:S03]  /*db30*/  LDCU UR59, c[0x0][0x3b0] ;  /* 0x00007600ff3b77ac */ /* 0x000e260008000800 */
[----:B------:R-:W-:Y:S01]  /*db40*/  STL [R1+0xa80], R141 ;  /* 0x000a808d01007387 */ /* 0x000fe20000100800 */
[----:B------:R-:W0:Y:S03]  /*db50*/  LDCU UR58, c[0x0][0x3b0] ;  /* 0x00007600ff3a77ac */ /* 0x000e260008000800 */
[----:B------:R-:W3:Y:S01]  /*db60*/  LDL.LU R62, [R1+0x20c] ;  /* 0x00020c00013e7983 */ /* 0x000ee20000300800 */
[----:B------:R-:W-:Y:S01]  /*db70*/  PRMT R54, RZ, 0x7610, R54 ;  /* 0x00007610ff367816 */ /* 0x000fe20000000036 */
[----:B------:R-:W0:Y:S02]  /*db80*/  LDCU UR57, c[0x0][0x3b0] ;  /* 0x00007600ff3977ac */ /* 0x000e240008000800 */
[----:B------:R-:W3:Y:S01]  /*db90*/  LDL R63, [R1+0xc] ;  /* 0x00000c00013f7983 */ /* 0x000ee20000100800 */
[----:B------:R-:W-:Y:S01]  /*dba0*/  ISETP.LT.AND P5, PT, R133, R3, P0 ;  /* 0x000000038500720c */ /* 0x000fe200007a1270 */
[----:B------:R-:W0:Y:S02]  /*dbb0*/  LDCU UR56, c[0x0][0x3b0] ;  /* 0x00007600ff3877ac */ /* 0x000e240008000800 */
[----:B------:R-:W3:Y:S01]  /*dbc0*/  LDL R66, [R1+0x10] ;  /* 0x0000100001427983 */ /* 0x000ee20000100800 */
[----:B------:R-:W-:Y:S01]  /*dbd0*/  @P3 IMAD.MOV.U32 R133, RZ, RZ, R149 ;  /* 0x000000ffff853224 */ /* 0x000fe200078e0095 */
[----:B------:R-:W0:Y:S02]  /*dbe0*/  LDCU UR55, c[0x0][0x3b0] ;  /* 0x00007600ff3777ac */ /* 0x000e240008000800 */
[----:B------:R-:W3:Y:S01]  /*dbf0*/  LDL.LU R67, [R1+0x204] ;  /* 0x0002040001437983 */ /* 0x000ee20000300800 */
[----:B------:R-:W0:Y:S03]  /*dc00*/  LDCU UR54, c[0x0][0x3b0] ;  /* 0x00007600ff3677ac */ /* 0x000e260008000800 */
[----:B------:R-:W3:Y:S01]  /*dc10*/  LDL R84, [R1+0x2c] ;  /* 0x00002c0001547983 */ /* 0x000ee20000100800 */
[----:B------:R-:W0:Y:S03]  /*dc20*/  LDCU UR53, c[0x0][0x3b0] ;  /* 0x00007600ff3577ac */ /* 0x000e260008000800 */
[----:B------:R-:W3:Y:S01]  /*dc30*/  LDL R85, [R1+0x30] ;  /* 0x0000300001557983 */ /* 0x000ee20000100800 */
[----:B------:R-:W0:Y:S01]  /*dc40*/  LDCU UR52, c[0x0][0x3b0] ;  /* 0x00007600ff3477ac */ /* 0x000e220008000800 */
        /* <DEDUP_REMOVED lines=27> */
[----:B--2---:R2:W-:Y:S02]  /*de00*/  STL [R1+0x534], R132 ;  /* 0x0005348401007387 */ /* 0x0045e40000100800 */
[----:B--2---:R-:W-:-:S05]  /*de10*/  @P3 IMAD.MOV.U32 R132, RZ, RZ, R150 ;  /* 0x000000ffff843224 */ /* 0x004fca00078e0096 */
[----:B------:R2:W3:Y:S02]  /*de20*/  @P3 LDG.E.U8 R54, desc[UR24][R132.64] ;  /* 0x0000001884363981 */ /* 0x0004e4000c1e1100 */
[----:B--2---:R-:W-:Y:S02]  /*de30*/  @P4 IMAD.MOV.U32 R132, RZ, RZ, R156 ;  /* 0x000000ffff844224 */ /* 0x004fe400078e009c */
[----:B------:R-:W-:-:S05]  /*de40*/  @P4 IMAD.MOV.U32 R133, RZ, RZ, R155 ;  /* 0x000000ffff854224 */ /* 0x000fca00078e009b */
[----:B------:R-:W2:Y:S01]  /*de50*/  @P4 LDG.E.U8 R100, desc[UR24][R132.64] ;  /* 0x0000001884644981 */ /* 0x000ea2000c1e1100 */
[----:B------:R-:W-:-:S03]  /*de60*/  ISETP.LT.AND P3, PT, R68, R3, P0 ;  /* 0x000000034400720c */ /* 0x000fc60000761270 */
[----:B------:R-:W-:Y:S04]  /*de70*/  STL [R1+0xa8c], R150 ;  /* 0x000a8c9601007387 */ /* 0x000fe80000100800 */
[----:B------:R-:W-:Y:S01]  /*de80*/  STL [R1+0xa88], R149 ;  /* 0x000a889501007387 */ /* 0x000fe20000100800 */
[----:B------:R-:W-:Y:S01]  /*de90*/  PRMT R55, RZ, 0x7610, R55 ;  /* 0x00007610ff377816 */ /* 0x000fe20000000037 */
[----:B------:R-:W-:Y:S01]  /*dea0*/  @P5 IMAD.MOV.U32 R101, RZ, RZ, R163 ;  /* 0x000000ffff655224 */ /* 0x000fe200078e00a3 */
[----:B------:R-:W-:Y:S02]  /*deb0*/  PRMT R53, RZ, 0x7610, R53 ;  /* 0x00007610ff357816 */ /* 0x000fe40000000035 */
[----:B------:R-:W-:Y:S01]  /*dec0*/  PRMT R50, RZ, 0x7610, R50 ;  /* 0x00007610ff327816 */ /* 0x000fe20000000032 */
[----:B---3--:R-:W-:Y:S04]  /*ded0*/  STL [R1+0x530], R54 ;  /* 0x0005303601007387 */ /* 0x008fe80000100800 */
[----:B------:R-:W3:Y:S04]  /*dee0*/  LDL R68, [R1+0x44] ;  /* 0x0000440001447983 */ /* 0x000ee80000100800 */
[----:B------:R-:W4:Y:S04]  /*def0*/  LDL R69, [R1+0x48] ;  /* 0x0000480001457983 */ /* 0x000f280000100800 */
[----:B------:R-:W-:Y:S04]  /*df00*/  STL [R1+0xa94], R156 ;  /* 0x000a949c01007387 */ /* 0x000fe80000100800 */
[----:B------:R-:W-:Y:S04]  /*df10*/  STL [R1+0xa90], R155 ;  /* 0x000a909b01007387 */ /* 0x000fe80000100800 */
[----:B------:R-:W4:Y:S04]  /*df20*/  LDL.LU.64 R132, [R1+0xd68] ;  /* 0x000d680001847983 */ /* 0x000f280000300a00 */
[----:B--2---:R2:W-:Y:S02]  /*df30*/  STL [R1+0x52c], R100 ;  /* 0x00052c6401007387 */ /* 0x0045e40000100800 */
[----:B--2---:R-:W-:-:S05]  /*df40*/  @P5 IMAD.MOV.U32 R100, RZ, RZ, R164 ;  /* 0x000000ffff645224 */ /* 0x004fca00078e00a4 */
[----:B------:R-:W2:Y:S01]  /*df50*/  @P5 LDG.E.U8 R55, desc[UR24][R100.64] ;  /* 0x0000001864375981 */ /* 0x000ea2000c1e1100 */
[----:B------:R-:W-:Y:S01]  /*df60*/  ISETP.GE.AND P5, PT, R62, RZ, PT ;  /* 0x000000ff3e00720c */ /* 0x000fe20003fa6270 */
[----:B------:R-:W-:Y:S01]  /*df70*/  @P3 IMAD.MOV.U32 R62, RZ, RZ, R66 ;  /* 0x000000ffff3e3224 */ /* 0x000fe200078e0042 */
[----:B------:R-:W-:-:S04]  /*df80*/  LOP3.LUT R54, R10, 0x28, RZ, 0xfc, !PT ;  /* 0x000000280a367812 */ /* 0x000fc800078efcff */
[----:B------:R0:W2:Y:S01]  /*df90*/  @P3 LDG.E.U8 R53, desc[UR24][R62.64] ;  /* 0x000000183e353981 */ /* 0x0000a2000c1e1100 */
[----:B------:R-:W-:-:S13]  /*dfa0*/  ISETP.LT.AND P4, PT, R54, R3, P0 ;  /* 0x000000033600720c */ /* 0x000fda0000781270 */
[----:B0-----:R-:W-:Y:S02]  /*dfb0*/  @P4 IMAD.MOV.U32 R62, RZ, RZ, R85 ;  /* 0x000000ffff3e4224 */ /* 0x001fe400078e0055 */
[----:B------:R-:W-:-:S05]  /*dfc0*/  @P4 IMAD.MOV.U32 R63, RZ, RZ, R84 ;  /* 0x000000ffff3f4224 */ /* 0x000fca00078e0054 */
[----:B------:R0:W2:Y:S01]  /*dfd0*/  @P4 LDG.E.U8 R50, desc[UR24][R62.64] ;  /* 0x000000183e324981 */ /* 0x0000a2000c1e1100 */
[----:B------:R-:W-:-:S04]  /*dfe0*/  LOP3.LUT R54, R10, 0x30, RZ, 0xfc, !PT ;  /* 0x000000300a367812 */ /* 0x000fc800078efcff */
[----:B------:R-:W-:Y:S01]  /*dff0*/  ISETP.LT.AND P2, PT, R54, R3, P0 ;  /* 0x000000033600720c */ /* 0x000fe20000741270 */
[----:B------:R-:W-:Y:S04]  /*e000*/  STL [R1+0xa9c], R164 ;  /* 0x000a9ca401007387 */ /* 0x000fe80000100800 */
[----:B------:R-:W-:Y:S01]  /*e010*/  STL [R1+0xa98], R163 ;  /* 0x000a98a301007387 */ /* 0x000fe20000100800 */
[----:B0-----:R-:W-:-:S03]  /*e020*/  LOP3.LUT R62, R10, 0x38, RZ, 0xfc, !PT ;  /* 0x000000380a3e7812 */ /* 0x001fc600078efcff */
[----:B------:R-:W2:Y:S01]  /*e030*/  LDL.LU.64 R100, [R1+0xd60] ;  /* 0x000d600001647983 */ /* 0x000ea20000300a00 */
[----:B------:R-:W-:-:S03]  /*e040*/  PRMT R51, RZ, 0x7610, R51 ;  /* 0x00007610ff337816 */ /* 0x000fc60000000033 */
[----:B------:R-:W2:Y:S01]  /*e050*/  LDL R54, [R1+0x64] ;  /* 0x0000640001367983 */ /* 0x000ea20000100800 */
[----:B------:R-:W-:Y:S02]  /*e060*/  ISETP.LT.AND P4, PT, R62, R3, P0 ;  /* 0x000000033e00720c */ /* 0x000fe40000781270 */
[----:B------:R-:W-:Y:S01]  /*e070*/  ISETP.GE.AND P3, PT, R67, RZ, PT ;  /* 0x000000ff4300720c */ /* 0x000fe20003f66270 */
[----:B---3--:R-:W-:Y:S02]  /*e080*/  @P2 IMAD.MOV.U32 R63, RZ, RZ, R68 ;  /* 0x000000ffff3f2224 */ /* 0x008fe400078e0044 */
[----:B----4-:R-:W-:-:S05]  /*e090*/  @P2 IMAD.MOV.U32 R62, RZ, RZ, R69 ;  /* 0x000000ffff3e2224 */ /* 0x010fca00078e0045 */
[----:B------:R-:W3:Y:S04]  /*e0a0*/  @P2 LDG.E.U8 R51, desc[UR24][R62.64] ;  /* 0x000000183e332981 */ /* 0x000ee8000c1e1100 */
[----:B--2---:R0:W-:Y:S04]  /*e0b0*/  STL [R1+0x528], R55 ;  /* 0x0005283701007387 */ /* 0x0041e80000100800 */
[----:B0-----:R-:W2:Y:S04]  /*e0c0*/  LDL R55, [R1+0x68] ;  /* 0x0000680001377983 */ /* 0x001ea80000100800 */
[----:B------:R0:W-:Y:S04]  /*e0d0*/  STL [R1+0x524], R53 ;  /* 0x0005243501007387 */ /* 0x0001e80000100800 */
[----:B0-----:R-:W4:Y:S04]  /*e0e0*/  LDL.LU R53, [R1+0x210] ;  /* 0x0002100001357983 */ /* 0x001f280000300800 */
[----:B------:R-:W4:Y:S04]  /*e0f0*/  LDL R84, [R1+0x7c] ;  /* 0x00007c0001547983 */ /* 0x000f280000100800 */
[----:B------:R-:W4:Y:S04]  /*e100*/  LDL R85, [R1+0x80] ;  /* 0x0000800001557983 */ /* 0x000f280000100800 */
[----:B------:R0:W-:Y:S04]  /*e110*/  STL [R1+0x520], R50 ;  /* 0x0005203201007387 */ /* 0x0001e80000100800 */
[----:B------:R-:W4:Y:S04]  /*e120*/  LDL R66, [R1+0xb4] ;  /* 0x0000b40001427983 */ /* 0x000f280000100800 */
[----:B------:R-:W4:Y:S04]  /*e130*/  LDL R67, [R1+0xb8] ;  /* 0x0000b80001437983 */ /* 0x000f280000100800 */
[----:B------:R-:W4:Y:S04]  /*e140*/  LDL R68, [R1+0x9c] ;  /* 0x00009c0001447983 */ /* 0x000f280000100800 */
[----:B------:R-:W4:Y:S01]  /*e150*/  LDL R69, [R1+0xa0] ;  /* 0x0000a00001457983 */ /* 0x000f220000100800 */
[----:B0-----:R-:W-:-:S04]  /*e160*/  LOP3.LUT R50, R10, 0x40, RZ, 0xfc, !PT ;  /* 0x000000400a327812 */ /* 0x001fc800078efcff */
[-C--:B------:R-:W-:Y:S02]  /*e170*/  ISETP.LT.AND P2, PT, R50, R3.reuse, P0 ;  /* 0x000000033200720c */ /* 0x080fe40000741270 */
[----:B------:R-:W-:Y:S01]  /*e180*/  LOP3.LUT R50, R10, 0x50, RZ, 0xfc, !PT ;  /* 0x000000500a327812 */ /* 0x000fe200078efcff */
[----:B------:R-:W-:Y:S01]  /*e190*/  @!P5 IMAD.MOV R30, RZ, RZ, -R30 ;  /* 0x000000ffff1ed224 */ /* 0x000fe200078e0a1e */
[----:B------:R-:W-:Y:S01]  /*e1a0*/  PRMT R40, RZ, 0x7610, R40 ;  /* 0x00007610ff287816 */ /* 0x000fe20000000028 */
[----:B------:R-:W-:Y:S01]  /*e1b0*/  @!P3 IMAD.MOV R31, RZ, RZ, -R31 ;  /* 0x000000ffff1fb224 */ /* 0x000fe200078e0a1f */
[----:B------:R-:W-:Y:S02]  /*e1c0*/  PRMT R41, RZ, 0x7610, R41 ;  /* 0x00007610ff297816 */ /* 0x000fe40000000029 */
[----:B------:R-:W-:Y:S02]  /*e1d0*/  ISETP.LT.AND P3, PT, R50, R3, P0 ;  /* 0x000000033200720c */ /* 0x000fe40000761270 */
[----:B------:R-:W-:Y:S01]  /*e1e0*/  PRMT R52, RZ, 0x7610, R52 ;  /* 0x00007610ff347816 */ /* 0x000fe20000000034 */
[----:B---3--:R0:W-:Y:S01]  /*e1f0*/  STL [R1+0x51c], R51 ;  /* 0x00051c3301007387 */ /* 0x0081e20000100800 */
[----:B------:R-:W-:-:S03]  /*e200*/  PRMT R163, RZ, 0x7610, R163 ;  /* 0x00007610ffa37816 */ /* 0x000fc600000000a3 */
[----:B------:R-:W3:Y:S04]  /*e210*/  LDL R62, [R1+0xd4] ;  /* 0x0000d400013e7983 */ /* 0x000ee80000100800 */
[----:B------:R-:W3:Y:S01]  /*e220*/  LDL R63, [R1+0xd8] ;  /* 0x0000d800013f7983 */ /* 0x000ee20000100800 */
[----:B0-----:R-:W-:-:S04]  /*e230*/  LOP3.LUT R51, R10, 0x48, RZ, 0xfc, !PT ;  /* 0x000000480a337812 */ /* 0x001fc800078efcff */
[----:B------:R-:W-:Y:S01]  /*e240*/  ISETP.LT.AND P5, PT, R51, R3, P0 ;  /* 0x000000033300720c */ /* 0x000fe200007a1270 */
[----:B------:R-:W-:Y:S02]  /*e250*/  @P4 IMAD.MOV.U32 R51, RZ, RZ, R54 ;  /* 0x000000ffff334224 */ /* 0x000fe400078e0036 */
[----:B------:R-:W3:Y:S01]  /*e260*/  LDL R54, [R1+0xec] ;  /* 0x0000ec0001367983 */ /* 0x000ee20000100800 */
[----:B--2---:R-:W-:-:S03]  /*e270*/  @P4 IMAD.MOV.U32 R50, RZ, RZ, R55 ;  /* 0x000000ffff324224 */ /* 0x004fc600078e0037 */
[----:B------:R-:W2:Y:S04]  /*e280*/  LDL R55, [R1+0xf0] ;  /* 0x0000f00001377983 */ /* 0x000ea80000100800 */
[----:B------:R0:W2:Y:S01]  /*e290*/  @P4 LDG.E.U8 R41, desc[UR24][R50.64] ;  /* 0x0000001832294981 */ /* 0x0000a2000c1e1100 */
[----:B----4-:R-:W-:-:S04]  /*e2a0*/  @P2 LOP3.LUT R85, R85, R84, RZ, 0x3c, !PT ;  /* 0x0000005455552212 */ /* 0x010fc800078e3cff */
[----:B------:R-:W-:-:S04]  /*e2b0*/  @P2 LOP3.LUT R84, R85, R84, RZ, 0x3c, !PT ;  /* 0x0000005455542212 */ /* 0x000fc800078e3cff */
[----:B------:R-:W-:-:S05]  /*e2c0*/  @P2 LOP3.LUT R85, R85, R84, RZ, 0x3c, !PT ;  /* 0x0000005455552212 */ /* 0x000fca00078e3cff */
[----:B------:R-:W4:Y:S01]  /*e2d0*/  @P2 LDG.E.U8 R40, desc[UR24][R84.64] ;  /* 0x0000001854282981 */ /* 0x000f22000c1e1100 */
[----:B------:R-:W-:-:S04]  /*e2e0*/  @P3 LOP3.LUT R67, R67, R66, RZ, 0x3c, !PT ;  /* 0x0000004243433212 */ /* 0x000fc800078e3cff */
[----:B------:R-:W-:-:S04]  /*e2f0*/  @P3 LOP3.LUT R66, R67, R66, RZ, 0x3c, !PT ;  /* 0x0000004243423212 */ /* 0x000fc800078e3cff */
[----:B------:R-:W-:Y:S01]  /*e300*/  @P3 LOP3.LUT R67, R67, R66, RZ, 0x3c, !PT ;  /* 0x0000004243433212 */ /* 0x000fe200078e3cff */
[----:B------:R-:W2:Y:S04]  /*e310*/  LDL.LU.64 R84, [R1+0xd58] ;  /* 0x000d580001547983 */ /* 0x000ea80000300a00 */
[----:B------:R-:W2:Y:S01]  /*e320*/  @P3 LDG.E.U8 R52, desc[UR24][R66.64] ;  /* 0x0000001842343981 */ /* 0x000ea2000c1e1100 */
[----:B------:R-:W-:-:S04]  /*e330*/  @P5 LOP3.LUT R69, R69, R68, RZ, 0x3c, !PT ;  /* 0x0000004445455212 */ /* 0x000fc800078e3cff */
[----:B------:R-:W-:-:S04]  /*e340*/  @P5 LOP3.LUT R68, R69, R68, RZ, 0x3c, !PT ;  /* 0x0000004445445212 */ /* 0x000fc800078e3cff */
[----:B------:R-:W-:-:S05]  /*e350*/  @P5 LOP3.LUT R69, R69, R68, RZ, 0x3c, !PT ;  /* 0x0000004445455212 */ /* 0x000fca00078e3cff */
[----:B------:R-:W3:Y:S01]  /*e360*/  @P5 LDG.E.U8 R163, desc[UR24][R68.64] ;  /* 0x0000001844a35981 */ /* 0x000ee2000c1e1100 */
[----:B0-----:R-:W-:Y:S02]  /*e370*/  LOP3.LUT R50, R10, 0x58, RZ, 0xfc, !PT ;  /* 0x000000580a327812 */ /* 0x001fe400078efcff */
[----:B------:R-:W-:Y:S02]  /*e380*/  ISETP.GE.AND P4, PT, R53, RZ, PT ;  /* 0x000000ff3500720c */ /* 0x000fe40003f86270 */
[----:B------:R-:W-:Y:S02]  /*e390*/  ISETP.LT.AND P2, PT, R50, R3, P0 ;  /* 0x000000033200720c */ /* 0x000fe40000741270 */
[----:B------:R-:W-:-:S04]  /*e3a0*/  LOP3.LUT R53, R10, 0x60, RZ, 0xfc, !PT ;  /* 0x000000600a357812 */ /* 0x000fc800078efcff */
[----:B------:R-:W-:Y:S01]  /*e3b0*/  ISETP.LT.AND P5, PT, R53, R3, P0 ;  /* 0x000000033500720c */ /* 0x000fe200007a1270 */
[----:B----4-:R0:W-:Y:S04]  /*e3c0*/  STL [R1+0x514], R40 ;  /* 0x0005142801007387 */ /* 0x0101e80000100800 */
[----:B0-----:R-:W4:Y:S04]  /*e3d0*/  LDL R40, [R1+0x10c] ;  /* 0x00010c0001287983 */ /* 0x001f280000100800 */
[----:B--2---:R0:W-:Y:S04]  /*e3e0*/  STL [R1+0x518], R41 ;  /* 0x0005182901007387 */ /* 0x0041e80000100800 */
[----:B------:R-:W2:Y:S04]  /*e3f0*/  LDL R50, [R1+0x124] ;  /* 0x0001240001327983 */ /* 0x000ea80000100800 */
[----:B------:R-:W2:Y:S04]  /*e400*/  LDL R51, [R1+0x128] ;  /* 0x0001280001337983 */ /* 0x000ea80000100800 */
[----:B0-----:R-:W4:Y:S04]  /*e410*/  LDL R41, [R1+0x110] ;  /* 0x0001100001297983 */ /* 0x001f280000100800 */
[----:B------:R-:W2:Y:S04]  /*e420*/  LDL.LU.64 R68, [R1+0xd50] ;  /* 0x000d500001447983 */ /* 0x000ea80000300a00 */
[----:B------:R-:W2:Y:S04]  /*e430*/  LDL.LU.64 R66, [R1+0xd48] ;  /* 0x000d480001427983 */ /* 0x000ea80000300a00 */
[----:B------:R0:W-:Y:S04]  /*e440*/  STL [R1+0x50c], R52 ;  /* 0x00050c3401007387 */ /* 0x0001e80000100800 */
[----:B------:R-:W2:Y:S04]  /*e450*/  LDL R53, [R1+0x148] ;  /* 0x0001480001357983 */ /* 0x000ea80000100800 */
[----:B0-----:R-:W2:Y:S04]  /*e460*/  LDL R52, [R1+0x144] ;  /* 0x0001440001347983 */ /* 0x001ea80000100800 */
[----:B---3--:R0:W-:Y:S02]  /*e470*/  STL [R1+0x510], R163 ;  /* 0x000510a301007387 */ /* 0x0081e40000100800 */
[----:B0-----:R-:W-:-:S02]  /*e480*/  LOP3.LUT R163, R10, 0x68, RZ, 0xfc, !PT ;  /* 0x000000680aa37812 */ /* 0x001fc400078efcff */
[----:B------:R-:W-:Y:S02]  /*e490*/  LOP3.LUT R163, R10, 0x70, RZ, 0xfc, !PT ;  /* 0x000000700aa37812 */ /* 0x000fe400078efcff */
[----:B------:R-:W0:Y:S02]  /*e4a0*/  S2R R10, SR_TID.X ;  /* 0x00000000000a7919 */ /* 0x000e240000002100 */
[----:B0-----:R-:W-:-:S04]  /*e4b0*/  SHF.R.U32.HI R10, RZ, 0x6, R10 ;  /* 0x00000006ff0a7819 */ /* 0x001fc8000001160a */
[----:B------:R-:W-:-:S04]  /*e4c0*/  SGXT.U32 R10, R10, 0x1 ;  /* 0x000000010a0a781a */ /* 0x000fc80000000000 */
[----:B------:R-:W-:-:S04]  /*e4d0*/  LOP3.LUT R10, R10, 0x68, RZ, 0xfc, !PT ;  /* 0x000000680a0a7812 */ /* 0x000fc800078efcff */
[----:B------:R-:W-:Y:S02]  /*e4e0*/  ISETP.LT.AND P3, PT, R10, R3, P0 ;  /* 0x000000030a00720c */ /* 0x000fe40000761270 */
[----:B------:R-:W0:Y:S01]  /*e4f0*/  S2R R10, SR_TID.X ;  /* 0x00000000000a7919 */ /* 0x000e220000002100 */
[----:B------:R-:W-:Y:S02]  /*e500*/  @P2 LOP3.LUT R63, R63, R62, RZ, 0x3c, !PT ;  /* 0x0000003e3f3f2212 */ /* 0x000fe400078e3cff */
[----:B------:R-:W-:Y:S02]  /*e510*/  @P5 LOP3.LUT R55, R55, R54, RZ, 0x3c, !PT ;  /* 0x0000003637375212 */ /* 0x000fe400078e3cff */
[C---:B------:R-:W-:Y:S02]  /*e520*/  @P2 LOP3.LUT R62, R63.reuse, R62, RZ, 0x3c, !PT ;  /* 0x0000003e3f3e2212 */ /* 0x040fe400078e3cff */
[----:B------:R-:W-:Y:S02]  /*e530*/  PRMT R164, RZ, 0x7610, R164 ;  /* 0x00007610ffa47816 */ /* 0x000fe400000000a4 */
[----:B------:R-:W-:-:S02]  /*e540*/  @P2 LOP3.LUT R63, R63, R62, RZ, 0x3c, !PT ;  /* 0x0000003e3f3f2212 */ /* 0x000fc400078e3cff */
[----:B------:R-:W-:Y:S02]  /*e550*/  @P5 LOP3.LUT R54, R55, R54, RZ, 0x3c, !PT ;  /* 0x0000003637365212 */ /* 0x000fe400078e3cff */
[----:B------:R-:W-:Y:S01]  /*e560*/  PRMT R19, RZ, 0x7610, R19 ;  /* 0x00007610ff137816 */ /* 0x000fe20000000013 */
[----:B------:R-:W3:Y:S01]  /*e570*/  @P2 LDG.E.U8 R164, desc[UR24][R62.64] ;  /* 0x000000183ea42981 */ /* 0x000ee2000c1e1100 */
[----:B------:R-:W-:Y:S02]  /*e580*/  ISETP.LT.AND P2, PT, R163, R3, P0 ;  /* 0x00000003a300720c */ /* 0x000fe40000741270 */
[----:B------:R-:W-:Y:S02]  /*e590*/  @P5 LOP3.LUT R55, R55, R54, RZ, 0x3c, !PT ;  /* 0x0000003637375212 */ /* 0x000fe400078e3cff */
[----:B------:R-:W-:-:S03]  /*e5a0*/  PRMT R25, RZ, 0x7610, R25 ;  /* 0x00007610ff197816 */ /* 0x000fc60000000019 */
[----:B------:R-:W3:Y:S01]  /*e5b0*/  @P5 LDG.E.U8 R19, desc[UR24][R54.64] ;  /* 0x0000001836135981 */ /* 0x000ee2000c1e1100 */
[----:B------:R-:W-:Y:S02]  /*e5c0*/  PRMT R17, RZ, 0x7610, R17 ;  /* 0x00007610ff117816 */ /* 0x000fe40000000011 */
[----:B------:R-:W-:Y:S01]  /*e5d0*/  PRMT R18, RZ, 0x7610, R18 ;  /* 0x00007610ff127816 */ /* 0x000fe20000000012 */
[----:B------:R-:W3:Y:S01]  /*e5e0*/  LDL.LU.64 R62, [R1+0xd40] ;  /* 0x000d4000013e7983 */ /* 0x000ee20000300a00 */
[----:B0-----:R-:W-:-:S03]  /*e5f0*/  SHF.R.U32.HI R10, RZ, 0x6, R10 ;  /* 0x00000006ff0a7819 */ /* 0x001fc6000001160a */
[----:B------:R-:W3:Y:S01]  /*e600*/  LDL.LU.64 R54, [R1+0xd38] ;  /* 0x000d380001367983 */ /* 0x000ee20000300a00 */
[----:B------:R-:W-:-:S04]  /*e610*/  SGXT.U32 R10, R10, 0x1 ;  /* 0x000000010a0a781a */ /* 0x000fc80000000000 */
[----:B------:R-:W-:-:S04]  /*e620*/  LOP3.LUT R163, R10, 0x78, RZ, 0xfc, !PT ;  /* 0x000000780aa37812 */ /* 0x000fc800078efcff */
[----:B------:R-:W-:Y:S02]  /*e630*/  ISETP.LT.AND P5, PT, R163, R3, P0 ;  /* 0x00000003a300720c */ /* 0x000fe400007a1270 */
[----:B----4-:R-:W-:-:S04]  /*e640*/  @P3 LOP3.LUT R41, R41, R40, RZ, 0x3c, !PT ;  /* 0x0000002829293212 */ /* 0x010fc800078e3cff */
[----:B------:R-:W-:-:S04]  /*e650*/  @P3 LOP3.LUT R40, R41, R40, RZ, 0x3c, !PT ;  /* 0x0000002829283212 */ /* 0x000fc800078e3cff */
[----:B------:R-:W-:-:S05]  /*e660*/  @P3 LOP3.LUT R41, R41, R40, RZ, 0x3c, !PT ;  /* 0x0000002829293212 */ /* 0x000fca00078e3cff */
[----:B------:R2:W4:Y:S02]  /*e670*/  @P3 LDG.E.U8 R25, desc[UR24][R40.64] ;  /* 0x0000001828193981 */ /* 0x000524000c1e1100 */
[----:B--2---:R-:W-:Y:S02]  /*e680*/  @P2 IMAD.MOV.U32 R40, RZ, RZ, R51 ;  /* 0x000000ffff282224 */ /* 0x004fe400078e0033 */
[----:B------:R-:W-:-:S05]  /*e690*/  @P2 IMAD.MOV.U32 R41, RZ, RZ, R50 ;  /* 0x000000ffff292224 */ /* 0x000fca00078e0032 */
[----:B------:R0:W2:Y:S02]  /*e6a0*/  @P2 LDG.E.U8 R17, desc[UR24][R40.64] ;  /* 0x0000001828112981 */ /* 0x0000a4000c1e1100 */
[----:B0-----:R-:W-:Y:S02]  /*e6b0*/  @P5 IMAD.MOV.U32 R40, RZ, RZ, R53 ;  /* 0x000000ffff285224 */ /* 0x001fe400078e0035 */
[----:B------:R-:W-:-:S05]  /*e6c0*/  @P5 IMAD.MOV.U32 R41, RZ, RZ, R52 ;  /* 0x000000ffff295224 */ /* 0x000fca00078e0034 */
[----:B------:R-:W4:Y:S01]  /*e6d0*/  @P5 LDG.E.U8 R18, desc[UR24][R40.64] ;  /* 0x0000001828125981 */ /* 0x000f22000c1e1100 */
[----:B------:R-:W-:-:S03]  /*e6e0*/  PRMT R13, RZ, 0x7610, R13 ;  /* 0x00007610ff0d7816 */ /* 0x000fc6000000000d */
[----:B---3--:R0:W-:Y:S02]  /*e6f0*/  STL [R1+0x504], R19 ;  /* 0x0005041301007387 */ /* 0x0081e40000100800 */
[----:B0-----:R-:W-:-:S04]  /*e700*/  LOP3.LUT R19, R10, 0x2, RZ, 0xfc, !PT ;  /* 0x000000020a137812 */ /* 0x001fc800078efcff */
[----:B------:R-:W-:Y:S02]  /*e710*/  ISETP.LT.AND P3, PT, R19, R3, P0 ;  /* 0x000000031300720c */ /* 0x000fe40000761270 */
[----:B------:R-:W-:-:S04]  /*e720*/  LOP3.LUT R19, R10, 0xa, RZ, 0xfc, !PT ;  /* 0x0000000a0a137812 */ /* 0x000fc800078efcff */
[----:B------:R-:W-:-:S07]  /*e730*/  ISETP.LT.AND P2, PT, R19, R3, P0 ;  /* 0x000000031300720c */ /* 0x000fce0000741270 */
[----:B------:R-:W-:Y:S01]  /*e740*/  @P3 IMAD.MOV.U32 R19, RZ, RZ, R143 ;  /* 0x000000ffff133224 */ /* 0x000fe200078e008f */
[----:B--2---:R-:W-:Y:S04]  /*e750*/  STL [R1+0x4fc], R17 ;  /* 0x0004fc1101007387 */ /* 0x004fe80000100800 */
[----:B------:R-:W-:Y:S04]  /*e760*/  STL [R1+0x508], R164 ;  /* 0x000508a401007387 */ /* 0x000fe80000100800 */
[----:B------:R-:W2:Y:S04]  /*e770*/  LDL R51, [R1] ;  /* 0x0000000001337983 */ /* 0x000ea80000100800 */
[----:B----4-:R0:W-:Y:S02]  /*e780*/  STL [R1+0x4f4], R18 ;  /* 0x0004f41201007387 */ /* 0x0101e40000100800 */
[----:B0-----:R-:W-:-:S05]  /*e790*/  @P3 IMAD.MOV.U32 R18, RZ, RZ, R144 ;  /* 0x000000ffff123224 */ /* 0x001fca00078e0090 */
[----:B------:R-:W3:Y:S01]  /*e7a0*/  @P3 LDG.E.U8 R13, desc[UR24][R18.64] ;  /* 0x00000018120d3981 */ /* 0x000ee2000c1e1100 */
[----:B------:R-:W-:-:S04]  /*e7b0*/  LOP3.LUT R17, R10, 0x12, RZ, 0xfc, !PT ;  /* 0x000000120a117812 */ /* 0x000fc800078efcff */
[----:B------:R-:W-:Y:S01]  /*e7c0*/  ISETP.LT.AND P5, PT, R17, R3, P0 ;  /* 0x000000031100720c */ /* 0x000fe200007a1270 */
[----:B------:R-:W-:Y:S01]  /*e7d0*/  @P2 IMAD.MOV.U32 R40, RZ, RZ, R152 ;  /* 0x000000ffff282224 */ /* 0x000fe200078e0098 */
[----:B------:R-:W-:Y:S01]  /*e7e0*/  PRMT R16, RZ, 0x7610, R16 ;  /* 0x00007610ff107816 */ /* 0x000fe20000000010 */
[----:B------:R-:W-:Y:S01]  /*e7f0*/  @P2 IMAD.MOV.U32 R41, RZ, RZ, R151 ;  /* 0x000000ffff292224 */ /* 0x000fe200078e0097 */
[----:B------:R-:W-:-:S04]  /*e800*/  PRMT R12, RZ, 0x7610, R12 ;  /* 0x00007610ff0c7816 */ /* 0x000fc8000000000c */
[----:B------:R-:W4:Y:S05]  /*e810*/  @P2 LDG.E.U8 R16, desc[UR24][R40.64] ;  /* 0x0000001828102981 */ /* 0x000f2a000c1e1100 */
[----:B------:R-:W-:Y:S02]  /*e820*/  @P5 IMAD.MOV.U32 R52, RZ, RZ, R158 ;  /* 0x000000ffff345224 */ /* 0x000fe400078e009e */
[----:B------:R-:W-:-:S05]  /*e830*/  @P5 IMAD.MOV.U32 R53, RZ, RZ, R157 ;  /* 0x000000ffff355224 */ /* 0x000fca00078e009d */
[----:B------:R-:W2:Y:S04]  /*e840*/  @P5 LDG.E.U8 R12, desc[UR24][R52.64] ;  /* 0x00000018340c5981 */ /* 0x000ea8000c1e1100 */
[----:B------:R-:W-:Y:S04]  /*e850*/  STL [R1+0xaa4], R144 ;  /* 0x000aa49001007387 */ /* 0x000fe80000100800 */
[----:B------:R-:W-:Y:S04]  /*e860*/  STL [R1+0xaa0], R143 ;  /* 0x000aa08f01007387 */ /* 0x000fe80000100800 */
[----:B------:R-:W2:Y:S04]  /*e870*/  LDL R18, [R1+0x14] ;  /* 0x0000140001127983 */ /* 0x000ea80000100800 */
[----:B------:R-:W2:Y:S04]  /*e880*/  LDL R19, [R1+0x18] ;  /* 0x0000180001137983 */ /* 0x000ea80000100800 */
[----:B---3--:R0:W-:Y:S04]  /*e890*/  STL [R1+0x4f8], R13 ;  /* 0x0004f80d01007387 */ /* 0x0081e80000100800 */
[----:B------:R-:W-:Y:S04]  /*e8a0*/  STL [R1+0x500], R25 ;  /* 0x0005001901007387 */ /* 0x000fe80000100800 */
[----:B------:R-:W-:Y:S04]  /*e8b0*/  STL [R1+0xaac], R152 ;  /* 0x000aac9801007387 */ /* 0x000fe80000100800 */
[----:B------:R-:W-:Y:S04]  /*e8c0*/  STL [R1+0xaa8], R151 ;  /* 0x000aa89701007387 */ /* 0x000fe80000100800 */
[----:B------:R-:W3:Y:S04]  /*e8d0*/  LDL R40, [R1+0x34] ;  /* 0x0000340001287983 */ /* 0x000ee80000100800 */
[----:B------:R-:W3:Y:S01]  /*e8e0*/  LDL R41, [R1+0x38] ;  /* 0x0000380001297983 */ /* 0x000ee20000100800 */
[----:B------:R-:W-:-:S02]  /*e8f0*/  LOP3.LUT R17, R10, 0x1a, RZ, 0xfc, !PT ;  /* 0x0000001a0a117812 */ /* 0x000fc400078efcff */
[----:B0-----:R-:W-:Y:S01]  /*e900*/  LOP3.LUT R13, R10, 0x22, RZ, 0xfc, !PT ;  /* 0x000000220a0d7812 */ /* 0x001fe200078efcff */
[----:B----4-:R0:W-:Y:S01]  /*e910*/  STL [R1+0x4f0], R16 ;  /* 0x0004f01001007387 */ /* 0x0101e20000100800 */
[----:B------:R-:W-:-:S03]  /*e920*/  ISETP.LT.AND P3, PT, R17, R3, P0 ;  /* 0x000000031100720c */ /* 0x000fc60000761270 */
[----:B------:R-:W4:Y:S01]  /*e930*/  LDL R17, [R1+0x50] ;  /* 0x0000500001117983 */ /* 0x000f220000100800 */
[----:B------:R-:W-:-:S03]  /*e940*/  ISETP.LT.AND P2, PT, R13, R3, P0 ;  /* 0x000000030d00720c */ /* 0x000fc60000741270 */
[----:B0-----:R-:W4:Y:S04]  /*e950*/  LDL R16, [R1+0x4c] ;  /* 0x00004c0001107983 */ /* 0x001f280000100800 */
[----:B------:R-:W-:Y:S04]  /*e960*/  STL [R1+0xab4], R158 ;  /* 0x000ab49e01007387 */ /* 0x000fe80000100800 */
[----:B------:R-:W-:Y:S04]  /*e970*/  STL [R1+0xab0], R157 ;  /* 0x000ab09d01007387 */ /* 0x000fe80000100800 */
[----:B------:R-:W4:Y:S04]  /*e980*/  LDL.LU.64 R52, [R1+0xd30] ;  /* 0x000d300001347983 */ /* 0x000f280000300a00 */
[----:B--2---:R0:W-:Y:S01]  /*e990*/  STL [R1+0x4ec], R12 ;  /* 0x0004ec0c01007387 */ /* 0x0041e20000100800 */
[----:B------:R-:W-:-:S02]  /*e9a0*/  @P2 LOP3.LUT R19, R19, R18, RZ, 0x3c, !PT ;  /* 0x0000001213132212 */ /* 0x000fc400078e3cff */
[----:B------:R-:W-:Y:S01]  /*e9b0*/  PRMT R14, RZ, 0x7610, R14 ;  /* 0x00007610ff0e7816 */ /* 0x000fe2000000000e */
[----:B------:R-:W2:Y:S01]  /*e9c0*/  LDL R13, [R1+0x70] ;  /* 0x00007000010d7983 */ /* 0x000ea20000100800 */
[----:B0-----:R-:W-:-:S04]  /*e9d0*/  LOP3.LUT R12, R10, 0x2a, RZ, 0xfc, !PT ;  /* 0x0000002a0a0c7812 */ /* 0x001fc800078efcff */
[----:B------:R-:W-:Y:S02]  /*e9e0*/  ISETP.LT.AND P5, PT, R12, R3, P0 ;  /* 0x000000030c00720c */ /* 0x000fe400007a1270 */
[C---:B------:R-:W-:Y:S01]  /*e9f0*/  @P2 LOP3.LUT R18, R19.reuse, R18, RZ, 0x3c, !PT ;  /* 0x0000001213122212 */ /* 0x040fe200078e3cff */
[----:B------:R-:W2:Y:S03]  /*ea00*/  LDL R12, [R1+0x6c] ;  /* 0x00006c00010c7983 */ /* 0x000ea60000100800 */
[----:B------:R-:W-:Y:S02]  /*ea10*/  @P2 LOP3.LUT R19, R19, R18, RZ, 0x3c, !PT ;  /* 0x0000001213132212 */ /* 0x000fe400078e3cff */
[----:B------:R-:W-:-:S03]  /*ea20*/  PRMT R15, RZ, 0x7610, R15 ;  /* 0x00007610ff0f7816 */ /* 0x000fc6000000000f */
[----:B------:R-:W4:Y:S02]  /*ea30*/  @P2 LDG.E.U8 R14, desc[UR24][R18.64] ;  /* 0x00000018120e2981 */ /* 0x000f24000c1e1100 */
[----:B---3--:R-:W-:-:S04]  /*ea40*/  @P5 LOP3.LUT R41, R41, R40, RZ, 0x3c, !PT ;  /* 0x0000002829295212 */ /* 0x008fc800078e3cff */
[----:B------:R-:W-:-:S04]  /*ea50*/  @P5 LOP3.LUT R40, R41, R40, RZ, 0x3c, !PT ;  /* 0x0000002829285212 */ /* 0x000fc800078e3cff */
[----:B------:R-:W-:-:S05]  /*ea60*/  @P5 LOP3.LUT R41, R41, R40, RZ, 0x3c, !PT ;  /* 0x0000002829295212 */ /* 0x000fca00078e3cff */
[----:B------:R-:W3:Y:S01]  /*ea70*/  @P5 LDG.E.U8 R15, desc[UR24][R40.64] ;  /* 0x00000018280f5981 */ /* 0x000ee2000c1e1100 */
[----:B------:R-:W-:Y:S01]  /*ea80*/  PRMT R155, RZ, 0x7610, R155 ;  /* 0x00007610ff9b7816 */ /* 0x000fe2000000009b */
[----:B------:R-:W-:Y:S02]  /*ea90*/  @P3 IMAD.MOV.U32 R50, RZ, RZ, R51 ;  /* 0x000000ffff323224 */ /* 0x000fe400078e0033 */
[----:B------:R-:W-:Y:S01]  /*eaa0*/  @P3 IMAD.MOV.U32 R51, RZ, RZ, R165 ;  /* 0x000000ffff333224 */ /* 0x000fe200078e00a5 */
[----:B------:R-:W-:-:S04]  /*eab0*/  LOP3.LUT R25, R10, 0x32, RZ, 0xfc, !PT ;  /* 0x000000320a197812 */ /* 0x000fc800078efcff */
[----:B------:R-:W3:Y:S01]  /*eac0*/  @P3 LDG.E.U8 R155, desc[UR24][R50.64] ;  /* 0x00000018329b3981 */ /* 0x000ee2000c1e1100 */
[----:B------:R-:W-:Y:S02]  /*ead0*/  ISETP.LT.AND P3, PT, R25, R3, P0 ;  /* 0x000000031900720c */ /* 0x000fe40000761270 */
[----:B------:R-:W-:-:S04]  /*eae0*/  LOP3.LUT R25, R10, 0x3a, RZ, 0xfc, !PT ;  /* 0x0000003a0a197812 */ /* 0x000fc800078efcff */
[----:B------:R-:W-:Y:S01]  /*eaf0*/  ISETP.LT.AND P2, PT, R25, R3, P0 ;  /* 0x000000031900720c */ /* 0x000fe20000741270 */
[----:B------:R-:W-:Y:S04]  /*eb00*/  STL [R1+0xab8], R165 ;  /* 0x000ab8a501007387 */ /* 0x000fe80000100800 */
[----:B------:R-:W3:Y:S04]  /*eb10*/  LDL.LU.64 R50, [R1+0xd28] ;  /* 0x000d280001327983 */ /* 0x000ee80000300a00 */
[----:B------:R-:W3:Y:S04]  /*eb20*/  LDL R18, [R1+0x84] ;  /* 0x0000840001127983 */ /* 0x000ee80000100800 */
[----:B------:R-:W3:Y:S01]  /*eb30*/  LDL R19, [R1+0x88] ;  /* 0x0000880001137983 */ /* 0x000ee20000100800 */
[----:B------:R-:W-:-:S02]  /*eb40*/  PRMT R4, RZ, 0x7610, R4 ;  /* 0x00007610ff047816 */ /* 0x000fc40000000004 */
[----:B--2---:R-:W-:Y:S01]  /*eb50*/  @P2 LOP3.LUT R13, R13, R12, RZ, 0x3c, !PT ;  /* 0x0000000c0d0d2212 */ /* 0x004fe200078e3cff */
[----:B----4-:R0:W-:Y:S04]  /*eb60*/  STL [R1+0x4e4], R14 ;  /* 0x0004e40e01007387 */ /* 0x0101e80000100800 */
[----:B------:R-:W2:Y:S01]  /*eb70*/  LDL.LU.64 R40, [R1+0xd20] ;  /* 0x000d200001287983 */ /* 0x000ea20000300a00 */
[----:B0-----:R-:W-:-:S04]  /*eb80*/  LOP3.LUT R14, R10, 0x42, RZ, 0xfc, !PT ;  /* 0x000000420a0e7812 */ /* 0x001fc800078efcff */
[----:B------:R-:W-:Y:S01]  /*eb90*/  ISETP.LT.AND P5, PT, R14, R3, P0 ;  /* 0x000000030e00720c */ /* 0x000fe200007a1270 */
[----:B------:R-:W-:Y:S01]  /*eba0*/  @P3 IMAD.MOV.U32 R14, RZ, RZ, R17 ;  /* 0x000000ffff0e3224 */ /* 0x000fe200078e0011 */
[C---:B------:R-:W-:Y:S02]  /*ebb0*/  @P2 LOP3.LUT R12, R13.reuse, R12, RZ, 0x3c, !PT ;  /* 0x0000000c0d0c2212 */ /* 0x040fe400078e3cff */
[----:B------:R-:W-:Y:S02]  /*ebc0*/  PRMT R5, RZ, 0x7610, R5 ;  /* 0x00007610ff057816 */ /* 0x000fe40000000005 */
[----:B------:R-:W-:-:S05]  /*ebd0*/  @P2 LOP3.LUT R13, R13, R12, RZ, 0x3c, !PT ;  /* 0x0000000c0d0d2212 */ /* 0x000fca00078e3cff */
[----:B------:R-:W4:Y:S04]  /*ebe0*/  @P2 LDG.E.U8 R5, desc[UR24][R12.64] ;  /* 0x000000180c052981 */ /* 0x000f28000c1e1100 */
[----:B---3--:R0:W-:Y:S04]  /*ebf0*/  STL [R1+0x4e0], R15 ;  /* 0x0004e00f01007387 */ /* 0x0081e80000100800 */
[----:B------:R-:W3:Y:S01]  /*ec00*/  LDL R17, [R1+0xa8] ;  /* 0x0000a80001117983 */ /* 0x000ee20000100800 */
[----:B0-----:R-:W-:-:S03]  /*ec10*/  @P3 IMAD.MOV.U32 R15, RZ, RZ, R16 ;  /* 0x000000ffff0f3224 */ /* 0x001fc600078e0010 */
[----:B------:R-:W3:Y:S04]  /*ec20*/  LDL R16, [R1+0xa4] ;  /* 0x0000a40001107983 */ /* 0x000ee80000100800 */
[----:B------:R-:W2:Y:S04]  /*ec30*/  @P3 LDG.E.U8 R4, desc[UR24][R14.64] ;  /* 0x000000180e043981 */ /* 0x000ea8000c1e1100 */
[----:B------:R-:W3:Y:S04]  /*ec40*/  LDL R14, [R1+0xbc] ;  /* 0x0000bc00010e7983 */ /* 0x000ee80000100800 */
[----:B------:R-:W3:Y:S01]  /*ec50*/  LDL R15, [R1+0xc0] ;  /* 0x0000c000010f7983 */ /* 0x000ee20000100800 */
[----:B------:R-:W-:-:S03]  /*ec60*/  @P5 LOP3.LUT R19, R19, R18, RZ, 0x3c, !PT ;  /* 0x0000001213135212 */ /* 0x000fc600078e3cff */
[----:B------:R-:W-:Y:S01]  /*ec70*/  STL [R1+0x4e8], R155 ;  /* 0x0004e89b01007387 */ /* 0x000fe20000100800 */
[C---:B------:R-:W-:Y:S02]  /*ec80*/  @P5 LOP3.LUT R18, R19.reuse, R18, RZ, 0x3c, !PT ;  /* 0x0000001213125212 */ /* 0x040fe400078e3cff */
[----:B------:R-:W-:Y:S02]  /*ec90*/  PRMT R24, RZ, 0x7610, R24 ;  /* 0x00007610ff187816 */ /* 0x000fe40000000018 */
[----:B------:R-:W-:-:S05]  /*eca0*/  @P5 LOP3.LUT R19, R19, R18, RZ, 0x3c, !PT ;  /* 0x0000001213135212 */ /* 0x000fca00078e3cff */
[----:B------:R-:W3:Y:S01]  /*ecb0*/  @P5 LDG.E.U8 R24, desc[UR24][R18.64] ;  /* 0x0000001812185981 */ /* 0x000ee2000c1e1100 */
[----:B------:R-:W-:-:S04]  /*ecc0*/  LOP3.LUT R25, R10, 0x4a, RZ, 0xfc, !PT ;  /* 0x0000004a0a197812 */ /* 0x000fc800078efcff */
[----:B------:R-:W-:Y:S01]  /*ecd0*/  ISETP.LT.AND P3, PT, R25, R3, P0 ;  /* 0x000000031900720c */ /* 0x000fe20000761270 */
[----:B--2---:R0:W-:Y:S04]  /*ece0*/  STL [R1+0x4dc], R4 ;  /* 0x0004dc0401007387 */ /* 0x0041e80000100800 */
[----:B------:R-:W2:Y:S04]  /*ecf0*/  LDL R12, [R1+0xdc] ;  /* 0x0000dc00010c7983 */ /* 0x000ea80000100800 */
[----:B------:R-:W2:Y:S01]  /*ed00*/  LDL R13, [R1+0xe0] ;  /* 0x0000e000010d7983 */ /* 0x000ea20000100800 */
[----:B0-----:R-:W-:-:S04]  /*ed10*/  LOP3.LUT R4, R10, 0x52, RZ, 0xfc, !PT ;  /* 0x000000520a047812 */ /* 0x001fc800078efcff */
[----:B------:R-:W-:Y:S02]  /*ed20*/  ISETP.LT.AND P2, PT, R4, R3, P0 ;  /* 0x000000030400720c */ /* 0x000fe40000741270 */
[----:B------:R-:W2:Y:S04]  /*ed30*/  LDL R4, [R1+0xf4] ;  /* 0x0000f40001047983 */ /* 0x000ea80000100800 */
[----:B----4-:R0:W-:Y:S04]  /*ed40*/  STL [R1+0x4d8], R5 ;  /* 0x0004d80501007387 */ /* 0x0101e80000100800 */
[----:B0-----:R-:W4:Y:S01]  /*ed50*/  LDL R5, [R1+0xf8] ;  /* 0x0000f80001057983 */ /* 0x001f220000100800 */
[----:B---3--:R-:W-:-:S02]  /*ed60*/  @P3 LOP3.LUT R17, R17, R16, RZ, 0x3c, !PT ;  /* 0x0000001011113212 */ /* 0x008fc400078e3cff */
[----:B------:R-:W-:Y:S01]  /*ed70*/  @P2 LOP3.LUT R15, R15, R14, RZ, 0x3c, !PT ;  /* 0x0000000e0f0f2212 */ /* 0x000fe200078e3cff */
[----:B------:R-:W3:Y:S01]  /*ed80*/  LDL.LU.64 R18, [R1+0xd18] ;  /* 0x000d180001127983 */ /* 0x000ee20000300a00 */
[----:B------:R-:W-:Y:S02]  /*ed90*/  @P3 LOP3.LUT R16, R17, R16, RZ, 0x3c, !PT ;  /* 0x0000001011103212 */ /* 0x000fe400078e3cff */
[----:B------:R-:W-:Y:S02]  /*eda0*/  @P2 LOP3.LUT R14, R15, R14, RZ, 0x3c, !PT ;  /* 0x0000000e0f0e2212 */ /* 0x000fe400078e3cff */
[----:B------:R-:W-:Y:S02]  /*edb0*/  PRMT R156, RZ, 0x7610, R156 ;  /* 0x00007610ff9c7816 */ /* 0x000fe4000000009c */
[----:B------:R-:W-:Y:S02]  /*edc0*/  @P3 LOP3.LUT R17, R17, R16, RZ, 0x3c, !PT ;  /* 0x0000001011113212 */ /* 0x000fe400078e3cff */
[----:B------:R-:W-:-:S03]  /*edd0*/  @P2 LOP3.LUT R15, R15, R14, RZ, 0x3c, !PT ;  /* 0x0000000e0f0f2212 */ /* 0x000fc600078e3cff */
[----:B------:R-:W3:Y:S01]  /*ede0*/  @P3 LDG.E.U8 R156, desc[UR24][R16.64] ;  /* 0x00000018109c3981 */ /* 0x000ee2000c1e1100 */
[----:B------:R-:W-:-:S03]  /*edf0*/  LOP3.LUT R155, R10, 0x62, RZ, 0xfc, !PT ;  /* 0x000000620a9b7812 */ /* 0x000fc600078efcff */
[----:B------:R-:W3:Y:S01]  /*ee00*/  @P2 LDG.E.U8 R2, desc[UR24][R14.64] ;  /* 0x000000180e022981 */ /* 0x000ee2000c1e1100 */
[----:B------:R-:W-:Y:S02]  /*ee10*/  LOP3.LUT R158, R10, 0x5a, RZ, 0xfc, !PT ;  /* 0x0000005a0a9e7812 */ /* 0x000fe400078efcff */
[-C--:B------:R-:W-:Y:S02]  /*ee20*/  ISETP.LT.AND P3, PT, R155, R3.reuse, P0 ;  /* 0x000000039b00720c */ /* 0x080fe40000761270 */
[----:B------:R-:W-:Y:S01]  /*ee30*/  ISETP.LT.AND P5, PT, R158, R3, P0 ;  /* 0x000000039e00720c */ /* 0x000fe200007a1270 */
[----:B------:R0:W-:Y:S04]  /*ee40*/  STL [R1+0x4d4], R24 ;  /* 0x0004d41801007387 */ /* 0x0001e80000100800 */
[----:B------:R-:W3:Y:S01]  /*ee50*/  LDL R25, [R1+0x118] ;  /* 0x0001180001197983 */ /* 0x000ee20000100800 */
[----:B------:R-:W-:-:S02]  /*ee60*/  PRMT R152, RZ, 0x7610, R152 ;  /* 0x00007610ff987816 */ /* 0x000fc40000000098 */
[----:B------:R-:W-:Y:S01]  /*ee70*/  PRMT R165, RZ, 0x7610, R165 ;  /* 0x00007610ffa57816 */ /* 0x000fe200000000a5 */
[----:B------:R-:W3:Y:S04]  /*ee80*/  LDL R163, [R1+0x12c] ;  /* 0x00012c0001a37983 */ /* 0x000ee80000100800 */
[----:B0-----:R-:W3:Y:S04]  /*ee90*/  LDL R24, [R1+0x114] ;  /* 0x0001140001187983 */ /* 0x001ee80000100800 */
[----:B------:R-:W3:Y:S04]  /*eea0*/  LDL R164, [R1+0x130] ;  /* 0x0001300001a47983 */ /* 0x000ee80000100800 */
[----:B------:R-:W3:Y:S04]  /*eeb0*/  LDL.LU.64 R16, [R1+0xd10] ;  /* 0x000d100001107983 */ /* 0x000ee80000300a00 */
[----:B------:R-:W3:Y:S04]  /*eec0*/  LDL.LU.64 R14, [R1+0xd08] ;  /* 0x000d0800010e7983 */ /* 0x000ee80000300a00 */
[----:B------:R-:W3:Y:S01]  /*eed0*/  LDL R155, [R1+0x14c] ;  /* 0x00014c00019b7983 */ /* 0x000ee20000100800 */
[----:B--2---:R-:W-:-:S04]  /*eee0*/  @P5 LOP3.LUT R13, R13, R12, RZ, 0x3c, !PT ;  /* 0x0000000c0d0d5212 */ /* 0x004fc800078e3cff */
[----:B------:R-:W-:-:S04]  /*eef0*/  @P5 LOP3.LUT R12, R13, R12, RZ, 0x3c, !PT ;  /* 0x0000000c0d0c5212 */ /* 0x000fc800078e3cff */
[----:B------:R-:W-:-:S05]  /*ef00*/  @P5 LOP3.LUT R13, R13, R12, RZ, 0x3c, !PT ;  /* 0x0000000c0d0d5212 */ /* 0x000fca00078e3cff */
[----:B------:R-:W2:Y:S01]  /*ef10*/  @P5 LDG.E.U8 R165, desc[UR24][R12.64] ;  /* 0x000000180ca55981 */ /* 0x000ea2000c1e1100 */
[----:B----4-:R-:W-:-:S04]  /*ef20*/  @P3 LOP3.LUT R5, R5, R4, RZ, 0x3c, !PT ;  /* 0x0000000405053212 */ /* 0x010fc800078e3cff */
[----:B------:R-:W-:-:S04]  /*ef30*/  @P3 LOP3.LUT R4, R5, R4, RZ, 0x3c, !PT ;  /* 0x0000000405043212 */ /* 0x000fc800078e3cff */
[----:B------:R-:W-:-:S05]  /*ef40*/  @P3 LOP3.LUT R5, R5, R4, RZ, 0x3c, !PT ;  /* 0x0000000405053212 */ /* 0x000fca00078e3cff */
[----:B------:R-:W4:Y:S04]  /*ef50*/  @P3 LDG.E.U8 R152, desc[UR24][R4.64] ;  /* 0x0000001804983981 */ /* 0x000f28000c1e1100 */
[----:B---3--:R0:W-:Y:S04]  /*ef60*/  STL [R1+0x4d0], R156 ;  /* 0x0004d09c01007387 */ /* 0x0081e80000100800 */
[----:B0-----:R-:W3:Y:S04]  /*ef70*/  LDL R156, [R1+0x150] ;  /* 0x00015000019c7983 */ /* 0x001ee80000100800 */
[----:B------:R0:W-:Y:S01]  /*ef80*/  STL [R1+0x4cc], R2 ;  /* 0x0004cc0201007387 */ /* 0x0001e20000100800 */
[----:B------:R-:W-:-:S02]  /*ef90*/  LOP3.LUT R158, R10, 0x72, RZ, 0xfc, !PT ;  /* 0x000000720a9e7812 */ /* 0x000fc400078efcff */
[----:B------:R-:W-:Y:S01]  /*efa0*/  PRMT R157, RZ, 0x7610, R157 ;  /* 0x00007610ff9d7816 */ /* 0x000fe2000000009d */
[----:B------:R-:W3:Y:S01]  /*efb0*/  LDL.LU.64 R12, [R1+0xd00] ;  /* 0x000d0000010c7983 */ /* 0x000ee20000300a00 */
[----:B0-----:R-:W-:-:S03]  /*efc0*/  LOP3.LUT R2, R10, 0x6a, RZ, 0xfc, !PT ;  /* 0x0000006a0a027812 */ /* 0x001fc600078efcff */
[----:B------:R-:W3:Y:S01]  /*efd0*/  LDL.LU.64 R4, [R1+0xcf8] ;  /* 0x000cf80001047983 */ /* 0x000ee20000300a00 */
[-C--:B------:R-:W-:Y:S02]  /*efe0*/  ISETP.LT.AND P2, PT, R2, R3.reuse, P0 ;  /* 0x000000030200720c */ /* 0x080fe40000741270 */
[----:B------:R-:W-:-:S11]  /*eff0*/  ISETP.LT.AND P5, PT, R158, R3, P0 ;  /* 0x000000039e00720c */ /* 0x000fd600007a1270 */
[----:B------:R-:W-:-:S04]  /*f000*/  @P2 LOP3.LUT R25, R25, R24, RZ, 0x3c, !PT ;  /* 0x0000001819192212 */ /* 0x000fc800078e3cff */
[----:B------:R-:W-:-:S04]  /*f010*/  @P2 LOP3.LUT R24, R25, R24, RZ, 0x3c, !PT ;  /* 0x0000001819182212 */ /* 0x000fc800078e3cff */
[----:B------:R-:W-:Y:S02]  /*f020*/  @P2 LOP3.LUT R25, R25, R24, RZ, 0x3c, !PT ;  /* 0x0000001819192212 */ /* 0x000fe400078e3cff */
[----:B------:R-:W-:-:S03]  /*f030*/  PRMT R7, RZ, 0x7610, R7 ;  /* 0x00007610ff077816 */ /* 0x000fc60000000007 */
[----:B------:R-:W3:Y:S04]  /*f040*/  @P2 LDG.E.U8 R157, desc[UR24][R24.64] ;  /* 0x00000018189d2981 */ /* 0x000ee8000c1e1100 */
[----:B----4-:R-:W-:Y:S04]  /*f050*/  STL [R1+0x4c4], R152 ;  /* 0x0004c49801007387 */ /* 0x010fe80000100800 */
[----:B------:R-:W4:Y:S04]  /*f060*/  LDL.LU.64 R24, [R1+0xcf0] ;  /* 0x000cf00001187983 */ /* 0x000f280000300a00 */
[----:B--2---:R0:W-:Y:S02]  /*f070*/  STL [R1+0x4c8], R165 ;  /* 0x0004c8a501007387 */ /* 0x0041e40000100800 */
[----:B0-----:R-:W-:-:S05]  /*f080*/  @P5 IMAD.MOV.U32 R165, RZ, RZ, R163 ;  /* 0x000000ffffa55224 */ /* 0x001fca00078e00a3 */
[----:B------:R-:W2:Y:S01]  /*f090*/  @P5 LDG.E.U8 R7, desc[UR24][R164.64] ;  /* 0x00000018a4075981 */ /* 0x000ea2000c1e1100 */
[C---:B------:R-:W-:Y:S02]  /*f0a0*/  LOP3.LUT R158, R10.reuse, 0x7a, RZ, 0xfc, !PT ;  /* 0x0000007a0a9e7812 */ /* 0x040fe400078efcff */
[----:B------:R-:W-:Y:S02]  /*f0b0*/  LOP3.LUT R152, R10, 0x4, RZ, 0xfc, !PT ;  /* 0x000000040a987812 */ /* 0x000fe400078efcff */
[-C--:B------:R-:W-:Y:S02]  /*f0c0*/  ISETP.LT.AND P3, PT, R158, R3.reuse, P0 ;  /* 0x000000039e00720c */ /* 0x080fe40000761270 */
[----:B------:R-:W-:Y:S02]  /*f0d0*/  ISETP.LT.AND P2, PT, R152, R3, P0 ;  /* 0x000000039800720c */ /* 0x000fe40000741270 */
[----:B------:R-:W-:Y:S02]  /*f0e0*/  LOP3.LUT R152, R10, 0xc, RZ, 0xfc, !PT ;  /* 0x0000000c0a987812 */ /* 0x000fe400078efcff */
[----:B------:R-:W-:-:S02]  /*f0f0*/  PRMT R27, RZ, 0x7610, R27 ;  /* 0x00007610ff1b7816 */ /* 0x000fc4000000001b */
[----:B------:R-:W-:Y:S02]  /*f100*/  ISETP.LT.AND P5, PT, R152, R3, P0 ;  /* 0x000000039800720c */ /* 0x000fe400007a1270 */
[----:B------:R-:W-:Y:S02]  /*f110*/  PRMT R26, RZ, 0x7610, R26 ;  /* 0x00007610ff1a7816 */ /* 0x000fe4000000001a */
[----:B------:R-:W-:Y:S01]  /*f120*/  PRMT R9, RZ, 0x7610, R9 ;  /* 0x00007610ff097816 */ /* 0x000fe20000000009 */
[----:B--2---:R-:W-:Y:S04]  /*f130*/  STL [R1+0x4bc], R7 ;  /* 0x0004bc0701007387 */ /* 0x004fe80000100800 */
[----:B---3--:R0:W-:Y:S04]  /*f140*/  STL [R1+0x4c0], R157 ;  /* 0x0004c09d01007387 */ /* 0x0081e80000100800 */
[----:B------:R-:W2:Y:S01]  /*f150*/  LDL R158, [R1+0x4] ;  /* 0x00000400019e7983 */ /* 0x000ea20000100800 */
[----:B0-----:R-:W-:-:S05]  /*f160*/  @P3 IMAD.MOV.U32 R157, RZ, RZ, R155 ;  /* 0x000000ffff9d3224 */ /* 0x001fca00078e009b */
[----:B------:R0:W3:Y:S02]  /*f170*/  @P3 LDG.E.U8 R27, desc[UR24][R156.64] ;  /* 0x000000189c1b3981 */ /* 0x0000e4000c1e1100 */
[----:B0-----:R-:W-:Y:S02]  /*f180*/  @P2 IMAD.MOV.U32 R156, RZ, RZ, R146 ;  /* 0x000000ffff9c2224 */ /* 0x001fe400078e0092 */
[----:B------:R-:W-:-:S05]  /*f190*/  @P2 IMAD.MOV.U32 R157, RZ, RZ, R145 ;  /* 0x000000ffff9d2224 */ /* 0x000fca00078e0091 */
[----:B------:R0:W2:Y:S02]  /*f1a0*/  @P2 LDG.E.U8 R26, desc[UR24][R156.64] ;  /* 0x000000189c1a2981 */ /* 0x0000a4000c1e1100 */
[----:B0-----:R-:W-:Y:S02]  /*f1b0*/  @P5 IMAD.MOV.U32 R156, RZ, RZ, R154 ;  /* 0x000000ffff9c5224 */ /* 0x001fe400078e009a */
[----:B------:R-:W-:-:S05]  /*f1c0*/  @P5 IMAD.MOV.U32 R157, RZ, RZ, R153 ;  /* 0x000000ffff9d5224 */ /* 0x000fca00078e0099 */
[----:B------:R-:W4:Y:S01]  /*f1d0*/  @P5 LDG.E.U8 R9, desc[UR24][R156.64] ;  /* 0x000000189c095981 */ /* 0x000f22000c1e1100 */
[----:B------:R-:W-:-:S04]  /*f1e0*/  LOP3.LUT R7, R10, 0x14, RZ, 0xfc, !PT ;  /* 0x000000140a077812 */ /* 0x000fc800078efcff */
[----:B------:R-:W-:Y:S02]  /*f1f0*/  ISETP.LT.AND P3, PT, R7, R3, P0 ;  /* 0x000000030700720c */ /* 0x000fe40000761270 */
[----:B------:R-:W4:Y:S04]  /*f200*/  LDL R7, [R1+0x8] ;  /* 0x0000080001077983 */ /* 0x000f280000100800 */
[----:B------:R-:W-:Y:S04]  /*f210*/  STL [R1+0xac0], R146 ;  /* 0x000ac09201007387 */ /* 0x000fe80000100800 */
[----:B------:R-:W-:Y:S04]  /*f220*/  STL [R1+0xabc], R145 ;  /* 0x000abc9101007387 */ /* 0x000fe80000100800 */
[----:B------:R-:W4:Y:S04]  /*f230*/  LDL R152, [R1+0x1c] ;  /* 0x00001c0001987983 */ /* 0x000f280000100800 */
[----:B------:R-:W4:Y:S04]  /*f240*/  LDL R164, [R1+0x20] ;  /* 0x0000200001a47983 */ /* 0x000f280000100800 */
[----:B---3--:R0:W-:Y:S04]  /*f250*/  STL [R1+0x4b4], R27 ;  /* 0x0004b41b01007387 */ /* 0x0081e80000100800 */
[----:B--2---:R2:W-:Y:S04]  /*f260*/  STL [R1+0x4b8], R26 ;  /* 0x0004b81a01007387 */ /* 0x0045e80000100800 */
[----:B------:R-:W-:Y:S04]  /*f270*/  STL [R1+0xac8], R154 ;  /* 0x000ac89a01007387 */ /* 0x000fe80000100800 */
[----:B------:R-:W-:Y:S04]  /*f280*/  STL [R1+0xac4], R153 ;  /* 0x000ac49901007387 */ /* 0x000fe80000100800 */
[----:B------:R-:W3:Y:S04]  /*f290*/  LDL R163, [R1+0x3c] ;  /* 0x00003c0001a37983 */ /* 0x000ee80000100800 */
[----:B----4-:R4:W-:Y:S01]  /*f2a0*/  STL [R1+0x4b0], R9 ;  /* 0x0004b00901007387 */ /* 0x0109e20000100800 */
[----:B0-----:R-:W-:-:S02]  /*f2b0*/  LOP3.LUT R27, R10, 0x1c, RZ, 0xfc, !PT ;  /* 0x0000001c0a1b7812 */ /* 0x001fc400078efcff */
[C---:B--2---:R-:W-:Y:S01]  /*f2c0*/  LOP3.LUT R26, R10.reuse, 0x24, RZ, 0xfc, !PT ;  /* 0x000000240a1a7812 */ /* 0x044fe200078efcff */
[----:B------:R-:W2:Y:S01]  /*f2d0*/  LDL R155, [R1+0x54] ;  /* 0x00005400019b7983 */ /* 0x000ea20000100800 */
[----:B------:R-:W-:Y:S02]  /*f2e0*/  PRMT R151, RZ, 0x7610, R151 ;  /* 0x00007610ff977816 */ /* 0x000fe40000000097 */
[----:B------:R-:W-:Y:S01]  /*f2f0*/  LOP3.LUT R157, R10, 0x2c, RZ, 0xfc, !PT ;  /* 0x0000002c0a9d7812 */ /* 0x000fe200078efcff */
[----:B------:R-:W2:Y:S04]  /*f300*/  LDL R156, [R1+0x58] ;  /* 0x00005800019c7983 */ /* 0x000ea80000100800 */
[----:B----4-:R-:W4:Y:S01]  /*f310*/  LDL R9, [R1+0x40] ;  /* 0x0000400001097983 */ /* 0x010f220000100800 */
[-C--:B------:R-:W-:Y:S01]  /*f320*/  ISETP.LT.AND P2, PT, R27, R3.reuse, P0 ;  /* 0x000000031b00720c */ /* 0x080fe20000741270 */
[----:B------:R-:W-:Y:S01]  /*f330*/  @P3 IMAD.MOV.U32 R27, RZ, RZ, R159 ;  /* 0x000000ffff1b3224 */ /* 0x000fe200078e009f */
[----:B------:R-:W-:Y:S01]  /*f340*/  ISETP.LT.AND P5, PT, R26, R3, P0 ;  /* 0x000000031a00720c */ /* 0x000fe200007a1270 */
[----:B------:R-:W-:-:S05]  /*f350*/  @P3 IMAD.MOV.U32 R26, RZ, RZ, R160 ;  /* 0x000000ffff1a3224 */ /* 0x000fca00078e00a0 */
[----:B------:R-:W2:Y:S01]  /*f360*/  @P3 LDG.E.U8 R151, desc[UR24][R26.64] ;  /* 0x000000181a973981 */ /* 0x000ea2000c1e1100 */
[----:B------:R-:W-:-:S03]  /*f370*/  PRMT R6, RZ, 0x7610, R6 ;  /* 0x00007610ff067816 */ /* 0x000fc60000000006 */
[----:B------:R-:W-:Y:S01]  /*f380*/  STL [R1+0xad0], R160 ;  /* 0x000ad0a001007387 */ /* 0x000fe20000100800 */
[----:B------:R-:W-:-:S03]  /*f390*/  ISETP.LT.AND P3, PT, R157, R3, P0 ;  /* 0x000000039d00720c */ /* 0x000fc60000761270 */
[----:B------:R0:W-:Y:S01]  /*f3a0*/  STL [R1+0xacc], R159 ;  /* 0x000acc9f01007387 */ /* 0x0001e20000100800 */
[----:B------:R-:W-:Y:S02]  /*f3b0*/  PRMT R150, RZ, 0x7610, R150 ;  /* 0x00007610ff967816 */ /* 0x000fe40000000096 */
[----:B------:R-:W-:Y:S01]  /*f3c0*/  PRMT R8, RZ, 0x7610, R8 ;  /* 0x00007610ff087816 */ /* 0x000fe20000000008 */
[----:B------:R-:W2:Y:S01]  /*f3d0*/  LDL.LU.64 R26, [R1+0xce8] ;  /* 0x000ce800011a7983 */ /* 0x000ea20000300a00 */
[----:B0-----:R-:W-:Y:S02]  /*f3e0*/  @P2 IMAD.MOV.U32 R159, RZ, RZ, R158 ;  /* 0x000000ffff9f2224 */ /* 0x001fe400078e009e */
[----:B------:R-:W-:-:S05]  /*f3f0*/  @P2 IMAD.MOV.U32 R158, RZ, RZ, R7 ;  /* 0x000000ffff9e2224 */ /* 0x000fca00078e0007 */
[----:B------:R0:W2:Y:S02]  /*f400*/  @P2 LDG.E.U8 R6, desc[UR24][R158.64] ;  /* 0x000000189e062981 */ /* 0x0000a4000c1e1100 */
[----:B0-----:R-:W-:Y:S02]  /*f410*/  @P5 IMAD.MOV.U32 R158, RZ, RZ, R164 ;  /* 0x000000ffff9e5224 */ /* 0x001fe400078e00a4 */
[----:B------:R-:W-:-:S05]  /*f420*/  @P5 IMAD.MOV.U32 R159, RZ, RZ, R152 ;  /* 0x000000ffff9f5224 */ /* 0x000fca00078e0098 */
[----:B------:R3:W2:Y:S02]  /*f430*/  @P5 LDG.E.U8 R150, desc[UR24][R158.64] ;  /* 0x000000189e965981 */ /* 0x0006a4000c1e1100 */
[----:B---3--:R-:W-:Y:S02]  /*f440*/  @P3 IMAD.MOV.U32 R159, RZ, RZ, R163 ;  /* 0x000000ffff9f3224 */ /* 0x008fe400078e00a3 */
[----:B----4-:R-:W-:-:S05]  /*f450*/  @P3 IMAD.MOV.U32 R158, RZ, RZ, R9 ;  /* 0x000000ffff9e3224 */ /* 0x010fca00078e0009 */
[----:B------:R-:W3:Y:S04]  /*f460*/  @P3 LDG.E.U8 R8, desc[UR24][R158.64] ;  /* 0x000000189e083981 */ /* 0x000ee8000c1e1100 */
[----:B--2---:R0:W-:Y:S02]  /*f470*/  STL [R1+0x4ac], R151 ;  /* 0x0004ac9701007387 */ /* 0x0041e40000100800 */
[----:B0-----:R-:W-:-:S04]  /*f480*/  LOP3.LUT R151, R10, 0x34, RZ, 0xfc, !PT ;  /* 0x000000340a977812 */ /* 0x001fc800078efcff */
[----:B------:R-:W-:Y:S02]  /*f490*/  ISETP.LT.AND P2, PT, R151, R3, P0 ;  /* 0x000000039700720c */ /* 0x000fe40000741270 */
[----:B------:R-:W-:-:S11]  /*f4a0*/  PRMT R149, RZ, 0x7610, R149 ;  /* 0x00007610ff957816 */ /* 0x000fd60000000095 */
[----:B------:R-:W-:-:S05]  /*f4b0*/  @P2 IMAD.MOV.U32 R157, RZ, RZ, R155 ;  /* 0x000000ffff9d2224 */ /* 0x000fca00078e009b */
[----:B------:R-:W2:Y:S04]  /*f4c0*/  @P2 LDG.E.U8 R149, desc[UR24][R156.64] ;  /* 0x000000189c952981 */ /* 0x000ea8000c1e1100 */
[----:B------:R0:W-:Y:S04]  /*f4d0*/  STL [R1+0x4a8], R6 ;  /* 0x0004a80601007387 */ /* 0x0001e80000100800 */
[----:B------:R-:W4:Y:S04]  /*f4e0*/  LDL R7, [R1+0x78] ;  /* 0x0000780001077983 */ /* 0x000f280000100800 */
[----:B------:R-:W4:Y:S04]  /*f4f0*/  LDL R164, [R1+0x8c] ;  /* 0x00008c0001a47983 */ /* 0x000f280000100800 */
[----:B0-----:R-:W4:Y:S04]  /*f500*/  LDL R6, [R1+0x74] ;  /* 0x0000740001067983 */ /* 0x001f280000100800 */
[----:B------:R0:W-:Y:S04]  /*f510*/  STL [R1+0x4a4], R150 ;  /* 0x0004a49601007387 */ /* 0x0001e80000100800 */
[----:B0-----:R-:W4:Y:S04]  /*f520*/  LDL R150, [R1+0x90] ;  /* 0x0000900001967983 */ /* 0x001f280000100800 */
[----:B---3--:R0:W-:Y:S04]  /*f530*/  STL [R1+0x4a0], R8 ;  /* 0x0004a00801007387 */ /* 0x0081e80000100800 */
[----:B------:R-:W3:Y:S01]  /*f540*/  LDL R9, [R1+0xb0] ;  /* 0x0000b00001097983 */ /* 0x000ee20000100800 */
[----:B------:R-:W-:-:S03]  /*f550*/  LOP3.LUT R152, R10, 0x3c, RZ, 0xfc, !PT ;  /* 0x0000003c0a987812 */ /* 0x000fc600078efcff */
[----:B------:R-:W3:Y:S04]  /*f560*/  LDL R158, [R1+0xc4] ;  /* 0x0000c400019e7983 */ /* 0x000ee80000100800 */
[----:B0-----:R-:W3:Y:S01]  /*f570*/  LDL R8, [R1+0xac] ;  /* 0x0000ac0001087983 */ /* 0x001ee20000100800 */
[----:B------:R-:W-:-:S03]  /*f580*/  ISETP.LT.AND P5, PT, R152, R3, P0 ;  /* 0x000000039800720c */ /* 0x000fc600007a1270 */
[----:B------:R-:W3:Y:S01]  /*f590*/  LDL R155, [R1+0xc8] ;  /* 0x0000c800019b7983 */ /* 0x000ee20000100800 */
[----:B------:R-:W-:-:S04]  /*f5a0*/  LOP3.LUT R151, R10, 0x44, RZ, 0xfc, !PT ;  /* 0x000000440a977812 */ /* 0x000fc800078efcff */
[----:B------:R-:W-:Y:S01]  /*f5b0*/  ISETP.LT.AND P3, PT, R151, R3, P0 ;  /* 0x000000039700720c */ /* 0x000fe20000761270 */
[----:B--2---:R0:W-:Y:S01]  /*f5c0*/  STL [R1+0x49c], R149 ;  /* 0x00049c9501007387 */ /* 0x0041e20000100800 */
[----:B------:R-:W-:Y:S02]  /*f5d0*/  PRMT R142, RZ, 0x7610, R142 ;  /* 0x00007610ff8e7816 */ /* 0x000fe4000000008e */
[----:B------:R-:W-:Y:S01]  /*f5e0*/  PRMT R146, RZ, 0x7610, R146 ;  /* 0x00007610ff927816 */ /* 0x000fe20000000092 */
[----:B------:R-:W2:Y:S01]  /*f5f0*/  LDL R151, [R1+0xe4] ;  /* 0x0000e40001977983 */ /* 0x000ea20000100800 */
[----:B------:R-:W-:Y:S02]  /*f600*/  PRMT R154, RZ, 0x7610, R154 ;  /* 0x00007610ff9a7816 */ /* 0x000fe4000000009a */
[C---:B------:R-:W-:Y:S01]  /*f610*/  LOP3.LUT R157, R10.reuse, 0x54, RZ, 0xfc, !PT ;  /* 0x000000540a9d7812 */ /* 0x040fe200078efcff */
[----:B------:R-:W2:Y:S01]  /*f620*/  LDL R152, [R1+0xe8] ;  /* 0x0000e80001987983 */ /* 0x000ea20000100800 */
[----:B0-----:R-:W-:-:S02]  /*f630*/  LOP3.LUT R149, R10, 0x4c, RZ, 0xfc, !PT ;  /* 0x0000004c0a957812 */ /* 0x001fc400078efcff */
[-C--:B----4-:R-:W-:Y:S01]  /*f640*/  @P5 LOP3.LUT R7, R7, R6.reuse, RZ, 0x3c, !PT ;  /* 0x0000000607075212 */ /* 0x090fe200078e3cff */
[----:B------:R-:W-:Y:S01]  /*f650*/  @P3 IMAD.MOV.U32 R165, RZ, RZ, R164 ;  /* 0x000000ffffa53224 */ /* 0x000fe200078e00a4 */
[----:B------:R-:W-:Y:S01]  /*f660*/  ISETP.LT.AND P2, PT, R149, R3, P0 ;  /* 0x000000039500720c */ /* 0x000fe20000741270 */
[----:B------:R-:W4:Y:S01]  /*f670*/  LDL.LU R163, [R1+0x214] ;  /* 0x0002140001a37983 */ /* 0x000f220000300800 */
[----:B------:R-:W-:-:S03]  /*f680*/  @P5 LOP3.LUT R6, R7, R6, RZ, 0x3c, !PT ;  /* 0x0000000607065212 */ /* 0x000fc600078e3cff */
[----:B------:R-:W2:Y:S01]  /*f690*/  LDL R156, [R1+0xfc] ;  /* 0x0000fc00019c7983 */ /* 0x000ea20000100800 */
[----:B------:R-:W-:-:S03]  /*f6a0*/  @P5 LOP3.LUT R7, R7, R6, RZ, 0x3c, !PT ;  /* 0x0000000607075212 */ /* 0x000fc600078e3cff */
[----:B------:R-:W2:Y:S01]  /*f6b0*/  LDL R149, [R1+0x100] ;  /* 0x0001000001957983 */ /* 0x000ea20000100800 */
[----:B------:R-:W-:-:S03]  /*f6c0*/  @P3 IMAD.MOV.U32 R164, RZ, RZ, R150 ;  /* 0x000000ffffa43224 */ /* 0x000fc600078e0096 */
[----:B------:R-:W2:Y:S04]  /*f6d0*/  @P5 LDG.E.U8 R142, desc[UR24][R6.64] ;  /* 0x00000018068e5981 */ /* 0x000ea8000c1e1100 */
[----:B------:R-:W4:Y:S01]  /*f6e0*/  @P3 LDG.E.U8 R146, desc[UR24][R164.64] ;  /* 0x00000018a4923981 */ /* 0x000f22000c1e1100 */
[----:B---3--:R-:W-:-:S03]  /*f6f0*/  @P2 LOP3.LUT R9, R9, R8, RZ, 0x3c, !PT ;  /* 0x0000000809092212 */ /* 0x008fc600078e3cff */
[----:B------:R-:W3:Y:S01]  /*f700*/  LDL.LU.64 R6, [R1+0xce0] ;  /* 0x000ce00001067983 */ /* 0x000ee20000300a00 */
[----:B------:R-:W-:-:S04]  /*f710*/  @P2 LOP3.LUT R8, R9, R8, RZ, 0x3c, !PT ;  /* 0x0000000809082212 */ /* 0x000fc800078e3cff */
[----:B------:R-:W-:-:S05]  /*f720*/  @P2 LOP3.LUT R9, R9, R8, RZ, 0x3c, !PT ;  /* 0x0000000809092212 */ /* 0x000fca00078e3cff */
[----:B------:R-:W3:Y:S01]  /*f730*/  @P2 LDG.E.U8 R154, desc[UR24][R8.64] ;  /* 0x00000018089a2981 */ /* 0x000ee2000c1e1100 */
[----:B------:R-:W-:Y:S02]  /*f740*/  ISETP.LT.AND P5, PT, R157, R3, P0 ;  /* 0x000000039d00720c */ /* 0x000fe400007a1270 */
[----:B------:R-:W-:Y:S01]  /*f750*/  PRMT R153, RZ, 0x7610, R153 ;  /* 0x00007610ff997816 */ /* 0x000fe20000000099 */
[----:B--2---:R0:W-:Y:S04]  /*f760*/  STL [R1+0x498], R142 ;  /* 0x0004988e01007387 */ /* 0x0041e80000100800 */
[----:B0-----:R-:W2:Y:S04]  /*f770*/  LDL.LU R142, [R1+0x220] ;  /* 0x00022000018e7983 */ /* 0x001ea80000300800 */
[----:B------:R-:W2:Y:S04]  /*f780*/  LDL R164, [R1+0x11c] ;  /* 0x00011c0001a47983 */ /* 0x000ea80000100800 */
[----:B------:R-:W2:Y:S04]  /*f790*/  LDL R150, [R1+0x120] ;  /* 0x0001200001967983 */ /* 0x000ea80000100800 */
[----:B----4-:R-:W-:Y:S04]  /*f7a0*/  STL [R1+0x494], R146 ;  /* 0x0004949201007387 */ /* 0x010fe80000100800 */
[----:B------:R-:W4:Y:S04]  /*f7b0*/  LDL.LU.64 R8, [R1+0xcd8] ;  /* 0x000cd80001087983 */ /* 0x000f280000300a00 */
[----:B---3--:R0:W-:Y:S02]  /*f7c0*/  STL [R1+0x490], R154 ;  /* 0x0004909a01007387 */ /* 0x0081e40000100800 */
[----:B0-----:R-:W-:-:S02]  /*f7d0*/  @P5 IMAD.MOV.U32 R154, RZ, RZ, R155 ;  /* 0x000000ffff9a5224 */ /* 0x001fc400078e009b */
[----:B------:R-:W-:-:S05]  /*f7e0*/  @P5 IMAD.MOV.U32 R155, RZ, RZ, R158 ;  /* 0x000000ffff9b5224 */ /* 0x000fca00078e009e */
[----:B------:R-:W3:Y:S01]  /*f7f0*/  @P5 LDG.E.U8 R153, desc[UR24][R154.64] ;  /* 0x000000189a995981 */ /* 0x000ee2000c1e1100 */
[C---:B------:R-:W-:Y:S02]  /*f800*/  LOP3.LUT R157, R10.reuse, 0x5c, RZ, 0xfc, !PT ;  /* 0x0000005c0a9d7812 */ /* 0x040fe400078efcff */
[----:B------:R-:W-:Y:S02]  /*f810*/  LOP3.LUT R146, R10, 0x64, RZ, 0xfc, !PT ;  /* 0x000000640a927812 */ /* 0x000fe400078efcff */
[-C--:B------:R-:W-:Y:S02]  /*f820*/  ISETP.LT.AND P3, PT, R157, R3.reuse, P0 ;  /* 0x000000039d00720c */ /* 0x080fe40000761270 */
[----:B------:R-:W-:Y:S02]  /*f830*/  ISETP.LT.AND P2, PT, R146, R3, P0 ;  /* 0x000000039200720c */ /* 0x000fe40000741270 */
[----:B------:R-:W-:Y:S01]  /*f840*/  PRMT R145, RZ, 0x7610, R145 ;  /* 0x00007610ff917816 */ /* 0x000fe20000000091 */
[----:B------:R-:W2:Y:S01]  /*f850*/  LDL.LU R155, [R1+0x224] ;  /* 0x00022400019b7983 */ /* 0x000ea20000300800 */
[----:B------:R-:W-:-:S03]  /*f860*/  PRMT R144, RZ, 0x7610, R144 ;  /* 0x00007610ff907816 */ /* 0x000fc60000000090 */
[----:B---3--:R0:W-:Y:S04]  /*f870*/  STL [R1+0x48c], R153 ;  /* 0x00048c9901007387 */ /* 0x0081e80000100800 */
[----:B0-----:R-:W-:-:S05]  /*f880*/  @P3 IMAD.MOV.U32 R153, RZ, RZ, R151 ;  /* 0x000000ffff993224 */ /* 0x001fca00078e0097 */
[----:B------:R0:W3:Y:S02]  /*f890*/  @P3 LDG.E.U8 R145, desc[UR24][R152.64] ;  /* 0x0000001898913981 */ /* 0x0000e4000c1e1100 */
[----:B0-----:R-:W-:Y:S02]  /*f8a0*/  @P2 IMAD.MOV.U32 R152, RZ, RZ, R149 ;  /* 0x000000ffff982224 */ /* 0x001fe400078e0095 */
[----:B------:R-:W-:Y:S01]  /*f8b0*/  @P2 IMAD.MOV.U32 R153, RZ, RZ, R156 ;  /* 0x000000ffff992224 */ /* 0x000fe200078e009c */
[----:B------:R-:W3:Y:S04]  /*f8c0*/  LDL R149, [R1+0x158] ;  /* 0x0001580001957983 */ /* 0x000ee80000100800 */
[----:B------:R-:W3:Y:S04]  /*f8d0*/  @P2 LDG.E.U8 R144, desc[UR24][R152.64] ;  /* 0x0000001898902981 */ /* 0x000ee8000c1e1100 */
[----:B------:R-:W4:Y:S01]  /*f8e0*/  LDL R156, [R1+0x154] ;  /* 0x00015400019c7983 */ /* 0x000f220000100800 */
[----:B------:R-:W-:-:S04]  /*f8f0*/  LOP3.LUT R146, R10, 0x6c, RZ, 0xfc, !PT ;  /* 0x0000006c0a927812 */ /* 0x000fc800078efcff */
[----:B------:R-:W-:Y:S02]  /*f900*/  ISETP.LT.AND P5, PT, R146, R3, P0 ;  /* 0x000000039200720c */ /* 0x000fe400007a1270 */
[----:B------:R-:W-:Y:S02]  /*f910*/  PRMT R143, RZ, 0x7610, R143 ;  /* 0x00007610ff8f7816 */ /* 0x000fe4000000008f */
[----:B--2---:R-:W-:Y:S02]  /*f920*/  ISETP.GE.AND P2, PT, R142, RZ, PT ;  /* 0x000000ff8e00720c */ /* 0x004fe40003f46270 */
[----:B------:R-:W-:Y:S01]  /*f930*/  LOP3.LUT R142, R10, 0x74, RZ, 0xfc, !PT ;  /* 0x000000740a8e7812 */ /* 0x000fe200078efcff */
[----:B------:R-:W-:Y:S01]  /*f940*/  @!P4 IMAD.MOV R32, RZ, RZ, -R32 ;  /* 0x000000ffff20c224 */ /* 0x000fe200078e0a20 */
[----:B---3--:R0:W-:Y:S04]  /*f950*/  STL [R1+0x484], R144 ;  /* 0x0004849001007387 */ /* 0x0081e80000100800 */
[----:B------:R2:W-:Y:S01]  /*f960*/  STL [R1+0x488], R145 ;  /* 0x0004889101007387 */ /* 0x0005e20000100800 */
[----:B0-----:R-:W-:-:S03]  /*f970*/  @P5 IMAD.MOV.U32 R144, RZ, RZ, R150 ;  /* 0x000000ffff905224 */ /* 0x001fc600078e0096 */
[----:B------:R-:W3:Y:S01]  /*f980*/  LDL R150, [R1+0x95c] ;  /* 0x00095c0001967983 */ /* 0x000ee20000100800 */
[----:B--2---:R-:W-:-:S05]  /*f990*/  @P5 IMAD.MOV.U32 R145, RZ, RZ, R164 ;  /* 0x000000ffff915224 */ /* 0x004fca00078e00a4 */
[----:B------:R0:W2:Y:S01]  /*f9a0*/  @P5 LDG.E.U8 R143, desc[UR24][R144.64] ;  /* 0x00000018908f5981 */ /* 0x0000a2000c1e1100 */
[----:B------:R-:W-:-:S03]  /*f9b0*/  ISETP.LT.AND P5, PT, R142, R3, P0 ;  /* 0x000000038e00720c */ /* 0x000fc600007a1270 */
[----:B------:R-:W3:Y:S01]  /*f9c0*/  LDL R142, [R1+0x960] ;  /* 0x00096000018e7983 */ /* 0x000ee20000100800 */
[----:B0-----:R-:W-:-:S04]  /*f9d0*/  LOP3.LUT R144, R10, 0x7c, RZ, 0xfc, !PT ;  /* 0x0000007c0a907812 */ /* 0x001fc800078efcff */
[----:B------:R-:W-:-:S05]  /*f9e0*/  ISETP.LT.AND P4, PT, R144, R3, P0 ;  /* 0x000000039000720c */ /* 0x000fca0000781270 */
[----:B------:R-:W-:Y:S02]  /*f9f0*/  @P5 IMAD.MOV.U32 R144, RZ, RZ, R114 ;  /* 0x000000ffff905224 */ /* 0x000fe400078e0072 */
[----:B------:R-:W-:-:S05]  /*fa00*/  @P5 IMAD.MOV.U32 R145, RZ, RZ, R126 ;  /* 0x000000ffff915224 */ /* 0x000fca00078e007e */
[----:B------:R0:W3:Y:S02]  /*fa10*/  @P5 LDG.E.U8 R96, desc[UR24][R144.64] ;  /* 0x0000001890605981 */ /* 0x0000e4000c1e1100 */
[----:B0-----:R-:W-:Y:S02]  /*fa20*/  @P4 IMAD.MOV.U32 R144, RZ, RZ, R149 ;  /* 0x000000ffff904224 */ /* 0x001fe400078e0095 */
[----:B----4-:R-:W-:-:S05]  /*fa30*/  @P4 IMAD.MOV.U32 R145, RZ, RZ, R156 ;  /* 0x000000ffff914224 */ /* 0x010fca00078e009c */
[----:B------:R0:W4:Y:S01]  /*fa40*/  @P4 LDG.E.U8 R110, desc[UR24][R144.64] ;  /* 0x00000018906e4981 */ /* 0x000122000c1e1100 */
[----:B------:R-:W-:-:S03]  /*fa50*/  @!P2 IMAD.MOV R34, RZ, RZ, -R34 ;  /* 0x000000ffff22a224 */ /* 0x000fc600078e0a22 */
[----:B--2---:R2:W-:Y:S04]  /*fa60*/  STL [R1+0x480], R143 ;  /* 0x0004808f01007387 */ /* 0x0045e80000100800 */
[----:B------:R-:W4:Y:S04]  /*fa70*/  LDL R126, [R1+0x964] ;  /* 0x00096400017e7983 */ /* 0x000f280000100800 */
[----:B------:R-:W4:Y:S01]  /*fa80*/  LDL R114, [R1+0x968] ;  /* 0x0009680001727983 */ /* 0x000f220000100800 */
[----:B--2---:R-:W-:-:S04]  /*fa90*/  LOP3.LUT R143, R10, 0x6, RZ, 0xfc, !PT ;  /* 0x000000060a8f7812 */ /* 0x004fc800078efcff */
[----:B------:R-:W-:-:S13]  /*faa0*/  ISETP.LT.AND P2, PT, R143, R3, P0 ;  /* 0x000000038f00720c */ /* 0x000fda0000741270 */
[----:B0-----:R-:W-:Y:S02]  /*fab0*/  @P2 IMAD.MOV.U32 R144, RZ, RZ, R148 ;  /* 0x000000ffff902224 */ /* 0x001fe400078e0094 */
[----:B------:R-:W-:-:S05]  /*fac0*/  @P2 IMAD.MOV.U32 R145, RZ, RZ, R147 ;  /* 0x000000ffff912224 */ /* 0x000fca00078e0093 */
[----:B------:R-:W2:Y:S04]  /*fad0*/  @P2 LDG.E.U8 R43, desc[UR24][R144.64] ;  /* 0x00000018902b2981 */ /* 0x000ea8000c1e1100 */
[----:B---3--:R0:W-:Y:S04]  /*fae0*/  STL [R1+0x47c], R96 ;  /* 0x00047c6001007387 */ /* 0x0081e80000100800 */
[----:B0-----:R-:W3:Y:S04]  /*faf0*/  LDL.LU R96, [R1+0x22c] ;  /* 0x00022c0001607983 */ /* 0x001ee80000300800 */
[----:B----4-:R0:W-:Y:S04]  /*fb00*/  STL [R1+0x474], R110 ;  /* 0x0004746e01007387 */ /* 0x0101e80000100800 */
[----:B0-----:R-:W4:Y:S01]  /*fb10*/  LDL R110, [R1+0x28] ;  /* 0x00002800016e7983 */ /* 0x001f220000100800 */
[----:B------:R-:W-:-:S02]  /*fb20*/  ISETP.GT.AND P5, PT, R3, UR26, P0 ;  /* 0x0000001a03007c0c */ /* 0x000fc400087a4270 */
[----:B------:R-:W-:-:S04]  /*fb30*/  LOP3.LUT R143, R10, 0x16, RZ, 0xfc, !PT ;  /* 0x000000160a8f7812 */ /* 0x000fc800078efcff */
[----:B------:R-:W-:Y:S01]  /*fb40*/  ISETP.LT.AND P4, PT, R143, R3, P0 ;  /* 0x000000038f00720c */ /* 0x000fe20000781270 */
[----:B------:R-:W-:Y:S01]  /*fb50*/  STL [R1+0xad8], R148 ;  /* 0x000ad89401007387 */ /* 0x000fe20000100800 */
[----:B------:R-:W-:Y:S02]  /*fb60*/  PRMT R141, RZ, 0x7610, R141 ;  /* 0x00007610ff8d7816 */ /* 0x000fe4000000008d */
[----:B------:R-:W-:Y:S01]  /*fb70*/  ISETP.GT.AND P2, PT, R3, UR27, P0 ;  /* 0x0000001b03007c0c */ /* 0x000fe20008744270 */
[----:B------:R-:W-:Y:S02]  /*fb80*/  STL [R1+0xad4], R147 ;  /* 0x000ad49301007387 */ /* 0x000fe40000100800 */
[----:B------:R-:W-:Y:S01]  /*fb90*/  @P5 IMAD.MOV.U32 R143, RZ, RZ, R150 ;  /* 0x000000ffff8f5224 */ /* 0x000fe200078e0096 */
[----:B------:R-:W-:-:S04]  /*fba0*/  PRMT R117, RZ, 0x7610, R117 ;  /* 0x00007610ff757816 */ /* 0x000fc80000000075 */
[----:B------:R0:W3:Y:S02]  /*fbb0*/  @P5 LDG.E.U8 R141, desc[UR24][R142.64] ;  /* 0x000000188e8d5981 */ /* 0x0000e4000c1e1100 */
[----:B0-----:R-:W-:Y:S02]  /*fbc0*/  @P4 IMAD.MOV.U32 R142, RZ, RZ, R162 ;  /* 0x000000ffff8e4224 */ /* 0x001fe400078e00a2 */
[----:B------:R-:W-:-:S05]  /*fbd0*/  @P4 IMAD.MOV.U32 R143, RZ, RZ, R161 ;  /* 0x000000ffff8f4224 */ /* 0x000fca00078e00a1 */
[----:B------:R0:W3:Y:S01]  /*fbe0*/  @P4 LDG.E.U8 R117, desc[UR24][R142.64] ;  /* 0x000000188e754981 */ /* 0x0000e2000c1e1100 */
[----:B------:R-:W-:Y:S01]  /*fbf0*/  ISETP.GT.AND P4, PT, R3, UR28, P0 ;  /* 0x0000001c03007c0c */ /* 0x000fe20008784270 */
[----:B0-----:R-:W-:Y:S02]  /*fc00*/  @P2 IMAD.MOV.U32 R143, RZ, RZ, R126 ;  /* 0x000000ffff8f2224 */ /* 0x001fe400078e007e */
[----:B------:R-:W-:-:S05]  /*fc10*/  @P2 IMAD.MOV.U32 R142, RZ, RZ, R114 ;  /* 0x000000ffff8e2224 */ /* 0x000fca00078e0072 */
[----:B------:R0:W3:Y:S04]  /*fc20*/  @P2 LDG.E.U8 R112, desc[UR24][R142.64] ;  /* 0x000000188e702981 */ /* 0x0000e8000c1e1100 */
[----:B--2---:R2:W-:Y:S02]  /*fc30*/  STL [R1+0x478], R43 ;  /* 0x0004782b01007387 */ /* 0x0045e40000100800 */
[----:B--2---:R-:W-:-:S04]  /*fc40*/  LOP3.LUT R43, R10, 0x26, RZ, 0xfc, !PT ;  /* 0x000000260a2b7812 */ /* 0x004fc800078efcff */
[----:B------:R-:W-:Y:S02]  /*fc50*/  ISETP.LT.AND P5, PT, R43, R3, P0 ;  /* 0x000000032b00720c */ /* 0x000fe400007a1270 */
[----:B------:R-:W2:Y:S11]  /*fc60*/  LDL.LU R43, [R1+0x228] ;  /* 0x00022800012b7983 */ /* 0x000eb60000300800 */
[----:B0-----:R-:W-:-:S02]  /*fc70*/  @P5 IMAD.MOV.U32 R143, RZ, RZ, R128 ;  /* 0x000000ffff8f5224 */ /* 0x001fc400078e0080 */
[----:B----4-:R-:W-:-:S05]  /*fc80*/  @P5 IMAD.MOV.U32 R142, RZ, RZ, R110 ;  /* 0x000000ffff8e5224 */ /* 0x010fca00078e006e */
[----:B------:R0:W4:Y:S02]  /*fc90*/  @P5 LDG.E.U8 R98, desc[UR24][R142.64] ;  /* 0x000000188e625981 */ /* 0x000124000c1e1100 */
[----:B0-----:R-:W-:Y:S02]  /*fca0*/  @P4 IMAD.MOV.U32 R142, RZ, RZ, R134 ;  /* 0x000000ffff8e4224 */ /* 0x001fe400078e0086 */
[----:B------:R-:W-:-:S05]  /*fcb0*/  @P4 IMAD.MOV.U32 R143, RZ, RZ, R130 ;  /* 0x000000ffff8f4224 */ /* 0x000fca00078e0082 */
[----:B------:R0:W2:Y:S01]  /*fcc0*/  @P4 LDG.E.U8 R94, desc[UR24][R142.64] ;  /* 0x000000188e5e4981 */ /* 0x0000a2000c1e1100 */
[----:B---3--:R-:W-:Y:S02]  /*fcd0*/  ISETP.GE.AND P2, PT, R96, RZ, PT ;  /* 0x000000ff6000720c */ /* 0x008fe40003f46270 */
[----:B------:R-:W-:-:S04]  /*fce0*/  LOP3.LUT R96, R10, 0x36, RZ, 0xfc, !PT ;  /* 0x000000360a607812 */ /* 0x000fc800078efcff */
[----:B------:R-:W-:Y:S01]  /*fcf0*/  ISETP.LT.AND P5, PT, R96, R3, P0 ;  /* 0x000000036000720c */ /* 0x000fe200007a1270 */
[----:B------:R-:W-:Y:S01]  /*fd00*/  STL [R1+0xae0], R162 ;  /* 0x000ae0a201007387 */ /* 0x000fe20000100800 */
[----:B------:R-:W-:-:S03]  /*fd10*/  ISETP.GT.AND P4, PT, R3, UR29, P0 ;  /* 0x0000001d03007c0c */ /* 0x000fc60008784270 */
[----:B------:R-:W-:Y:S02]  /*fd20*/  STL [R1+0xadc], R161 ;  /* 0x000adca101007387 */ /* 0x000fe40000100800 */
[----:B------:R-:W-:-:S06]  /*fd30*/  @!P2 IMAD.MOV R36, RZ, RZ, -R36 ;  /* 0x000000ffff24a224 */ /* 0x000fcc00078e0a24 */
[----:B0-----:R-:W-:Y:S02]  /*fd40*/  @P5 IMAD.MOV.U32 R142, RZ, RZ, R122 ;  /* 0x000000ffff8e5224 */ /* 0x001fe400078e007a */
[----:B------:R-:W-:-:S05]  /*fd50*/  @P5 IMAD.MOV.U32 R143, RZ, RZ, R124 ;  /* 0x000000ffff8f5224 */ /* 0x000fca00078e007c */
[----:B------:R0:W3:Y:S02]  /*fd60*/  @P5 LDG.E.U8 R80, desc[UR24][R142.64] ;  /* 0x000000188e505981 */ /* 0x0000e4000c1e1100 */
[----:B0-----:R-:W-:Y:S02]  /*fd70*/  @P4 IMAD.MOV.U32 R142, RZ, RZ, R118 ;  /* 0x000000ffff8e4224 */ /* 0x001fe400078e0076 */
[----:B------:R-:W-:-:S05]  /*fd80*/  @P4 IMAD.MOV.U32 R143, RZ, RZ, R120 ;  /* 0x000000ffff8f4224 */ /* 0x000fca00078e0078 */
[----:B------:R0:W3:Y:S01]  /*fd90*/  @P4 LDG.E.U8 R82, desc[UR24][R142.64] ;  /* 0x000000188e524981 */ /* 0x0000e2000c1e1100 */
[----:B------:R-:W-:-:S03]  /*fda0*/  ISETP.GE.AND P3, PT, R163, RZ, PT ;  /* 0x000000ffa300720c */ /* 0x000fc60003f66270 */
[----:B--2---:R2:W-:Y:S02]  /*fdb0*/  STL [R1+0x460], R94 ;  /* 0x0004605e01007387 */ /* 0x0045e40000100800 */
[----:B--2---:R-:W-:-:S04]  /*fdc0*/  LOP3.LUT R94, R10, 0x46, RZ, 0xfc, !PT ;  /* 0x000000460a5e7812 */ /* 0x004fc800078efcff */
[----:B------:R-:W-:-:S13]  /*fdd0*/  ISETP.LT.AND P2, PT, R94, R3, P0 ;  /* 0x000000035e00720c */ /* 0x000fda0000741270 */
[----:B0-----:R-:W-:Y:S02]  /*fde0*/  @P2 IMAD.MOV.U32 R142, RZ, RZ, R106 ;  /* 0x000000ffff8e2224 */ /* 0x001fe400078e006a */
[----:B------:R-:W-:-:S05]  /*fdf0*/  @P2 IMAD.MOV.U32 R143, RZ, RZ, R108 ;  /* 0x000000ffff8f2224 */ /* 0x000fca00078e006c */
[----:B------:R0:W2:Y:S01]  /*fe00*/  @P2 LDG.E.U8 R59, desc[UR24][R142.64] ;  /* 0x000000188e3b2981 */ /* 0x0000a2000c1e1100 */
[----:B------:R-:W-:Y:S01]  /*fe10*/  @!P3 IMAD.MOV R33, RZ, RZ, -R33 ;  /* 0x000000ffff21b224 */ /* 0x000fe200078e0a21 */
[----:B------:R-:W-:Y:S02]  /*fe20*/  ISETP.GE.AND P3, PT, R155, RZ, PT ;  /* 0x000000ff9b00720c */ /* 0x000fe40003f66270 */
[----:B------:R-:W-:Y:S11]  /*fe30*/  STL [R1+0x470], R141 ;  /* 0x0004708d01007387 */ /* 0x000ff60000100800 */
[----:B------:R-:W-:Y:S01]  /*fe40*/  @!P3 IMAD.MOV R35, RZ, RZ, -R35 ;  /* 0x000000ffff23b224 */ /* 0x000fe200078e0a23 */
[----:B------:R-:W-:-:S02]  /*fe50*/  ISETP.GE.AND P3, PT, R43, RZ, PT ;  /* 0x000000ff2b00720c */ /* 0x000fc40003f66270 */
[----:B------:R-:W2:Y:S01]  /*fe60*/  LDL.LU R43, [R1+0x230] ;  /* 0x00023000012b7983 */ /* 0x000ea20000300800 */
[----:B------:R-:W-:-:S03]  /*fe70*/  ISETP.GT.AND P5, PT, R3, UR30, P0 ;  /* 0x0000001e03007c0c */ /* 0x000fc600087a4270 */
[----:B------:R-:W-:Y:S04]  /*fe80*/  STL [R1+0x46c], R117 ;  /* 0x00046c7501007387 */ /* 0x000fe80000100800 */
[----:B------:R-:W-:Y:S04]  /*fe90*/  STL [R1+0x468], R112 ;  /* 0x0004687001007387 */ /* 0x000fe80000100800 */
[----:B---3--:R3:W-:Y:S02]  /*fea0*/  STL [R1+0x45c], R80 ;  /* 0x00045c5001007387 */ /* 0x0087e40000100800 */
[----:B---3--:R-:W-:-:S04]  /*feb0*/  LOP3.LUT R80, R10, 0x56, RZ, 0xfc, !PT ;  /* 0x000000560a507812 */ /* 0x008fc800078efcff */
[----:B------:R-:W-:Y:S01]  /*fec0*/  ISETP.LT.AND P4, PT, R80, R3, P0 ;  /* 0x000000035000720c */ /* 0x000fe20000781270 */
[----:B0-----:R-:W-:Y:S01]  /*fed0*/  @P5 IMAD.MOV.U32 R142, RZ, RZ, R102 ;  /* 0x000000ffff8e5224 */ /* 0x001fe200078e0066 */
[----:B------:R-:W-:Y:S01]  /*fee0*/  ISETP.GT.AND P2, PT, R3, UR31, P0 ;  /* 0x0000001f03007c0c */ /* 0x000fe20008744270 */
[----:B------:R-:W-:Y:S01]  /*fef0*/  @P5 IMAD.MOV.U32 R143, RZ, RZ, R104 ;  /* 0x000000ffff8f5224 */ /* 0x000fe200078e0068 */
[----:B----4-:R-:W-:Y:S04]  /*ff00*/  STL [R1+0x464], R98 ;  /* 0x0004646201007387 */ /* 0x010fe80000100800 */
[----:B------:R0:W3:Y:S05]  /*ff10*/  @P5 LDG.E.U8 R72, desc[UR24][R142.64] ;  /* 0x000000188e485981 */ /* 0x0000ea000c1e1100 */
[----:B0-----:R-:W-:-:S02]  /*ff20*/  @P4 IMAD.MOV.U32 R142, RZ, RZ, R90 ;  /* 0x000000ffff8e4224 */ /* 0x001fc400078e005a */
[----:B------:R-:W-:-:S05]  /*ff30*/  @P4 IMAD.MOV.U32 R143, RZ, RZ, R92 ;  /* 0x000000ffff8f4224 */ /* 0x000fca00078e005c */
[----:B------:R0:W4:Y:S02]  /*ff40*/  @P4 LDG.E.U8 R49, desc[UR24][R142.64] ;  /* 0x000000188e314981 */ /* 0x000124000c1e1100 */
[----:B0-----:R-:W-:Y:S02]  /*ff50*/  @P2 IMAD.MOV.U32 R142, RZ, RZ, R86 ;  /* 0x000000ffff8e2224 */ /* 0x001fe400078e0056 */
[----:B------:R-:W-:-:S05]  /*ff60*/  @P2 IMAD.MOV.U32 R143, RZ, RZ, R88 ;  /* 0x000000ffff8f2224 */ /* 0x000fca00078e0058 */
[----:B------:R0:W4:Y:S04]  /*ff70*/  @P2 LDG.E.U8 R47, desc[UR24][R142.64] ;  /* 0x000000188e2f2981 */ /* 0x000128000c1e1100 */
[----:B--2---:R2:W-:Y:S01]  /*ff80*/  STL [R1+0x454], R59 ;  /* 0x0004543b01007387 */ /* 0x0045e20000100800 */
[----:B------:R-:W-:-:S03]  /*ff90*/  ISETP.GT.AND P4, PT, R3, UR32, P0 ;  /* 0x0000002003007c0c */ /* 0x000fc60008784270 */
[----:B------:R-:W4:Y:S01]  /*ffa0*/  LDL.LU R80, [R1+0x234] ;  /* 0x0002340001507983 */ /* 0x000f220000300800 */
[----:B--2---:R-:W-:-:S04]  /*ffb0*/  LOP3.LUT R59, R10, 0x66, RZ, 0xfc, !PT ;  /* 0x000000660a3b7812 */ /* 0x004fc800078efcff */
[----:B------:R-:W-:-:S13]  /*ffc0*/  ISETP.LT.AND P5, PT, R59, R3, P0 ;  /* 0x000000033b00720c */ /* 0x000fda00007a1270 */
[----:B0-----:R-:W-:Y:S02]  /*ffd0*/  @P5 IMAD.MOV.U32 R142, RZ, RZ, R70 ;  /* 0x000000ffff8e5224 */ /* 0x001fe400078e0046 */
[----:B------:R-:W-:-:S05]  /*ffe0*/  @P5 IMAD.MOV.U32 R143, RZ, RZ, R61 ;  /* 0x000000ffff8f5224 */ /* 0x000fca00078e003d */
[----:B------:R0:W2:Y:S01]  /*fff0*/  @P5 LDG.E.U8 R45, desc[UR24][R142.64] ;  /* 0x000000188e2d5981 */ /* 0x0000a2000c1e1100 */
[----:B------:R-:W-:Y:S02]  /*10000*/  ISETP.GE.AND P2, PT, R43, RZ, PT ;  /* 0x000000ff2b00720c */ /* 0x000fe40003f46270 */
[----:B------:R-:W-:-:S04]  /*10010*/  LOP3.LUT R43, R10, 0x76, RZ, 0xfc, !PT ;  /* 0x000000760a2b7812 */ /* 0x000fc800078efcff */
[----:B------:R-:W-:Y:S02]  /*10020*/  ISETP.LT.AND P5, PT, R43, R3, P0 ;  /* 0x000000032b00720c */ /* 0x000fe400007a1270 */
[----:B------:R-:W-:Y:S01]  /*10030*/  PRMT R10, RZ, 0x7610, R10 ;  /* 0x00007610ff0a7816 */ /* 0x000fe2000000000a */
[----:B0-----:R-:W-:Y:S02]  /*10040*/  @P4 IMAD.MOV.U32 R142, RZ, RZ, R65 ;  /* 0x000000ffff8e4224 */ /* 0x001fe400078e0041 */
[----:B------:R-:W-:-:S05]  /*10050*/  @P4 IMAD.MOV.U32 R143, RZ, RZ, R57 ;  /* 0x000000ffff8f4224 */ /* 0x000fca00078e0039 */
[----:B------:R0:W2:Y:S03]  /*10060*/  @P4 LDG.E.U8 R10, desc[UR24][R142.64] ;  /* 0x000000188e0a4981 */ /* 0x0000a6000c1e1100 */
[----:B0-----:R-:W-:Y:S02]  /*10070*/  @P5 IMAD.MOV.U32 R142, RZ, RZ, R76 ;  /* 0x000000ffff8e5224 */ /* 0x001fe400078e004c */
[----:B------:R-:W-:-:S05]  /*10080*/  @P5 IMAD.MOV.U32 R143, RZ, RZ, R78 ;  /* 0x000000ffff8f5224 */ /* 0x000fca00078e004e */
[----:B------:R-:W2:Y:S04]  /*10090*/  @P5 LDG.E.U8 R74, desc[UR24][R142.64] ;  /* 0x000000188e4a5981 */ /* 0x000ea8000c1e1100 */
[----:B------:R-:W-:Y:S04]  /*100a0*/  STL [R1+0x458], R82 ;  /* 0x0004585201007387 */ /* 0x000fe80000100800 */
[----:B---3--:R0:W-:Y:S04]  /*100b0*/  STL [R1+0x450], R72 ;  /* 0x0004504801007387 */ /* 0x0081e80000100800 */
[----:B0-----:R-:W3:Y:S04]  /*100c0*/  LDL.LU R72, [R1+0x1fc] ;  /* 0x0001fc0001487983 */ /* 0x001ee80000300800 */
[----:B------:R-:W3:Y:S04]  /*100d0*/  LDL.LU R70, [R1+0x1f8] ;  /* 0x0001f80001467983 */ /* 0x000ee80000300800 */
[----:B------:R-:W3:Y:S04]  /*100e0*/  LDL.LU R65, [R1+0x1f4] ;  /* 0x0001f40001417983 */ /* 0x000ee80000300800 */
[----:B------:R-:W3:Y:S04]  /*100f0*/  LDL.LU R61, [R1+0x1f0] ;  /* 0x0001f000013d7983 */ /* 0x000ee80000300800 */
[----:B------:R-:W3:Y:S04]  /*10100*/  LDL.LU R59, [R1+0x1ec] ;  /* 0x0001ec00013b7983 */ /* 0x000ee80000300800 */
[----:B------:R-:W3:Y:S04]  /*10110*/  LDL.LU R57, [R1+0x1e8] ;  /* 0x0001e80001397983 */ /* 0x000ee80000300800 */
[----:B----4-:R0:W-:Y:S04]  /*10120*/  STL [R1+0x44c], R49 ;  /* 0x00044c3101007387 */ /* 0x0101e80000100800 */
[----:B0-----:R-:W4:Y:S04]  /*10130*/  LDL.LU R49, [R1+0x1e4] ;  /* 0x0001e40001317983 */ /* 0x001f280000300800 */
[----:B------:R0:W-:Y:S04]  /*10140*/  STL [R1+0x448], R47 ;  /* 0x0004482f01007387 */ /* 0x0001e80000100800 */
[----:B0-----:R-:W3:Y:S04]  /*10150*/  LDL.LU R47, [R1+0x1e0] ;  /* 0x0001e000012f7983 */ /* 0x001ee80000300800 */
[----:B--2---:R0:W-:Y:S04]  /*10160*/  STL [R1+0x444], R45 ;  /* 0x0004442d01007387 */ /* 0x0041e80000100800 */
[----:B0-----:R-:W2:Y:S04]  /*10170*/  LDL.LU R45, [R1+0x1dc] ;  /* 0x0001dc00012d7983 */ /* 0x001ea80000300800 */
[----:B------:R-:W2:Y:S04]  /*10180*/  LDL.LU R43, [R1+0x1d8] ;  /* 0x0001d800012b7983 */ /* 0x000ea80000300800 */
[----:B------:R-:W-:Y:S01]  /*10190*/  STL [R1+0x440], R10 ;  /* 0x0004400a01007387 */ /* 0x000fe20000100800 */
[----:B------:R-:W-:-:S03]  /*101a0*/  @!P3 IMAD.MOV R37, RZ, RZ, -R37 ;  /* 0x000000ffff25b224 */ /* 0x000fc600078e0a25 */
[----:B------:R0:W-:Y:S04]  /*101b0*/  STL [R1+0x43c], R74 ;  /* 0x00043c4a01007387 */ /* 0x0001e80000100800 */
[----:B------:R-:W-:Y:S01]  /*101c0*/  STL [R1+0xb70], R0 ;  /* 0x000b700001007387 */ /* 0x000fe20000100800 */
[----:B0-----:R-:W-:-:S05]  /*101d0*/  VIADD R74, R0, 0xdc ;  /* 0x000000dc004a7836 */ /* 0x001fca0000000000 */
[----:B------:R0:W-:Y:S04]  /*101e0*/  STL [R1+0x20c], R74 ;  /* 0x00020c4a01007387 */ /* 0x0001e80000100800 */
[----:B------:R-:W2:Y:S04]  /*101f0*/  LDL.LU R112, [R1+0x1d4] ;  /* 0x0001d40001707983 */ /* 0x000ea80000300800 */
[----:B------:R-:W2:Y:S04]  /*10200*/  LDL.LU R110, [R1+0x1d0] ;  /* 0x0001d000016e7983 */ /* 0x000ea80000300800 */
[----:B------:R-:W2:Y:S04]  /*10210*/  LDL.LU R108, [R1+0x1cc] ;  /* 0x0001cc00016c7983 */ /* 0x000ea80000300800 */
[----:B------:R-:W2:Y:S04]  /*10220*/  LDL.LU R106, [R1+0x1c8] ;  /* 0x0001c800016a7983 */ /* 0x000ea80000300800 */
[----:B------:R-:W2:Y:S01]  /*10230*/  LDL.LU R104, [R1+0x1c4] ;  /* 0x0001c40001687983 */ /* 0x000ea20000300800 */
[----:B-1----:R-:W-:-:S03]  /*10240*/  ISETP.NE.AND P3, PT, RZ, UR15, PT ;  /* 0x0000000fff007c0c */ /* 0x002fc6000bf65270 */
[----:B------:R-:W2:Y:S01]  /*10250*/  LDL.LU R102, [R1+0x1c0] ;  /* 0x0001c00001667983 */ /* 0x000ea20000300800 */
[----:B------:R-:W-:Y:S01]  /*10260*/  LOP3.LUT R10, RZ, UR15, RZ, 0x33, !PT ;  /* 0x0000000fff0a7c12 */ /* 0x000fe2000f8e33ff */
[----:B------:R-:W1:Y:S02]  /*10270*/  S2R R2, SR_TID.X ;  /* 0x0000000000027919 */ /* 0x000e640000002100 */
[----:B------:R-:W2:Y:S01]  /*10280*/  LDL.LU R98, [R1+0x1bc] ;  /* 0x0001bc0001627983 */ /* 0x000ea20000300800 */
[----:B------:R-:W-:Y:S01]  /*10290*/  ISETP.GE.AND P4, PT, R80, RZ, PT ;  /* 0x000000ff5000720c */ /* 0x000fe20003f86270 */
[----:B------:R-:W-:Y:S01]  /*102a0*/  @!P2 IMAD.MOV R22, RZ, RZ, -R22 ;  /* 0x000000ffff16a224 */ /* 0x000fe200078e0a16 */
[----:B------:R-:W0:Y:S01]  /*102b0*/  LDCU UR15, c[0x0][0x3b0] ;  /* 0x00007600ff0f77ac */ /* 0x000e220008000800 */
[----:B------:R-:W2:Y:S04]  /*102c0*/  LDL.LU R96, [R1+0x1b8] ;  /* 0x0001b80001607983 */ /* 0x000ea80000300800 */
[----:B------:R-:W2:Y:S01]  /*102d0*/  LDL.LU R94, [R1+0x1b4] ;  /* 0x0001b400015e7983 */ /* 0x000ea20000300800 */
[----:B------:R-:W-:-:S03]  /*102e0*/  SEL R21, R10, R21, !P3 ;  /* 0x000000150a157207 */ /* 0x000fc60005800000 */
[----:B------:R-:W2:Y:S04]  /*102f0*/  LDL.LU R92, [R1+0x1b0] ;  /* 0x0001b000015c7983 */ /* 0x000ea80000300800 */
[----:B------:R-:W2:Y:S04]  /*10300*/  LDL.LU R90, [R1+0x1ac] ;  /* 0x0001ac00015a7983 */ /* 0x000ea80000300800 */
[----:B------:R-:W2:Y:S04]  /*10310*/  LDL.LU R88, [R1+0x1a8] ;  /* 0x0001a80001587983 */ /* 0x000ea80000300800 */
[----:B------:R-:W2:Y:S04]  /*10320*/  LDL.LU R86, [R1+0x1a4] ;  /* 0x0001a40001567983 */ /* 0x000ea80000300800 */
[----:B------:R-:W2:Y:S01]  /*10330*/  LDL.LU R141, [R1+0x1a0] ;  /* 0x0001a000018d7983 */ /* 0x000ea20000300800 */
[----:B------:R-:W-:-:S03]  /*10340*/  IMAD R157, R21, UR75, RZ ;  /* 0x0000004b159d7c24 */ /* 0x000fc6000f8e02ff */
[----:B------:R-:W2:Y:S01]  /*10350*/  LDL.LU R82, [R1+0x19c] ;  /* 0x00019c0001527983 */ /* 0x000ea20000300800 */
[----:B------:R-:W-:Y:S02]  /*10360*/  IABS R21, R74 ;  /* 0x0000004a00157213 */ /* 0x000fe40000000000 */
[C---:B---3--:R-:W-:Y:S01]  /*10370*/  SEL R159, R10.reuse, R72, !P3 ;  /* 0x000000480a9f7207 */ /* 0x048fe20005800000 */
[----:B------:R-:W3:Y:S01]  /*10380*/  LDL.LU R80, [R1+0x198] ;  /* 0x0001980001507983 */ /* 0x000ee20000300800 */
[C---:B------:R-:W-:Y:S02]  /*10390*/  SEL R134, R10.reuse, R70, !P3 ;  /* 0x000000460a867207 */ /* 0x040fe40005800000 */
[C---:B------:R-:W-:Y:S01]  /*103a0*/  SEL R130, R10.reuse, R65, !P3 ;  /* 0x000000410a827207 */ /* 0x040fe20005800000 */
[----:B------:R-:W3:Y:S01]  /*103b0*/  LDL.LU R78, [R1+0x194] ;  /* 0x00019400014e7983 */ /* 0x000ee20000300800 */
[C---:B------:R-:W-:Y:S02]  /*103c0*/  SEL R128, R10.reuse, R61, !P3 ;  /* 0x0000003d0a807207 */ /* 0x040fe40005800000 */
[C---:B------:R-:W-:Y:S01]  /*103d0*/  SEL R126, R10.reuse, R59, !P3 ;  /* 0x0000003b0a7e7207 */ /* 0x040fe20005800000 */
[----:B------:R-:W3:Y:S01]  /*103e0*/  LDL.LU R76, [R1+0x190] ;  /* 0x00019000014c7983 */ /* 0x000ee20000300800 */
[----:B------:R-:W-:-:S02]  /*103f0*/  SEL R124, R10, R57, !P3 ;  /* 0x000000390a7c7207 */ /* 0x000fc40005800000 */
[C---:B----4-:R-:W-:Y:S01]  /*10400*/  SEL R122, R10.reuse, R49, !P3 ;  /* 0x000000310a7a7207 */ /* 0x050fe20005800000 */
[----:B------:R-:W4:Y:S01]  /*10410*/  LDL.LU R142, [R1+0x18c] ;  /* 0x00018c00018e7983 */ /* 0x000f220000300800 */
[C---:B------:R-:W-:Y:S02]  /*10420*/  SEL R120, R10.reuse, R47, !P3 ;  /* 0x0000002f0a787207 */ /* 0x040fe40005800000 */
[C---:B--2---:R-:W-:Y:S01]  /*10430*/  SEL R118, R10.reuse, R45, !P3 ;  /* 0x0000002d0a767207 */ /* 0x044fe20005800000 */
[----:B0-----:R-:W2:Y:S01]  /*10440*/  LDL.LU R74, [R1+0x188] ;  /* 0x00018800014a7983 */ /* 0x001ea20000300800 */
[----:B------:R-:W-:-:S03]  /*10450*/  SEL R114, R10, R43, !P3 ;  /* 0x0000002b0a727207 */ /* 0x000fc60005800000 */
[----:B------:R-:W2:Y:S01]  /*10460*/  LDL.LU R72, [R1+0x184] ;  /* 0x0001840001487983 */ /* 0x000ea20000300800 */
[C---:B------:R-:W-:Y:S02]  /*10470*/  SEL R139, R10.reuse, R139, !P3 ;  /* 0x0000008b0a8b7207 */ /* 0x040fe40005800000 */
[----:B------:R-:W-:Y:S01]  /*10480*/  SEL R160, R10, R39, !P3 ;  /* 0x000000270aa07207 */ /* 0x000fe20005800000 */
[----:B------:R-:W2:Y:S01]  /*10490*/  LDL.LU R70, [R1+0x180] ;  /* 0x0001800001467983 */ /* 0x000ea20000300800 */
[----:B-1----:R-:W-:Y:S01]  /*104a0*/  LOP3.LUT R2, R2, 0x7f, RZ, 0xc0, !PT ;  /* 0x0000007f02027812 */ /* 0x002fe200078ec0ff */
[----:B------:R-:W-:Y:S01]  /*104b0*/  @!P4 IMAD.MOV R23, RZ, RZ, -R23 ;  /* 0x000000ffff17c224 */ /* 0x000fe200078e0a17 */
[C---:B------:R-:W-:Y:S01]  /*104c0*/  SEL R38, R10.reuse, R38, !P3 ;  /* 0x000000260a267207 */ /* 0x040fe20005800000 */
[----:B------:R-:W2:Y:S01]  /*104d0*/  LDL.LU R65, [R1+0x17c] ;  /* 0x00017c0001417983 */ /* 0x000ea20000300800 */
[C---:B------:R-:W-:Y:S01]  /*104e0*/  SEL R0, R10.reuse, R13, !P3 ;  /* 0x0000000d0a007207 */ /* 0x040fe20005800000 */
[----:B------:R-:W0:Y:S02]  /*104f0*/  LDCU UR75, c[0x0][0x3b0] ;  /* 0x00007600ff4b77ac */ /* 0x000e240008000800 */
[----:B------:R-:W2:Y:S04]  /*10500*/  LDL.LU R117, [R1+0x178] ;  /* 0x0001780001757983 */ /* 0x000ea80000300800 */
[----:B------:R-:W2:Y:S04]  /*10510*/  LDL.LU R61, [R1+0x174] ;  /* 0x00017400013d7983 */ /* 0x000ea80000300800 */
[----:B------:R-:W2:Y:S04]  /*10520*/  LDL.LU R59, [R1+0x170] ;  /* 0x00017000013b7983 */ /* 0x000ea80000300800 */
[----:B------:R-:W2:Y:S04]  /*10530*/  LDL.LU R57, [R1+0x16c] ;  /* 0x00016c0001397983 */ /* 0x000ea80000300800 */
[----:B------:R-:W2:Y:S04]  /*10540*/  LDL.LU R49, [R1+0x168] ;  /* 0x0001680001317983 */ /* 0x000ea80000300800 */
[----:B------:R-:W2:Y:S04]  /*10550*/  LDL.LU R47, [R1+0x164] ;  /* 0x00016400012f7983 */ /* 0x000ea80000300800 */
[----:B------:R-:W2:Y:S04]  /*10560*/  LDL.LU R45, [R1+0x160] ;  /* 0x00016000012d7983 */ /* 0x000ea80000300800 */
[----:B------:R-:W2:Y:S04]  /*10570*/  LDL.LU R43, [R1+0x15c] ;  /* 0x00015c00012b7983 */ /* 0x000ea80000300800 */
[----:B------:R1:W-:Y:S04]  /*10580*/  STL [R1+0xb74], R10 ;  /* 0x000b740a01007387 */ /* 0x0003e80000100800 */
[----:B------:R-:W-:Y:S01]  /*10590*/  STL [R1+0xc90], R126 ;  /* 0x000c907e01007387 */ /* 0x000fe20000100800 */
[----:B------:R-:W-:-:S03]  /*105a0*/  SEL R104, R10, R104, !P3 ;  /* 0x000000680a687207 */ /* 0x000fc60005800000 */
[----:B------:R-:W-:Y:S04]  /*105b0*/  STL [R1+0xc8c], R124 ;  /* 0x000c8c7c01007387 */ /* 0x000fe80000100800 */
[----:B------:R-:W-:Y:S04]  /*105c0*/  STL [R1+0xc84], R114 ;  /* 0x000c847201007387 */ /* 0x000fe80000100800 */
[----:B------:R-:W-:Y:S01]  /*105d0*/  STL [R1+0xc78], R104 ;  /* 0x000c786801007387 */ /* 0x000fe20000100800 */
[----:B------:R-:W-:Y:S01]  /*105e0*/  SEL R135, R10, R135, !P3 ;  /* 0x000000870a877207 */ /* 0x000fe20005800000 */
[----:B------:R-:W-:Y:S01]  /*105f0*/  IMAD R13, R160, UR6, RZ ;  /* 0x00000006a00d7c24 */ /* 0x000fe2000f8e02ff */
[----:B------:R-:W-:-:S05]  /*10600*/  SEL R92, R10, R92, !P3 ;  /* 0x0000005c0a5c7207 */ /* 0x000fca0005800000 */
[----:B------:R-:W-:Y:S01]  /*10610*/  STL [R1+0xc68], R92 ;  /* 0x000c685c01007387 */ /* 0x000fe20000100800 */
[----:B------:R-:W-:Y:S02]  /*10620*/  ISETP.LT.AND P2, PT, R2, R3, P0 ;  /* 0x000000030200720c */ /* 0x000fe40000741270 */
[----:B------:R-:W-:-:S05]  /*10630*/  SEL R82, R10, R82, !P3 ;  /* 0x000000520a527207 */ /* 0x000fca0005800000 */
[----:B------:R-:W-:Y:S01]  /*10640*/  STL [R1+0xc58], R82 ;  /* 0x000c585201007387 */ /* 0x000fe20000100800 */
[C---:B------:R-:W-:Y:S01]  /*10650*/  SEL R143, R10.reuse, R141, !P3 ;  /* 0x0000008d0a8f7207 */ /* 0x040fe20005800000 */
[----:B------:R-:W-:Y:S01]  /*10660*/  IMAD.MOV.U32 R3, RZ, RZ, R21 ;  /* 0x000000ffff037224 */ /* 0x000fe200078e0015 */
[----:B------:R-:W-:Y:S01]  /*10670*/  SEL R129, R10, R129, !P3 ;  /* 0x000000810a817207 */ /* 0x000fe20005800000 */
[----:B------:R-:W-:Y:S01]  /*10680*/  IMAD R158, R38, UR76, RZ ;  /* 0x0000004c269e7c24 */ /* 0x000fe2000f8e02ff */
[C---:B------:R-:W-:Y:S02]  /*10690*/  SEL R113, R10.reuse, R113, !P3 ;  /* 0x000000710a717207 */ /* 0x040fe40005800000 */
[C---:B------:R-:W-:Y:S02]  /*106a0*/  SEL R153, R10.reuse, R73, !P3 ;  /* 0x000000490a997207 */ /* 0x040fe40005800000 */
[C---:B------:R-:W-:Y:S02]  /*106b0*/  SEL R152, R10.reuse, R68, !P3 ;  /* 0x000000440a987207 */ /* 0x040fe40005800000 */
[----:B------:R-:W-:-:S02]  /*106c0*/  SEL R151, R10, R63, !P3 ;  /* 0x0000003f0a977207 */ /* 0x000fc40005800000 */
[C---:B------:R-:W-:Y:S02]  /*106d0*/  SEL R105, R10.reuse, R105, !P3 ;  /* 0x000000690a697207 */ /* 0x040fe40005800000 */
[C---:B------:R-:W-:Y:S02]  /*106e0*/  SEL R155, R10.reuse, R85, !P3 ;  /* 0x000000550a9b7207 */ /* 0x040fe40005800000 */
        /* <DEDUP_REMOVED lines=17> */
[C---:B---3--:R-:W-:Y:S02]  /*10800*/  SEL R80, R10.reuse, R80, !P3 ;  /* 0x000000500a507207 */ /* 0x048fe40005800000 */
        /* <DEDUP_REMOVED lines=56> */
[----:B------:R-:W-:Y:S01]  /*10b90*/  SEL R37, R10, R37, !P3 ;  /* 0x000000250a257207 */ /* 0x000fe20005800000 */
[----:B------:R-:W-:Y:S01]  /*10ba0*/  IMAD R134, R134, UR6, RZ ;  /* 0x0000000686867c24 */ /* 0x000fe2000f8e02ff */
[----:B----4-:R-:W-:Y:S01]  /*10bb0*/  SEL R141, R10, R142, !P3 ;  /* 0x0000008e0a8d7207 */ /* 0x010fe20005800000 */
[----:B------:R-:W-:Y:S01]  /*10bc0*/  IMAD R122, R122, UR6, RZ ;  /* 0x000000067a7a7c24 */ /* 0x000fe2000f8e02ff */
[----:B------:R-:W-:Y:S01]  /*10bd0*/  SEL R21, R10, R121, !P3 ;  /* 0x000000790a157207 */ /* 0x000fe20005800000 */
[----:B------:R-:W-:Y:S01]  /*10be0*/  IMAD R130, R130, UR6, RZ ;  /* 0x0000000682827c24 */ /* 0x000fe2000f8e02ff */
[----:B------:R-:W-:Y:S01]  /*10bf0*/  SEL R63, R10, R53, !P3 ;  /* 0x000000350a3f7207 */ /* 0x000fe20005800000 */
[----:B------:R-:W-:Y:S01]  /*10c00*/  IMAD R120, R120, UR6, RZ ;  /* 0x0000000678787c24 */ /* 0x000fe2000f8e02ff */
[C---:B------:R-:W-:Y:S01]  /*10c10*/  SEL R68, R10.reuse, R48, !P3 ;  /* 0x000000300a447207 */ /* 0x040fe20005800000 */
[----:B------:R-:W3:Y:S01]  /*10c20*/  LDCU UR76, c[0x0][0x3b0] ;  /* 0x00007600ff4c77ac */ /* 0x000ee20008000800 */
[----:B------:R-:W-:-:S02]  /*10c30*/  SEL R73, R10, R41, !P3 ;  /* 0x000000290a497207 */ /* 0x000fc40005800000 */
[C---:B------:R-:W-:Y:S02]  /*10c40*/  SEL R38, R10.reuse, R20, !P3 ;  /* 0x000000140a267207 */ /* 0x040fe40005800000 */
[----:B--2---:R-:W-:-:S05]  /*10c50*/  SEL R74, R10, R74, !P3 ;  /* 0x0000004a0a4a7207 */ /* 0x004fca0005800000 */
[----:B------:R-:W-:Y:S01]  /*10c60*/  STL [R1+0xb78], R74 ;  /* 0x000b784a01007387 */ /* 0x000fe20000100800 */
[C---:B------:R-:W-:Y:S02]  /*10c70*/  SEL R72, R10.reuse, R72, !P3 ;  /* 0x000000480a487207 */ /* 0x040fe40005800000 */
[----:B------:R-:W-:-:S05]  /*10c80*/  SEL R61, R10, R61, !P3 ;  /* 0x0000003d0a3d7207 */ /* 0x000fca0005800000 */
[----:B------:R-:W-:Y:S01]  /*10c90*/  STL [R1+0xbf0], R61 ;  /* 0x000bf03d01007387 */ /* 0x000fe20000100800 */
[----:B------:R-:W-:-:S05]  /*10ca0*/  SEL R47, R10, R47, !P3 ;  /* 0x0000002f0a2f7207 */ /* 0x000fca0005800000 */
[----:B------:R-:W-:Y:S04]  /*10cb0*/  STL [R1+0xbc8], R47 ;  /* 0x000bc82f01007387 */ /* 0x000fe80000100800 */
[----:B------:R-:W-:Y:S04]  /*10cc0*/  STL [R1+0xc9c], R139 ;  /* 0x000c9c8b01007387 */ /* 0x000fe80000100800 */
[----:B------:R-:W-:Y:S04]  /*10cd0*/  STL [R1+0xca4], R139 ;  /* 0x000ca48b01007387 */ /* 0x000fe80000100800 */
[----:B------:R-:W-:Y:S01]  /*10ce0*/  STL [R1+0xcac], R139 ;  /* 0x000cac8b01007387 */ /* 0x000fe20000100800 */
[----:B------:R-:W-:-:S03]  /*10cf0*/  SEL R142, R10, R117, !P3 ;  /* 0x000000750a8e7207 */ /* 0x000fc60005800000 */
[----:B------:R-:W-:Y:S01]  /*10d00*/  STL [R1+0xcb4], R139 ;  /* 0x000cb48b01007387 */ /* 0x000fe20000100800 */
[----:B------:R-:W-:-:S03]  /*10d10*/  SEL R70, R10, R70, !P3 ;  /* 0x000000460a467207 */ /* 0x000fc60005800000 */
[----:B------:R-:W-:Y:S01]  /*10d20*/  STL [R1+0xcb8], R139 ;  /* 0x000cb88b01007387 */ /* 0x000fe20000100800 */
[----:B------:R-:W-:-:S03]  /*10d30*/  SEL R65, R10, R65, !P3 ;  /* 0x000000410a417207 */ /* 0x000fc60005800000 */
[----:B------:R-:W-:Y:S01]  /*10d40*/  STL [R1+0xcc0], R139 ;  /* 0x000cc08b01007387 */ /* 0x000fe20000100800 */
[C---:B------:R-:W-:Y:S02]  /*10d50*/  SEL R59, R10.reuse, R59, !P3 ;  /* 0x0000003b0a3b7207 */ /* 0x040fe40005800000 */
[C---:B------:R-:W-:Y:S01]  /*10d60*/  SEL R57, R10.reuse, R57, !P3 ;  /* 0x000000390a397207 */ /* 0x040fe20005800000 */
[----:B------:R-:W-:Y:S01]  /*10d70*/  STL [R1+0xcc8], R139 ;  /* 0x000cc88b01007387 */ /* 0x000fe20000100800 */
[C---:B------:R-:W-:Y:S02]  /*10d80*/  SEL R49, R10.reuse, R49, !P3 ;  /* 0x000000310a317207 */ /* 0x040fe40005800000 */
[C---:B------:R-:W-:Y:S01]  /*10d90*/  SEL R45, R10.reuse, R45, !P3 ;  /* 0x0000002d0a2d7207 */ /* 0x040fe20005800000 */
[----:B------:R-:W-:Y:S01]  /*10da0*/  STL [R1+0xcd0], R139 ;  /* 0x000cd08b01007387 */ /* 0x000fe20000100800 */
[C---:B------:R-:W-:Y:S02]  /*10db0*/  SEL R43, R10.reuse, R43, !P3 ;  /* 0x0000002b0a2b7207 */ /* 0x040fe40005800000 */
[C---:B------:R-:W-:Y:S01]  /*10dc0*/  SEL R46, R10.reuse, R19, !P3 ;  /* 0x000000130a2e7207 */ /* 0x040fe20005800000 */
[----:B------:R-:W-:Y:S01]  /*10dd0*/  STL [R1+0xc98], R135 ;  /* 0x000c988701007387 */ /* 0x000fe20000100800 */
[----:B------:R-:W-:-:S02]  /*10de0*/  SEL R79, R10, R18, !P3 ;  /* 0x000000120a4f7207 */ /* 0x000fc40005800000 */
[C---:B------:R-:W-:Y:S02]  /*10df0*/  SEL R39, R10.reuse, R16, !P3 ;  /* 0x000000100a277207 */ /* 0x040fe40005800000 */
[C---:B------:R-:W-:Y:S02]  /*10e00*/  SEL R48, R10.reuse, R15, !P3 ;  /* 0x0000000f0a307207 */ /* 0x040fe40005800000 */
[C---:B------:R-:W-:Y:S02]  /*10e10*/  SEL R85, R10.reuse, R14, !P3 ;  /* 0x0000000e0a557207 */ /* 0x040fe40005800000 */
[----:B------:R-:W-:Y:S01]  /*10e20*/  SEL R40, R10, R12, !P3 ;  /* 0x0000000c0a287207 */ /* 0x000fe20005800000 */
[----:B------:R-:W-:Y:S01]  /*10e30*/  IMAD R12, R126, UR6, RZ ;  /* 0x000000067e0c7c24 */ /* 0x000fe2000f8e02ff */
        /* <DEDUP_REMOVED lines=8> */
[----:B------:R-:W-:Y:S01]  /*10ec0*/  SEL R144, R10, R23, !P3 ;  /* 0x000000170a907207 */ /* 0x000fe20005800000 */
[----:B------:R-:W-:Y:S01]  /*10ed0*/  STL [R1+0xc94], R129 ;  /* 0x000c948101007387 */ /* 0x000fe20000100800 */
[-C--:B-1----:R-:W-:Y:S01]  /*10ee0*/  IADD3 R10, P5, PT, R13, R7.reuse, RZ ;  /* 0x000000070d0a7210 */ /* 0x082fe20007fbe0ff */
[----:B------:R-:W-:Y:S02]  /*10ef0*/  IMAD R11, R114, UR6, RZ ;  /* 0x00000006720b7c24 */ /* 0x000fe4000f8e02ff */
[----:B------:R-:W-:Y:S01]  /*10f00*/  STL [R1+0xc88], R113 ;  /* 0x000c887101007387 */ /* 0x000fe20000100800 */
[----:B------:R-:W-:-:S03]  /*10f10*/  IADD3 R26, P4, PT, R12, R7, RZ ;  /* 0x000000070c1a7210 */ /* 0x000fc60007f9e0ff */
[----:B------:R-:W-:Y:S04]  /*10f20*/  STL [R1+0xc7c], R105 ;  /* 0x000c7c6901007387 */ /* 0x000fe80000100800 */
[----:B------:R-:W-:Y:S04]  /*10f30*/  STL [R1+0xc70], R99 ;  /* 0x000c706301007387 */ /* 0x000fe80000100800 */
[----:B------:R1:W-:Y:S01]  /*10f40*/  STL [R1+0x160], R10 ;  /* 0x0001600a01007387 */ /* 0x0003e20000100800 */
[----:B------:R-:W-:-:S03]  /*10f50*/  IMAD R5, R104, UR6, RZ ;  /* 0x0000000668057c24 */ /* 0x000fc6000f8e02ff */
[----:B------:R-:W-:Y:S01]  /*10f60*/  STL [R1+0x1a0], R26 ;  /* 0x0001a01a01007387 */ /* 0x000fe20000100800 */
[-C--:B-1----:R-:W-:Y:S02]  /*10f70*/  LEA.HI.X.SX32 R10, R13, R6.reuse, 0x1, P5 ;  /* 0x000000060d0a7211 */ /* 0x082fe400028f0eff */
[----:B------:R-:W-:Y:S01]  /*10f80*/  IADD3 R25, P5, PT, R11, R7, RZ ;  /* 0x000000070b197210 */ /* 0x000fe20007fbe0ff */
[----:B------:R-:W-:Y:S02]  /*10f90*/  IMAD R4, R92, UR6, RZ ;  /* 0x000000065c047c24 */ /* 0x000fe4000f8e02ff */
[----:B------:R1:W-:Y:S04]  /*10fa0*/  STL [R1+0x15c], R10 ;  /* 0x00015c0a01007387 */ /* 0x0003e80000100800 */
[----:B------:R2:W-:Y:S01]  /*10fb0*/  STL [R1+0x1e0], R25 ;  /* 0x0001e01901007387 */ /* 0x0005e20000100800 */
[----:B-1----:R-:W-:-:S02]  /*10fc0*/  LEA.HI.X.SX32 R10, R12, R6, 0x1, P4 ;  /* 0x000000060c0a7211 */ /* 0x002fc400020f0eff */
[----:B------:R-:W-:Y:S02]  /*10fd0*/  LEA.HI.X.SX32 R12, R11, R6, 0x1, P5 ;  /* 0x000000060b0c7211 */ /* 0x000fe400028f0eff */
[----:B--2---:R-:W-:Y:S01]  /*10fe0*/  IADD3 R25, P4, PT, R5, R7, RZ ;  /* 0x0000000705197210 */ /* 0x004fe20007f9e0ff */
[----:B------:R1:W-:Y:S01]  /*10ff0*/  STL [R1+0x19c], R10 ;  /* 0x00019c0a01007387 */ /* 0x0003e20000100800 */
[----:B------:R-:W-:-:S03]  /*11000*/  IMAD R14, R82, UR6, RZ ;  /* 0x00000006520e7c24 */ /* 0x000fc6000f8e02ff */
[----:B------:R-:W-:Y:S01]  /*11010*/  STL [R1+0x240], R25 ;  /* 0x0002401901007387 */ /* 0x000fe20000100800 */
[----:B------:R-:W-:Y:S01]  /*11020*/  IMAD R15, R74, UR6, RZ ;  /* 0x000000064a0f7c24 */ /* 0x000fe2000f8e02ff */
[----:B-1----:R-:W-:Y:S02]  /*11030*/  IADD3 R10, P5, PT, R4, R7, RZ ;  /* 0x00000007040a7210 */ /* 0x002fe40007fbe0ff */
[----:B------:R1:W-:Y:S04]  /*11040*/  STL [R1+0x1dc], R12 ;  /* 0x0001dc0c01007387 */ /* 0x0003e80000100800 */
[----:B------:R-:W-:Y:S04]  /*11050*/  STL [R1+0xc5c], R84 ;  /* 0x000c5c5401007387 */ /* 0x000fe80000100800 */
[----:B------:R2:W-:Y:S01]  /*11060*/  STL [R1+0x280], R10 ;  /* 0x0002800a01007387 */ /* 0x0005e20000100800 */
[----:B-1----:R-:W-:-:S02]  /*11070*/  LEA.HI.X.SX32 R12, R5, R6, 0x1, P4 ;  /* 0x00000006050c7211 */ /* 0x002fc400020f0eff */
[----:B------:R-:W-:Y:S02]  /*11080*/  LEA.HI.X.SX32 R5, R4, R6, 0x1, P5 ;  /* 0x0000000604057211 */ /* 0x000fe400028f0eff */
[-C--:B------:R-:W-:Y:S02]  /*11090*/  IADD3 R4, P5, PT, R15, R7.reuse, RZ ;  /* 0x000000070f047210 */ /* 0x080fe40007fbe0ff */
[----:B--2---:R-:W-:Y:S01]  /*110a0*/  IADD3 R10, P4, PT, R14, R7, RZ ;  /* 0x000000070e0a7210 */ /* 0x004fe20007f9e0ff */
[----:B------:R-:W-:Y:S01]  /*110b0*/  STL [R1+0x23c], R12 ;  /* 0x00023c0c01007387 */ /* 0x000fe20000100800 */
[----:B------:R-:W-:-:S03]  /*110c0*/  IMAD R16, R61, UR6, RZ ;  /* 0x000000063d107c24 */ /* 0x000fc6000f8e02ff */
[----:B------:R-:W-:Y:S04]  /*110d0*/  STL [R1+0x5f0], R10 ;  /* 0x0005f00a01007387 */ /* 0x000fe80000100800 */
[----:B------:R1:W-:Y:S01]  /*110e0*/  STL [R1+0x27c], R5 ;  /* 0x00027c0501007387 */ /* 0x0003e20000100800 */
[----:B------:R-:W-:-:S03]  /*110f0*/  IMAD R17, R47, UR6, RZ ;  /* 0x000000062f117c24 */ /* 0x000fc6000f8e02ff */
[----:B------:R-:W-:Y:S04]  /*11100*/  STL [R1+0xc04], R67 ;  /* 0x000c044301007387 */ /* 0x000fe80000100800 */
[----:B------:R2:W-:Y:S01]  /*11110*/  STL [R1+0x618], R4 ;  /* 0x0006180401007387 */ /* 0x0005e20000100800 */
[-C--:B-1----:R-:W-:Y:S02]  /*11120*/  LEA.HI.X.SX32 R5, R15, R6.reuse, 0x1, P5 ;  /* 0x000000060f057211 */ /* 0x082fe400028f0eff */
[----:B--2---:R-:W-:Y:S02]  /*11130*/  LEA.HI.X.SX32 R4, R14, R6, 0x1, P4 ;  /* 0x000000060e047211 */ /* 0x004fe400020f0eff */
[----:B------:R-:W-:-:S03]  /*11140*/  IADD3 R10, P4, PT, R16, R7, RZ ;  /* 0x00000007100a7210 */ /* 0x000fc60007f9e0ff */
[----:B------:R1:W-:Y:S01]  /*11150*/  STL [R1+0x5ec], R4 ;  /* 0x0005ec0401007387 */ /* 0x0003e20000100800 */
[----:B------:R-:W-:-:S03]  /*11160*/  IMAD R18, R139, UR6, RZ ;  /* 0x000000068b127c24 */ /* 0x000fc6000f8e02ff */
[----:B------:R-:W-:Y:S01]  /*11170*/  STL [R1+0x640], R10 ;  /* 0x0006400a01007387 */ /* 0x000fe20000100800 */
[----:B-1----:R-:W-:-:S03]  /*11180*/  IADD3 R4, P5, PT, R17, R7, RZ ;  /* 0x0000000711047210 */ /* 0x002fc60007fbe0ff */
        /* <DEDUP_REMOVED lines=15> */
[-C--:B-1----:R-:W-:Y:S01]  /*11280*/  LEA.HI.X.SX32 R5, R19, R6.reuse, 0x1, P5 ;  /* 0x0000000613057211 */ /* 0x082fe200028f0eff */
[----:B------:R-:W-:Y:S01]  /*11290*/  IMAD R22, R113, UR6, RZ ;  /* 0x0000000671167c24 */ /* 0x000fe2000f8e02ff */
[----:B--2---:R-:W-:Y:S02]  /*112a0*/  LEA.HI.X.SX32 R4, R18, R6, 0x1, P4 ;  /* 0x0000000612047211 */ /* 0x004fe400020f0eff */
[----:B------:R-:W-:-:S03]  /*112b0*/  IADD3 R10, P4, PT, R20, R7, RZ ;  /* 0x00000007140a7210 */ /* 0x000fc60007f9e0ff */
[----:B------:R1:W-:Y:S04]  /*112c0*/  STL [R1+0x67c], R4 ;  /* 0x00067c0401007387 */ /* 0x0003e80000100800 */
[----:B------:R-:W-:Y:S01]  /*112d0*/  STL [R1+0x6c0], R10 ;  /* 0x0006c00a01007387 */ /* 0x000fe20000100800 */
[----:B-1----:R-:W-:-:S03]  /*112e0*/  IADD3 R4, P5, PT, R21, R7, RZ ;  /* 0x0000000715047210 */ /* 0x002fc60007fbe0ff */
[----:B------:R1:W-:Y:S01]  /*112f0*/  STL [R1+0x69c], R5 ;  /* 0x00069c0501007387 */ /* 0x0003e20000100800 */
[----:B------:R-:W-:-:S03]  /*11300*/  IMAD R23, R105, UR6, RZ ;  /* 0x0000000669177c24 */ /* 0x000fc6000f8e02ff */
[----:B------:R-:W-:Y:S04]  /*11310*/  STL [R1+0xbd8], R51 ;  /* 0x000bd83301007387 */ /* 0x000fe80000100800 */
[----:B------:R2:W-:Y:S01]  /*11320*/  STL [R1+0x6e0], R4 ;  /* 0x0006e00401007387 */ /* 0x0005e20000100800 */
[----:B-1----:R-:W-:-:S03]  /*11330*/  LEA.HI.X.SX32 R5, R20, R6, 0x1, P4 ;  /* 0x0000000614057211 */ /* 0x002fc600020f0eff */
[----:B------:R-:W-:Y:S01]  /*11340*/  STL [R1+0xc08], R20 ;  /* 0x000c081401007387 */ /* 0x000fe20000100800 */
[----:B--2---:R-:W-:-:S03]  /*11350*/  IADD3 R4, P4, PT, R22, R7, RZ ;  /* 0x0000000716047210 */ /* 0x004fc60007f9e0ff */
[----:B------:R1:W-:Y:S01]  /*11360*/  STL [R1+0x6bc], R5 ;  /* 0x0006bc0501007387 */ /* 0x0003e20000100800 */
[----:B------:R-:W-:-:S03]  /*11370*/  IMAD R24, R99, UR6, RZ ;  /* 0x0000000663187c24 */ /* 0x000fc6000f8e02ff */
[----:B------:R-:W-:Y:S04]  /*11380*/  STL [R1+0xb7c], R21 ;  /* 0x000b7c1501007387 */ /* 0x000fe80000100800 */
[----:B------:R2:W-:Y:S01]  /*11390*/  STL [R1+0x700], R4 ;  /* 0x0007000401007387 */ /* 0x0005e20000100800 */
[----:B-1----:R-:W-:Y:S01]  /*113a0*/  LEA.HI.X.SX32 R5, R21, R6, 0x1, P5 ;  /* 0x0000000615057211 */ /* 0x002fe200028f0eff */
[----:B------:R-:W-:-:S04]  /*113b0*/  IMAD R13, R91, UR6, RZ ;  /* 0x000000065b0d7c24 */ /* 0x000fc8000f8e02ff */
[----:B------:R1:W-:Y:S01]  /*113c0*/  STL [R1+0x6dc], R5 ;  /* 0x0006dc0501007387 */ /* 0x0003e20000100800 */
[----:B--2---:R-:W-:-:S03]  /*113d0*/  IADD3 R4, P5, PT, R23, R7, RZ ;  /* 0x0000000717047210 */ /* 0x004fc60007fbe0ff */
        /* <DEDUP_REMOVED lines=9> */
[-C--:B-1----:R-:W-:Y:S02]  /*11470*/  LEA.HI.X.SX32 R5, R23, R6.reuse, 0x1, P5 ;  /* 0x0000000617057211 */ /* 0x082fe400028f0eff */
[----:B------:R-:W-:-:S03]  /*11480*/  LEA.HI.X.SX32 R10, R24, R6, 0x1, P4 ;  /* 0x00000006180a7211 */ /* 0x000fc600020f0eff */
[----:B------:R-:W-:Y:S01]  /*11490*/  STL [R1+0x71c], R5 ;  /* 0x00071c0501007387 */ /* 0x000fe20000100800 */
[----:B--2---:R-:W-:-:S03]  /*114a0*/  IADD3 R4, P5, PT, R13, R7, RZ ;  /* 0x000000070d047210 */ /* 0x004fc60007fbe0ff */
[----:B------:R-:W-:Y:S04]  /*114b0*/  STL [R1+0xc24], R38 ;  /* 0x000c242601007387 */ /* 0x000fe80000100800 */
[----:B------:R1:W-:Y:S01]  /*114c0*/  STL [R1+0x760], R4 ;  /* 0x0007600401007387 */ /* 0x0003e20000100800 */
[----:B------:R-:W-:-:S03]  /*114d0*/  LEA.HI.X.SX32 R13, R13, R6, 0x1, P5 ;  /* 0x000000060d0d7211 */ /* 0x000fc600028f0eff */
[----:B------:R-:W-:Y:S04]  /*114e0*/  STL [R1+0xc10], R24 ;  /* 0x000c101801007387 */ /* 0x000fe80000100800 */
[----:B------:R2:W-:Y:S01]  /*114f0*/  STL [R1+0x73c], R10 ;  /* 0x00073c0a01007387 */ /* 0x0005e20000100800 */
[----:B-1----:R-:W-:-:S05]  /*11500*/  IADD3 R4, P4, PT, R11, R7, RZ ;  /* 0x000000070b047210 */ /* 0x002fca0007f9e0ff */
[----:B------:R-:W-:Y:S01]  /*11510*/  STL [R1+0x780], R4 ;  /* 0x0007800401007387 */ /* 0x000fe20000100800 */
[----:B--2---:R-:W-:-:S03]  /*11520*/  IADD3 R10, P5, PT, R158, R7, RZ ;  /* 0x000000079e0a7210 */ /* 0x004fc60007fbe0ff */
        /* <DEDUP_REMOVED lines=11> */
[----:B------:R-:W-:Y:S04]  /*115e0*/  STL [R1+0x7c0], R135 ;  /* 0x0007c08701007387 */ /* 0x000fe80000100800 */
[----:B------:R1:W-:Y:S01]  /*115f0*/  STL [R1+0x7e0], R10 ;  /* 0x0007e00a01007387 */ /* 0x0003e20000100800 */
[----:B------:R-:W-:-:S03]  /*11600*/  LEA.HI.X.SX32 R16, R157, R6, 0x1, P4 ;  /* 0x000000069d107211 */ /* 0x000fc600020f0eff */
[----:B------:R-:W-:Y:S04]  /*11610*/  STL [R1+0xca0], R135 ;  /* 0x000ca08701007387 */ /* 0x000fe80000100800 */
[----:B------:R-:W-:Y:S04]  /*11620*/  STL [R1+0xca8], R135 ;  /* 0x000ca88701007387 */ /* 0x000fe80000100800 */
[----:B------:R-:W-:Y:S01]  /*11630*/  STL [R1+0xcb0], R135 ;  /* 0x000cb08701007387 */ /* 0x000fe20000100800 */
[----:B-1----:R-:W-:-:S03]  /*11640*/  IADD3 R10, P4, PT, R25, R7, RZ ;  /* 0x00000007190a7210 */ /* 0x002fc60007f9e0ff */
[----:B------:R-:W-:Y:S01]  /*11650*/  STL [R1+0xcbc], R135 ;  /* 0x000cbc8701007387 */ /* 0x000fe20000100800 */
[----:B------:R-:W-:-:S03]  /*11660*/  IMAD R15, R55, UR73, RZ ;  /* 0x00000049370f7c24 */ /* 0x000fc6000f8e02ff */
[----:B------:R-:W-:Y:S04]  /*11670*/  STL [R1+0xcc4], R135 ;  /* 0x000cc48701007387 */ /* 0x000fe80000100800 */
[----:B------:R-:W-:Y:S01]  /*11680*/  STL [R1+0xccc], R135 ;  /* 0x000ccc8701007387 */ /* 0x000fe20000100800 */
[----:B------:R-:W-:-:S03]  /*11690*/  LEA.HI.X.SX32 R13, R26, R6, 0x1, P5 ;  /* 0x000000061a0d7211 */ /* 0x000fc600028f0eff */
[----:B------:R-:W-:Y:S04]  /*116a0*/  STL [R1+0xcd4], R135 ;  /* 0x000cd48701007387 */ /* 0x000fe80000100800 */
[----:B------:R-:W-:Y:S04]  /*116b0*/  STL [R1+0xc28], R40 ;  /* 0x000c282801007387 */ /* 0x000fe80000100800 */
[----:B------:R-:W-:Y:S04]  /*116c0*/  STL [R1+0x7bc], R16 ;  /* 0x0007bc1001007387 */ /* 0x000fe80000100800 */
[----:B------:R-:W-:Y:S04]  /*116d0*/  STL [R1+0xc14], R26 ;  /* 0x000c141a01007387 */ /* 0x000fe80000100800 */
[----:B------:R1:W-:Y:S01]  /*116e0*/  STL [R1+0x800], R10 ;  /* 0x0008000a01007387 */ /* 0x0003e20000100800 */
[----:B------:R-:W-:-:S03]  /*116f0*/  IMAD R14, R51, UR72, RZ ;  /* 0x00000048330e7c24 */ /* 0x000fc6000f8e02ff */
[----:B------:R-:W-:Y:S01]  /*11700*/  STL [R1+0x7dc], R13 ;  /* 0x0007dc0d01007387 */ /* 0x000fe20000100800 */
[----:B-1----:R-:W-:-:S03]  /*11710*/  IADD3 R10, P5, PT, R15, R7, RZ ;  /* 0x000000070f0a7210 */ /* 0x002fc60007fbe0ff */
[----:B------:R-:W-:Y:S01]  /*11720*/  STL [R1+0xbb0], R41 ;  /* 0x000bb02901007387 */ /* 0x000fe20000100800 */
[----:B------:R-:W-:-:S03]  /*11730*/  IMAD R12, R44, UR71, RZ ;  /* 0x000000472c0c7c24 */ /* 0x000fc6000f8e02ff */
[----:B------:R1:W-:Y:S01]  /*11740*/  STL [R1+0x820], R10 ;  /* 0x0008200a01007387 */ /* 0x0003e20000100800 */
[----:B------:R-:W-:-:S03]  /*11750*/  LEA.HI.X.SX32 R15, R15, R6, 0x1, P5 ;  /* 0x000000060f0f7211 */ /* 0x000fc600028f0eff */
[----:B------:R-:W-:Y:S01]  /*11760*/  STL [R1+0xb84], R25 ;  /* 0x000b841901007387 */ /* 0x000fe20000100800 */
[----:B-1----:R-:W-:Y:S02]  /*11770*/  LEA.HI.X.SX32 R10, R25, R6, 0x1, P4 ;  /* 0x00000006190a7211 */ /* 0x002fe400020f0eff */
[----:B------:R-:W-:-:S03]  /*11780*/  IADD3 R13, P4, PT, R14, R7, RZ ;  /* 0x000000070e0d7210 */ /* 0x000fc60007f9e0ff */
[----:B------:R1:W-:Y:S04]  /*11790*/  STL [R1+0x7fc], R10 ;  /* 0x0007fc0a01007387 */ /* 0x0003e80000100800 */
[----:B------:R-:W-:Y:S01]  /*117a0*/  STL [R1+0x840], R13 ;  /* 0x0008400d01007387 */ /* 0x000fe20000100800 */
[----:B-1----:R-:W-:-:S03]  /*117b0*/  IADD3 R10, P5, PT, R12, R7, RZ ;  /* 0x000000070c0a7210 */ /* 0x002fc60007fbe0ff */
[----:B------:R-:W-:Y:S01]  /*117c0*/  STL [R1+0x81c], R15 ;  /* 0x00081c0f01007387 */ /* 0x000fe20000100800 */
[----:B------:R-:W-:-:S03]  /*117d0*/  IMAD R5, R38, UR70, RZ ;  /* 0x0000004626057c24 */ /* 0x000fc6000f8e02ff */
[----:B------:R-:W-:Y:S01]  /*117e0*/  STL [R1+0xc18], R28 ;  /* 0x000c181c01007387 */ /* 0x000fe20000100800 */
[----:B------:R-:W-:-:S03]  /*117f0*/  IMAD R4, R39, UR69, RZ ;  /* 0x0000004527047c24 */ /* 0x000fc6000f8e02ff */
[----:B------:R1:W-:Y:S01]  /*11800*/  STL [R1+0x860], R10 ;  /* 0x0008600a01007387 */ /* 0x0003e20000100800 */
[----:B------:R-:W-:Y:S01]  /*11810*/  IMAD R11, R40, UR68, RZ ;  /* 0x00000044280b7c24 */ /* 0x000fe2000f8e02ff */
[-C--:B-1----:R-:W-:Y:S02]  /*11820*/  LEA.HI.X.SX32 R10, R14, R6.reuse, 0x1, P4 ;  /* 0x000000060e0a7211 */ /* 0x082fe400020f0eff */
[----:B------:R-:W-:Y:S02]  /*11830*/  LEA.HI.X.SX32 R14, R12, R6, 0x1, P5 ;  /* 0x000000060c0e7211 */ /* 0x000fe400028f0eff */
[-C--:B------:R-:W-:Y:S01]  /*11840*/  IADD3 R129, P4, PT, R5, R7.reuse, RZ ;  /* 0x0000000705817210 */ /* 0x080fe20007f9e0ff */
[----:B------:R1:W-:Y:S04]  /*11850*/  STL [R1+0x83c], R10 ;  /* 0x00083c0a01007387 */ /* 0x0003e80000100800 */
[----:B------:R2:W-:Y:S01]  /*11860*/  STL [R1+0x85c], R14 ;  /* 0x00085c0e01007387 */ /* 0x0005e20000100800 */
[----:B-1----:R-:W-:-:S03]  /*11870*/  IADD3 R10, P5, PT, R4, R7, RZ ;  /* 0x00000007040a7210 */ /* 0x002fc60007fbe0ff */
[----:B------:R-:W-:Y:S01]  /*11880*/  STL [R1+0x880], R129 ;  /* 0x0008808101007387 */ /* 0x000fe20000100800 */
[----:B------:R-:W-:Y:S01]  /*11890*/  IMAD R16, R41, UR67, RZ ;  /* 0x0000004329107c24 */ /* 0x000fe2000f8e02ff */
[-C--:B--2---:R-:W-:Y:S02]  /*118a0*/  LEA.HI.X.SX32 R14, R5, R6.reuse, 0x1, P4 ;  /* 0x00000006050e7211 */ /* 0x084fe400020f0eff */
[----:B------:R1:W-:Y:S01]  /*118b0*/  STL [R1+0x8a0], R10 ;  /* 0x0008a00a01007387 */ /* 0x0003e20000100800 */
[----:B------:R-:W-:-:S03]  /*118c0*/  LEA.HI.X.SX32 R5, R4, R6, 0x1, P5 ;  /* 0x0000000604057211 */ /* 0x000fc600028f0eff */
[----:B------:R-:W-:Y:S01]  /*118d0*/  STL [R1+0xc1c], R32 ;  /* 0x000c1c2001007387 */ /* 0x000fe20000100800 */
[----:B-1----:R-:W-:-:S03]  /*118e0*/  IADD3 R10, P4, PT, R11, R7, RZ ;  /* 0x000000070b0a7210 */ /* 0x002fc60007f9e0ff */
[----:B------:R-:W-:Y:S01]  /*118f0*/  STL [R1+0x87c], R14 ;  /* 0x00087c0e01007387 */ /* 0x000fe20000100800 */
[----:B------:R-:W-:Y:S01]  /*11900*/  IADD3 R126, P5, PT, R16, R7, RZ ;  /* 0x00000007107e7210 */ /* 0x000fe20007fbe0ff */
[----:B------:R-:W-:Y:S02]  /*11910*/  IMAD R13, R28, UR66, RZ ;  /* 0x000000421c0d7c24 */ /* 0x000fe4000f8e02ff */
[----:B------:R1:W-:Y:S01]  /*11920*/  STL [R1+0x8c0], R10 ;  /* 0x0008c00a01007387 */ /* 0x0003e20000100800 */
[----:B------:R-:W-:-:S03]  /*11930*/  IMAD R12, R32, UR65, RZ ;  /* 0x00000041200c7c24 */ /* 0x000fc6000f8e02ff */
[----:B------:R2:W-:Y:S01]  /*11940*/  STL [R1+0x89c], R5 ;  /* 0x00089c0501007387 */ /* 0x0005e20000100800 */
[----:B------:R-:W-:-:S03]  /*11950*/  IMAD R29, R124, UR6, RZ ;  /* 0x000000067c1d7c24 */ /* 0x000fc6000f8e02ff */
[----:B------:R-:W-:Y:S01]  /*11960*/  STL [R1+0xc20], R36 ;  /* 0x000c202401007387 */ /* 0x000fe20000100800 */
[-C--:B-1----:R-:W-:Y:S02]  /*11970*/  LEA.HI.X.SX32 R10, R16, R6.reuse, 0x1, P5 ;  /* 0x00000006100a7211 */ /* 0x082fe400028f0eff */
[----:B--2---:R-:W-:Y:S01]  /*11980*/  LEA.HI.X.SX32 R5, R11, R6, 0x1, P4 ;  /* 0x000000060b057211 */ /* 0x004fe200020f0eff */
[----:B------:R-:W-:Y:S01]  /*11990*/  STL [R1+0x8e0], R126 ;  /* 0x0008e07e01007387 */ /* 0x000fe20000100800 */
[----:B------:R-:W-:Y:S01]  /*119a0*/  IADD3 R124, P4, PT, R13, R7, RZ ;  /* 0x000000070d7c7210 */ /* 0x000fe20007f9e0ff */
[----:B------:R-:W-:Y:S02]  /*119b0*/  IMAD R4, R36, UR64, RZ ;  /* 0x0000004024047c24 */ /* 0x000fe4000f8e02ff */
[----:B------:R1:W-:Y:S01]  /*119c0*/  STL [R1+0x8bc], R5 ;  /* 0x0008bc0501007387 */ /* 0x0003e20000100800 */
[----:B------:R-:W-:-:S03]  /*119d0*/  IMAD R27, R159, UR6, RZ ;  /* 0x000000069f1b7c24 */ /* 0x000fc6000f8e02ff */
[----:B------:R2:W-:Y:S01]  /*119e0*/  STL [R1+0x8dc], R10 ;  /* 0x0008dc0a01007387 */ /* 0x0005e20000100800 */
[----:B-1----:R-:W-:-:S03]  /*119f0*/  IADD3 R5, P5, PT, R12, R7, RZ ;  /* 0x000000070c057210 */ /* 0x002fc60007fbe0ff */
[----:B------:R-:W-:Y:S01]  /*11a00*/  STL [R1+0x900], R124 ;  /* 0x0009007c01007387 */ /* 0x000fe20000100800 */
[----:B--2---:R-:W-:-:S03]  /*11a10*/  LEA.HI.X.SX32 R10, R13, R6, 0x1, P4 ;  /* 0x000000060d0a7211 */ /* 0x004fc600020f0eff */
        /* <DEDUP_REMOVED lines=9> */
[----:B------:R2:W-:Y:S01]  /*11ab0*/  STL [R1+0x168], R10 ;  /* 0x0001680a01007387 */ /* 0x0005e20000100800 */
[----:B-1----:R-:W-:Y:S02]  /*11ac0*/  LEA.HI.X.SX32 R12, R4, R6, 0x1, P4 ;  /* 0x00000006040c7211 */ /* 0x002fe400020f0eff */
[----:B--2---:R-:W-:-:S03]  /*11ad0*/  IADD3 R10, P4, PT, R29, R7, RZ ;  /* 0x000000071d0a7210 */ /* 0x004fc60007f9e0ff */
[----:B------:R1:W-:Y:S01]  /*11ae0*/  STL [R1+0x93c], R12 ;  /* 0x00093c0c01007387 */ /* 0x0003e20000100800 */
[----:B------:R-:W-:-:S03]  /*11af0*/  LEA.HI.X.SX32 R4, R27, R6, 0x1, P5 ;  /* 0x000000061b047211 */ /* 0x000fc600028f0eff */
[----:B------:R-:W-:Y:S01]  /*11b00*/  STL [R1+0xb88], R27 ;  /* 0x000b881b01007387 */ /* 0x000fe20000100800 */
[----:B------:R-:W-:-:S03]  /*11b10*/  IMAD R102, R102, UR6, RZ ;  /* 0x0000000666667c24 */ /* 0x000fc6000f8e02ff */
[----:B------:R2:W-:Y:S01]  /*11b20*/  STL [R1+0x1a8], R10 ;  /* 0x0001a80a01007387 */ /* 0x0005e20000100800 */
[----:B-1----:R-:W-:-:S03]  /*11b30*/  LEA.HI.X.SX32 R12, R29, R6, 0x1, P4 ;  /* 0x000000061d0c7211 */ /* 0x002fc600020f0eff */
[----:B------:R-:W-:Y:S01]  /*11b40*/  STL [R1+0x164], R4 ;  /* 0x0001640401007387 */ /* 0x000fe20000100800 */
[----:B--2---:R-:W-:-:S03]  /*11b50*/  IADD3 R10, P5, PT, R112, R7, RZ ;  /* 0x00000007700a7210 */ /* 0x004fc60007fbe0ff */
[----:B------:R-:W-:Y:S01]  /*11b60*/  STL [R1+0xb8c], R77 ;  /* 0x000b8c4d01007387 */ /* 0x000fe20000100800 */
[----:B------:R-:W-:-:S03]  /*11b70*/  IMAD R90, R90, UR6, RZ ;  /* 0x000000065a5a7c24 */ /* 0x000fc6000f8e02ff */
[----:B------:R1:W-:Y:S04]  /*11b80*/  STL [R1+0x1e8], R10 ;  /* 0x0001e80a01007387 */ /* 0x0003e80000100800 */
[----:B------:R-:W-:Y:S01]  /*11b90*/  STL [R1+0xb90], R29 ;  /* 0x000b901d01007387 */ /* 0x000fe20000100800 */
[----:B-1----:R-:W-:-:S03]  /*11ba0*/  IADD3 R10, P4, PT, R102, R7, RZ ;  /* 0x00000007660a7210 */ /* 0x002fc60007f9e0ff */
        /* <DEDUP_REMOVED lines=8> */
[----:B------:R-:W-:Y:S01]  /*11c30*/  STL [R1+0xb94], R71 ;  /* 0x000b944701007387 */ /* 0x000fe20000100800 */
[----:B------:R-:W-:-:S03]  /*11c40*/  IMAD R72, R72, UR6, RZ ;  /* 0x0000000648487c24 */ /* 0x000fc6000f8e02ff */
[----:B------:R1:W-:Y:S01]  /*11c50*/  STL [R1+0x288], R10 ;  /* 0x0002880a01007387 */ /* 0x0003e20000100800 */
[----:B------:R-:W-:-:S03]  /*11c60*/  LEA.HI.X.SX32 R13, R90, R6, 0x1, P5 ;  /* 0x000000065a0d7211 */ /* 0x000fc600028f0eff */
[----:B------:R-:W-:Y:S01]  /*11c70*/  STL [R1+0x244], R14 ;  /* 0x0002440e01007387 */ /* 0x000fe20000100800 */
[----:B-1----:R-:W-:-:S03]  /*11c80*/  IADD3 R10, P4, PT, R80, R7, RZ ;  /* 0x00000007500a7210 */ /* 0x002fc60007f9e0ff */
[----:B------:R-:W-:Y:S04]  /*11c90*/  STL [R1+0xc64], R90 ;  /* 0x000c645a01007387 */ /* 0x000fe80000100800 */
[----:B------:R1:W-:Y:S04]  /*11ca0*/  STL [R1+0x5f8], R10 ;  /* 0x0005f80a01007387 */ /* 0x0003e80000100800 */
[----:B------:R-:W-:Y:S01]  /*11cb0*/  STL [R1+0x284], R13 ;  /* 0x0002840d01007387 */ /* 0x000fe20000100800 */
[----:B-1----:R-:W-:-:S03]  /*11cc0*/  IADD3 R10, P5, PT, R72, R7, RZ ;  /* 0x00000007480a7210 */ /* 0x002fc60007fbe0ff */
[----:B------:R-:W-:Y:S01]  /*11cd0*/  STL [R1+0xc00], R66 ;  /* 0x000c004201007387 */ /* 0x000fe20000100800 */
[----:B------:R-:W-:-:S03]  /*11ce0*/  IMAD R59, R59, UR6, RZ ;  /* 0x000000063b3b7c24 */ /* 0x000fc6000f8e02ff */
[----:B------:R1:W-:Y:S01]  /*11cf0*/  STL [R1+0x620], R10 ;  /* 0x0006200a01007387 */ /* 0x0003e20000100800 */
[----:B------:R-:W-:-:S03]  /*11d00*/  IMAD R45, R45, UR6, RZ ;  /* 0x000000062d2d7c24 */ /* 0x000fc6000f8e02ff */
[----:B------:R-:W-:Y:S01]  /*11d10*/  STL [R1+0xc50], R80 ;  /* 0x000c505001007387 */ /* 0x000fe20000100800 */
[----:B-1----:R-:W-:Y:S01]  /*11d20*/  LEA.HI.X.SX32 R10, R80, R6, 0x1, P4 ;  /* 0x00000006500a7211 */ /* 0x002fe200020f0eff */
[----:B------:R-:W-:Y:S01]  /*11d30*/  IMAD R138, R138, UR6, RZ ;  /* 0x000000068a8a7c24 */ /* 0x000fe2000f8e02ff */
[----:B------:R-:W-:-:S03]  /*11d40*/  IADD3 R114, P4, PT, R59, R7, RZ ;  /* 0x000000073b727210 */ /* 0x000fc60007f9e0ff */
[----:B------:R1:W-:Y:S01]  /*11d50*/  STL [R1+0x5f4], R10 ;  /* 0x0005f40a01007387 */ /* 0x0003e20000100800 */
[----:B------:R-:W-:-:S03]  /*11d60*/  LEA.HI.X.SX32 R113, R59, R6, 0x1, P4 ;  /* 0x000000063b717211 */ /* 0x000fc600020f0eff */
[----:B------:R-:W-:Y:S01]  /*11d70*/  STL [R1+0xb98], R72 ;  /* 0x000b984801007387 */ /* 0x000fe20000100800 */
[-C--:B-1----:R-:W-:Y:S02]  /*11d80*/  LEA.HI.X.SX32 R10, R72, R6.reuse, 0x1, P5 ;  /* 0x00000006480a7211 */ /* 0x082fe400028f0eff */
[----:B------:R-:W-:Y:S01]  /*11d90*/  IADD3 R112, P5, PT, R45, R7, RZ ;  /* 0x000000072d707210 */ /* 0x000fe20007fbe0ff */
[----:B------:R-:W-:Y:S02]  /*11da0*/  IMAD R133, R133, UR6, RZ ;  /* 0x0000000685857c24 */ /* 0x000fe4000f8e02ff */
[----:B------:R1:W-:Y:S04]  /*11db0*/  STL [R1+0x61c], R10 ;  /* 0x00061c0a01007387 */ /* 0x0003e80000100800 */
[----:B------:R-:W-:Y:S01]  /*11dc0*/  STL [R1+0x648], R114 ;  /* 0x0006487201007387 */ /* 0x000fe20000100800 */
[----:B------:R-:W-:-:S03]  /*11dd0*/  LEA.HI.X.SX32 R15, R45, R6, 0x1, P5 ;  /* 0x000000062d0f7211 */ /* 0x000fc600028f0eff */
[----:B------:R-:W-:Y:S01]  /*11de0*/  STL [R1+0xc4c], R60 ;  /* 0x000c4c3c01007387 */ /* 0x000fe20000100800 */
[----:B-1----:R-:W-:-:S03]  /*11df0*/  IADD3 R10, P4, PT, R138, R7, RZ ;  /* 0x000000078a0a7210 */ /* 0x002fc60007f9e0ff */
        /* <DEDUP_REMOVED lines=9> */
[----:B------:R-:W-:Y:S04]  /*11e90*/  STL [R1+0xc40], R54 ;  /* 0x000c403601007387 */ /* 0x000fe80000100800 */
[----:B------:R1:W-:Y:S01]  /*11ea0*/  STL [R1+0x6a8], R10 ;  /* 0x0006a80a01007387 */ /* 0x0003e20000100800 */
[-C--:B------:R-:W-:Y:S02]  /*11eb0*/  LEA.HI.X.SX32 R17, R133, R6.reuse, 0x1, P5 ;  /* 0x0000000685117211 */ /* 0x080fe400028f0eff */
[----:B-1----:R-:W-:Y:S02]  /*11ec0*/  LEA.HI.X.SX32 R10, R138, R6, 0x1, P4 ;  /* 0x000000068a0a7211 */ /* 0x002fe400020f0eff */
[----:B------:R-:W-:-:S03]  /*11ed0*/  IADD3 R16, P4, PT, R127, R7, RZ ;  /* 0x000000077f107210 */ /* 0x000fc60007f9e0ff */
        /* <DEDUP_REMOVED lines=20> */
[----:B------:R-:W-:-:S03]  /*12020*/  IADD3 R105, P4, PT, R97, R7, RZ ;  /* 0x0000000761697210 */ /* 0x000fc60007f9e0ff */
[----:B------:R-:W-:Y:S01]  /*12030*/  STL [R1+0x704], R18 ;  /* 0x0007041201007387 */ /* 0x000fe20000100800 */
[----:B--2---:R-:W-:-:S03]  /*12040*/  LEA.HI.X.SX32 R10, R103, R6, 0x1, P5 ;  /* 0x00000006670a7211 */ /* 0x004fc600028f0eff */
[----:B------:R-:W-:Y:S01]  /*12050*/  STL [R1+0xc74], R103 ;  /* 0x000c746701007387 */ /* 0x000fe20000100800 */
[----:B------:R-:W-:Y:S01]  /*12060*/  IADD3 R104, P5, PT, R11, R7, RZ ;  /* 0x000000070b687210 */ /* 0x000fe20007fbe0ff */
[----:B------:R-:W-:Y:S02]  /*12070*/  IMAD R5, R83, UR6, RZ ;  /* 0x0000000653057c24 */ /* 0x000fe4000f8e02ff */
[----:B------:R1:W-:Y:S01]  /*12080*/  STL [R1+0x724], R10 ;  /* 0x0007240a01007387 */ /* 0x0003e20000100800 */
[----:B------:R-:W-:-:S03]  /*12090*/  IMAD R4, R77, UR63, RZ ;  /* 0x0000003f4d047c24 */ /* 0x000fc6000f8e02ff */
[----:B------:R-:W-:Y:S01]  /*120a0*/  STL [R1+0x748], R105 ;  /* 0x0007486901007387 */ /* 0x000fe20000100800 */
[----:B------:R-:W-:-:S03]  /*120b0*/  LEA.HI.X.SX32 R19, R11, R6, 0x1, P5 ;  /* 0x000000060b137211 */ /* 0x000fc600028f0eff */
[----:B------:R-:W-:Y:S01]  /*120c0*/  STL [R1+0xc34], R46 ;  /* 0x000c342e01007387 */ /* 0x000fe20000100800 */
[----:B-1----:R-:W-:-:S03]  /*120d0*/  LEA.HI.X.SX32 R10, R97, R6, 0x1, P4 ;  /* 0x00000006610a7211 */ /* 0x002fc600020f0eff */
[----:B------:R-:W-:Y:S01]  /*120e0*/  STL [R1+0x768], R104 ;  /* 0x0007686801007387 */ /* 0x000fe20000100800 */
[----:B------:R-:W-:-:S03]  /*120f0*/  IADD3 R103, P4, PT, R5, R7, RZ ;  /* 0x0000000705677210 */ /* 0x000fc60007f9e0ff */
[----:B------:R-:W-:Y:S01]  /*12100*/  STL [R1+0xc6c], R97 ;  /* 0x000c6c6101007387 */ /* 0x000fe20000100800 */
[----:B------:R-:W-:-:S03]  /*12110*/  IMAD R12, R71, UR62, RZ ;  /* 0x0000003e470c7c24 */ /* 0x000fc6000f8e02ff */
[----:B------:R1:W-:Y:S04]  /*12120*/  STL [R1+0x744], R10 ;  /* 0x0007440a01007387 */ /* 0x0003e80000100800 */
        /* <DEDUP_REMOVED lines=9> */
[----:B------:R-:W-:Y:S01]  /*121c0*/  STL [R1+0x784], R10 ;  /* 0x0007840a01007387 */ /* 0x000fe20000100800 */
[----:B------:R-:W-:Y:S01]  /*121d0*/  IADD3 R99, P5, PT, R13, R7, RZ ;  /* 0x000000070d637210 */ /* 0x000fe20007fbe0ff */
[----:B------:R-:W-:Y:S02]  /*121e0*/  IMAD R14, R60, UR60, RZ ;  /* 0x0000003c3c0e7c24 */ /* 0x000fe4000f8e02ff */
[----:B------:R1:W-:Y:S01]  /*121f0*/  STL [R1+0x7c8], R5 ;  /* 0x0007c80501007387 */ /* 0x0003e20000100800 */
[----:B------:R-:W-:-:S03]  /*12200*/  IMAD R15, R54, UR59, RZ ;  /* 0x0000003b360f7c24 */ /* 0x000fc6000f8e02ff */
[----:B------:R2:W-:Y:S04]  /*12210*/  STL [R1+0x7a4], R4 ;  /* 0x0007a40401007387 */ /* 0x0005e80000100800 */
[----:B------:R-:W-:Y:S01]  /*12220*/  STL [R1+0xc44], R52 ;  /* 0x000c443401007387 */ /* 0x000fe20000100800 */
[-C--:B-1----:R-:W-:Y:S02]  /*12230*/  LEA.HI.X.SX32 R5, R13, R6.reuse, 0x1, P5 ;  /* 0x000000060d057211 */ /* 0x082fe400028f0eff */
[----:B--2---:R-:W-:Y:S01]  /*12240*/  LEA.HI.X.SX32 R4, R12, R6, 0x1, P4 ;  /* 0x000000060c047211 */ /* 0x004fe200020f0eff */
[----:B------:R-:W-:Y:S01]  /*12250*/  STL [R1+0x7e8], R99 ;  /* 0x0007e86301007387 */ /* 0x000fe20000100800 */
[----:B------:R-:W-:-:S03]  /*12260*/  IADD3 R97, P4, PT, R14, R7, RZ ;  /* 0x000000070e617210 */ /* 0x000fc60007f9e0ff */
[----:B------:R1:W-:Y:S01]  /*12270*/  STL [R1+0x7c4], R4 ;  /* 0x0007c40401007387 */ /* 0x0003e20000100800 */
[----:B------:R-:W-:-:S03]  /*12280*/  IMAD R16, R50, UR58, RZ ;  /* 0x0000003a32107c24 */ /* 0x000fc6000f8e02ff */
[----:B------:R2:W-:Y:S01]  /*12290*/  STL [R1+0x7e4], R5 ;  /* 0x0007e40501007387 */ /* 0x0005e20000100800 */
[----:B-1----:R-:W-:-:S03]  /*122a0*/  IADD3 R4, P5, PT, R15, R7, RZ ;  /* 0x000000070f047210 */ /* 0x002fc60007fbe0ff */
[----:B------:R-:W-:Y:S01]  /*122b0*/  STL [R1+0x808], R97 ;  /* 0x0008086101007387 */ /* 0x000fe20000100800 */
[----:B------:R-:W-:-:S03]  /*122c0*/  IMAD R17, R42, UR57, RZ ;  /* 0x000000392a117c24 */ /* 0x000fc6000f8e02ff */
[----:B------:R1:W-:Y:S01]  /*122d0*/  STL [R1+0x828], R4 ;  /* 0x0008280401007387 */ /* 0x0003e20000100800 */
[----:B--2---:R-:W-:-:S03]  /*122e0*/  LEA.HI.X.SX32 R5, R15, R6, 0x1, P5 ;  /* 0x000000060f057211 */ /* 0x004fc600028f0eff */
[----:B------:R-:W-:Y:S01]  /*122f0*/  STL [R1+0xbe0], R53 ;  /* 0x000be03501007387 */ /* 0x000fe20000100800 */
[----:B-1----:R-:W-:Y:S02]  /*12300*/  LEA.HI.X.SX32 R4, R14, R6, 0x1, P4 ;  /* 0x000000060e047211 */ /* 0x002fe400020f0eff */
[----:B------:R-:W-:-:S03]  /*12310*/  IADD3 R10, P4, PT, R16, R7, RZ ;  /* 0x00000007100a7210 */ /* 0x000fc60007f9e0ff */
[----:B------:R1:W-:Y:S01]  /*12320*/  STL [R1+0x804], R4 ;  /* 0x0008040401007387 */ /* 0x0003e20000100800 */
[----:B------:R-:W-:-:S03]  /*12330*/  IMAD R18, R46, UR56, RZ ;  /* 0x000000382e127c24 */ /* 0x000fc6000f8e02ff */
[----:B------:R-:W-:Y:S01]  /*12340*/  STL [R1+0x848], R10 ;  /* 0x0008480a01007387 */ /* 0x000fe20000100800 */
[----:B------:R-:W-:Y:S01]  /*12350*/  IMAD R11, R48, UR55, RZ ;  /* 0x00000037300b7c24 */ /* 0x000fe2000f8e02ff */
[-C--:B-1----:R-:W-:Y:S02]  /*12360*/  IADD3 R4, P5, PT, R17, R7.reuse, RZ ;  /* 0x0000000711047210 */ /* 0x082fe40007fbe0ff */
[----:B------:R1:W-:Y:S04]  /*12370*/  STL [R1+0x824], R5 ;  /* 0x0008240501007387 */ /* 0x0003e80000100800 */
[----:B------:R-:W-:Y:S04]  /*12380*/  STL [R1+0xc48], R56 ;  /* 0x000c483801007387 */ /* 0x000fe80000100800 */
[----:B------:R2:W-:Y:S01]  /*12390*/  STL [R1+0x868], R4 ;  /* 0x0008680401007387 */ /* 0x0005e20000100800 */
[-C--:B-1----:R-:W-:Y:S01]  /*123a0*/  LEA.HI.X.SX32 R5, R16, R6.reuse, 0x1, P4 ;  /* 0x0000000610057211 */ /* 0x082fe200020f0eff */
[----:B------:R-:W-:Y:S01]  /*123b0*/  IMAD R19, R52, UR54, RZ ;  /* 0x0000003634137c24 */ /* 0x000fe2000f8e02ff */
[-C--:B------:R-:W-:Y:S01]  /*123c0*/  IADD3 R92, P4, PT, R18, R7.reuse, RZ ;  /* 0x00000007125c7210 */ /* 0x080fe20007f9e0ff */
[----:B------:R-:W-:Y:S01]  /*123d0*/  IMAD R13, R53, UR53, RZ ;  /* 0x00000035350d7c24 */ /* 0x000fe2000f8e02ff */
[----:B--2---:R-:W-:Y:S01]  /*123e0*/  LEA.HI.X.SX32 R4, R17, R6, 0x1, P5 ;  /* 0x0000000611047211 */ /* 0x004fe200028f0eff */
[----:B------:R-:W-:Y:S01]  /*123f0*/  STL [R1+0x844], R5 ;  /* 0x0008440501007387 */ /* 0x000fe20000100800 */
[----:B------:R-:W-:-:S03]  /*12400*/  IADD3 R90, P5, PT, R11, R7, RZ ;  /* 0x000000070b5a7210 */ /* 0x000fc60007fbe0ff */
[----:B------:R1:W-:Y:S01]  /*12410*/  STL [R1+0x864], R4 ;  /* 0x0008640401007387 */ /* 0x0003e20000100800 */
[-C--:B------:R-:W-:Y:S02]  /*12420*/  LEA.HI.X.SX32 R11, R11, R6.reuse, 0x1, P5 ;  /* 0x000000060b0b7211 */ /* 0x080fe400028f0eff */
[----:B------:R-:W-:Y:S01]  /*12430*/  IADD3 R10, P5, PT, R13, R7, RZ ;  /* 0x000000070d0a7210 */ /* 0x000fe20007fbe0ff */
[----:B------:R-:W-:Y:S01]  /*12440*/  STL [R1+0x888], R92 ;  /* 0x0008885c01007387 */ /* 0x000fe20000100800 */
[----:B-1----:R-:W-:-:S03]  /*12450*/  LEA.HI.X.SX32 R4, R18, R6, 0x1, P4 ;  /* 0x0000000612047211 */ /* 0x002fc600020f0eff */
[----:B------:R-:W-:Y:S01]  /*12460*/  STL [R1+0xb9c], R33 ;  /* 0x000b9c2101007387 */ /* 0x000fe20000100800 */
[----:B------:R-:W-:-:S03]  /*12470*/  IADD3 R89, P4, PT, R19, R7, RZ ;  /* 0x0000000713597210 */ /* 0x000fc60007f9e0ff */
[----:B------:R-:W-:Y:S01]  /*12480*/  STL [R1+0x8a8], R90 ;  /* 0x0008a85a01007387 */ /* 0x000fe20000100800 */
[----:B------:R-:W-:-:S03]  /*12490*/  IMAD R12, R56, UR52, RZ ;  /* 0x00000034380c7c24 */ /* 0x000fc6000f8e02ff */
[----:B------:R-:W-:Y:S04]  /*124a0*/  STL [R1+0x884], R4 ;  /* 0x0008840401007387 */ /* 0x000fe80000100800 */
[----:B------:R-:W-:Y:S01]  /*124b0*/  STL [R1+0x8a4], R11 ;  /* 0x0008a40b01007387 */ /* 0x000fe20000100800 */
[----:B------:R-:W-:-:S03]  /*124c0*/  IMAD R5, R33, UR51, RZ ;  /* 0x0000003321057c24 */ /* 0x000fc6000f8e02ff */
[----:B------:R-:W-:Y:S04]  /*124d0*/  STL [R1+0x8c8], R89 ;  /* 0x0008c85901007387 */ /* 0x000fe80000100800 */
[----:B------:R1:W-:Y:S01]  /*124e0*/  STL [R1+0x8e8], R10 ;  /* 0x0008e80a01007387 */ /* 0x0003e20000100800 */
[----:B------:R-:W-:-:S03]  /*124f0*/  LEA.HI.X.SX32 R13, R13, R6, 0x1, P5 ;  /* 0x000000060d0d7211 */ /* 0x000fc600028f0eff */
[----:B------:R-:W-:Y:S01]  /*12500*/  STL [R1+0xba0], R37 ;  /* 0x000ba02501007387 */ /* 0x000fe20000100800 */
[----:B-1----:R-:W-:Y:S02]  /*12510*/  LEA.HI.X.SX32 R10, R19, R6, 0x1, P4 ;  /* 0x00000006130a7211 */ /* 0x002fe400020f0eff */
[----:B------:R-:W-:-:S03]  /*12520*/  IADD3 R11, P4, PT, R12, R7, RZ ;  /* 0x000000070c0b7210 */ /* 0x000fc60007f9e0ff */
[----:B------:R1:W-:Y:S01]  /*12530*/  STL [R1+0x8c4], R10 ;  /* 0x0008c40a01007387 */ /* 0x0003e20000100800 */
[----:B------:R-:W-:Y:S01]  /*12540*/  IMAD R4, R37, UR50, RZ ;  /* 0x0000003225047c24 */ /* 0x000fe2000f8e02ff */
[----:B------:R-:W-:Y:S02]  /*12550*/  LEA.HI.X.SX32 R12, R12, R6, 0x1, P4 ;  /* 0x000000060c0c7211 */ /* 0x000fe400020f0eff */
[----:B------:R-:W-:Y:S01]  /*12560*/  STL [R1+0x908], R11 ;  /* 0x0009080b01007387 */ /* 0x000fe20000100800 */
[----:B-1----:R-:W-:-:S03]  /*12570*/  IADD3 R10, P5, PT, R5, R7, RZ ;  /* 0x00000007050a7210 */ /* 0x002fc60007fbe0ff */
[----:B------:R-:W-:Y:S01]  /*12580*/  STL [R1+0x8e4], R13 ;  /* 0x0008e40d01007387 */ /* 0x000fe20000100800 */
[----:B------:R-:W-:-:S03]  /*12590*/  IADD3 R84, P4, PT, R4, R7, RZ ;  /* 0x0000000704547210 */ /* 0x000fc60007f9e0ff */
[----:B------:R1:W-:Y:S01]  /*125a0*/  STL [R1+0x928], R10 ;  /* 0x0009280a01007387 */ /* 0x0003e20000100800 */
[-C--:B------:R-:W-:Y:S01]  /*125b0*/  LEA.HI.X.SX32 R4, R4, R6.reuse, 0x1, P4 ;  /* 0x0000000604047211 */ /* 0x080fe200020f0eff */
[----:B------:R-:W-:Y:S02]  /*125c0*/  IMAD R110, R110, UR6, RZ ;  /* 0x000000066e6e7c24 */ /* 0x000fe4000f8e02ff */
[----:B------:R-:W-:Y:S01]  /*125d0*/  STL [R1+0x904], R12 ;  /* 0x0009040c01007387 */ /* 0x000fe20000100800 */
[-C--:B-1----:R-:W-:Y:S02]  /*125e0*/  LEA.HI.X.SX32 R10, R5, R6.reuse, 0x1, P5 ;  /* 0x00000006050a7211 */ /* 0x082fe400028f0eff */
[C---:B------:R-:W-:Y:S01]  /*125f0*/  IADD3 R82, P5, PT, R134.reuse, R7, RZ ;  /* 0x0000000786527210 */ /* 0x040fe20007fbe0ff */
[----:B------:R-:W-:Y:S02]  /*12600*/  IMAD R5, R81, UR6, RZ ;  /* 0x0000000651057c24 */ /* 0x000fe4000f8e02ff */
[----:B------:R1:W-:Y:S04]  /*12610*/  STL [R1+0x924], R10 ;  /* 0x0009240a01007387 */ /* 0x0003e80000100800 */
[----:B------:R-:W-:Y:S04]  /*12620*/  STL [R1+0x948], R84 ;  /* 0x0009485401007387 */ /* 0x000fe80000100800 */
[----:B------:R2:W-:Y:S01]  /*12630*/  STL [R1+0xc54], R81 ;  /* 0x000c545101007387 */ /* 0x0005e20000100800 */
[----:B-1----:R-:W-:-:S03]  /*12640*/  LEA.HI.X.SX32 R10, R134, R6, 0x1, P5 ;  /* 0x00000006860a7211 */ /* 0x002fc600028f0eff */
[----:B------:R-:W-:Y:S01]  /*12650*/  STL [R1+0x170], R82 ;  /* 0x0001705201007387 */ /* 0x000fe20000100800 */
[-C--:B------:R-:W-:Y:S01]  /*12660*/  IADD3 R80, P5, PT, R110, R7.reuse, RZ ;  /* 0x000000076e507210 */ /* 0x080fe20007fbe0ff */
[----:B------:R-:W-:Y:S02]  /*12670*/  IMAD R98, R98, UR6, RZ ;  /* 0x0000000662627c24 */ /* 0x000fe4000f8e02ff */
[----:B------:R-:W-:Y:S01]  /*12680*/  STL [R1+0x944], R4 ;  /* 0x0009440401007387 */ /* 0x000fe20000100800 */
[----:B--2---:R-:W-:-:S03]  /*12690*/  IADD3 R81, P4, PT, R122, R7, RZ ;  /* 0x000000077a517210 */ /* 0x004fc60007f9e0ff */
[----:B------:R1:W-:Y:S01]  /*126a0*/  STL [R1+0x16c], R10 ;  /* 0x00016c0a01007387 */ /* 0x0003e20000100800 */
[----:B------:R-:W-:Y:S01]  /*126b0*/  IMAD R88, R88, UR6, RZ ;  /* 0x0000000658587c24 */ /* 0x000fe2000f8e02ff */
[-C--:B------:R-:W-:Y:S02]  /*126c0*/  LEA.HI.X.SX32 R13, R110, R6.reuse, 0x1, P5 ;  /* 0x000000066e0d7211 */ /* 0x080fe400028f0eff */
[----:B------:R-:W-:Y:S01]  /*126d0*/  STL [R1+0x1b0], R81 ;  /* 0x0001b05101007387 */ /* 0x000fe20000100800 */
[----:B-1----:R-:W-:-:S03]  /*126e0*/  LEA.HI.X.SX32 R10, R122, R6, 0x1, P4 ;  /* 0x000000067a0a7211 */ /* 0x002fc600020f0eff */
[----:B------:R-:W-:Y:S01]  /*126f0*/  STL [R1+0xba4], R75 ;  /* 0x000ba44b01007387 */ /* 0x000fe20000100800 */
[----:B------:R-:W-:-:S03]  /*12700*/  IADD3 R60, P4, PT, R98, R7, RZ ;  /* 0x00000007623c7210 */ /* 0x000fc60007f9e0ff */
        /* <DEDUP_REMOVED lines=20> */
[----:B-1----:R-:W-:-:S03]  /*12850*/  LEA.HI.X.SX32 R10, R78, R6, 0x1, P4 ;  /* 0x000000064e0a7211 */ /* 0x002fc600020f0eff */
[----:B------:R-:W-:Y:S01]  /*12860*/  STL [R1+0xbb4], R78 ;  /* 0x000bb44e01007387 */ /* 0x000fe20000100800 */
[----:B------:R-:W-:-:S03]  /*12870*/  IADD3 R54, P4, PT, R57, R7, RZ ;  /* 0x0000000739367210 */ /* 0x000fc60007f9e0ff */
[----:B------:R1:W-:Y:S01]  /*12880*/  STL [R1+0x5fc], R10 ;  /* 0x0005fc0a01007387 */ /* 0x0003e20000100800 */
[----:B------:R-:W-:Y:S01]  /*12890*/  IMAD R137, R137, UR6, RZ ;  /* 0x0000000689897c24 */ /* 0x000fe2000f8e02ff */
[-C--:B------:R-:W-:Y:S02]  /*128a0*/  LEA.HI.X.SX32 R52, R57, R6.reuse, 0x1, P4 ;  /* 0x0000000639347211 */ /* 0x080fe400020f0eff */
[----:B------:R-:W-:Y:S01]  /*128b0*/  STL [R1+0xbb8], R70 ;  /* 0x000bb84601007387 */ /* 0x000fe20000100800 */
[----:B-1----:R-:W-:Y:S02]  /*128c0*/  LEA.HI.X.SX32 R10, R70, R6, 0x1, P5 ;  /* 0x00000006460a7211 */ /* 0x002fe400028f0eff */
[-C--:B------:R-:W-:Y:S01]  /*128d0*/  IADD3 R50, P5, PT, R43, R7.reuse, RZ ;  /* 0x000000072b327210 */ /* 0x080fe20007fbe0ff */
[----:B------:R-:W-:Y:S02]  /*128e0*/  IMAD R132, R132, UR6, RZ ;  /* 0x0000000684847c24 */ /* 0x000fe4000f8e02ff */
[----:B------:R1:W-:Y:S01]  /*128f0*/  STL [R1+0x624], R10 ;  /* 0x0006240a01007387 */ /* 0x0003e20000100800 */
[----:B------:R-:W-:-:S03]  /*12900*/  IADD3 R48, P4, PT, R137, R7, RZ ;  /* 0x0000000789307210 */ /* 0x000fc60007f9e0ff */
[----:B------:R-:W-:Y:S04]  /*12910*/  STL [R1+0x650], R54 ;  /* 0x0006503601007387 */ /* 0x000fe80000100800 */
[----:B------:R-:W-:Y:S01]  /*12920*/  STL [R1+0xbe8], R57 ;  /* 0x000be83901007387 */ /* 0x000fe20000100800 */
[----:B-1----:R-:W-:-:S03]  /*12930*/  LEA.HI.X.SX32 R10, R43, R6, 0x1, P5 ;  /* 0x000000062b0a7211 */ /* 0x002fc600028f0eff */
[----:B------:R-:W-:Y:S01]  /*12940*/  STL [R1+0x670], R50 ;  /* 0x0006703201007387 */ /* 0x000fe20000100800 */
[----:B------:R-:W-:-:S03]  /*12950*/  IADD3 R46, P5, PT, R132, R7, RZ ;  /* 0x00000007842e7210 */ /* 0x000fc60007fbe0ff */
[----:B------:R-:W-:Y:S01]  /*12960*/  STL [R1+0x64c], R52 ;  /* 0x00064c3401007387 */ /* 0x000fe20000100800 */
[----:B------:R-:W-:-:S03]  /*12970*/  IMAD R125, R125, UR6, RZ ;  /* 0x000000067d7d7c24 */ /* 0x000fc6000f8e02ff */
[----:B------:R-:W-:Y:S04]  /*12980*/  STL [R1+0xbbc], R43 ;  /* 0x000bbc2b01007387 */ /* 0x000fe80000100800 */
[----:B------:R1:W-:Y:S04]  /*12990*/  STL [R1+0x66c], R10 ;  /* 0x00066c0a01007387 */ /* 0x0003e80000100800 */
[----:B------:R-:W-:Y:S01]  /*129a0*/  STL [R1+0x690], R48 ;  /* 0x0006903001007387 */ /* 0x000fe20000100800 */
[----:B-1----:R-:W-:-:S03]  /*129b0*/  LEA.HI.X.SX32 R10, R137, R6, 0x1, P4 ;  /* 0x00000006890a7211 */ /* 0x002fc600020f0eff */
[----:B------:R-:W-:Y:S01]  /*129c0*/  STL [R1+0xbf8], R63 ;  /* 0x000bf83f01007387 */ /* 0x000fe20000100800 */
[----:B------:R-:W-:Y:S01]  /*129d0*/  IADD3 R16, P4, PT, R125, R7, RZ ;  /* 0x000000077d107210 */ /* 0x000fe20007f9e0ff */
[----:B------:R-:W-:Y:S02]  /*129e0*/  IMAD R116, R116, UR6, RZ ;  /* 0x0000000674747c24 */ /* 0x000fe4000f8e02ff */
[----:B------:R-:W-:Y:S04]  /*129f0*/  STL [R1+0x6b0], R46 ;  /* 0x0006b02e01007387 */ /* 0x000fe80000100800 */
[----:B------:R1:W-:Y:S01]  /*12a00*/  STL [R1+0x68c], R10 ;  /* 0x00068c0a01007387 */ /* 0x0003e20000100800 */
[----:B------:R-:W-:-:S03]  /*12a10*/  IMAD R109, R109, UR6, RZ ;  /* 0x000000066d6d7c24 */ /* 0x000fc6000f8e02ff */
[----:B------:R-:W-:Y:S01]  /*12a20*/  STL [R1+0x6d0], R16 ;  /* 0x0006d01001007387 */ /* 0x000fe20000100800 */
[-C--:B-1----:R-:W-:Y:S02]  /*12a30*/  LEA.HI.X.SX32 R10, R132, R6.reuse, 0x1, P5 ;  /* 0x00000006840a7211 */ /* 0x082fe400028f0eff */
[C---:B------:R-:W-:Y:S01]  /*12a40*/  IADD3 R44, P5, PT, R116.reuse, R7, RZ ;  /* 0x00000007742c7210 */ /* 0x040fe20007fbe0ff */
[----:B------:R-:W-:Y:S02]  /*12a50*/  IMAD R101, R101, UR6, RZ ;  /* 0x0000000665657c24 */ /* 0x000fe4000f8e02ff */
[----:B------:R1:W-:Y:S01]  /*12a60*/  STL [R1+0x6ac], R10 ;  /* 0x0006ac0a01007387 */ /* 0x0003e20000100800 */
[----:B------:R-:W-:-:S03]  /*12a70*/  LEA.HI.X.SX32 R42, R116, R6, 0x1, P5 ;  /* 0x00000006742a7211 */ /* 0x000fc600028f0eff */
[----:B------:R-:W-:Y:S01]  /*12a80*/  STL [R1+0xbc4], R68 ;  /* 0x000bc44401007387 */ /* 0x000fe20000100800 */
[----:B-1----:R-:W-:-:S03]  /*12a90*/  LEA.HI.X.SX32 R10, R125, R6, 0x1, P4 ;  /* 0x000000067d0a7211 */ /* 0x002fc600020f0eff */
[----:B------:R-:W-:Y:S01]  /*12aa0*/  STL [R1+0x6f0], R44 ;  /* 0x0006f02c01007387 */ /* 0x000fe20000100800 */
[-C--:B------:R-:W-:Y:S01]  /*12ab0*/  IADD3 R38, P4, PT, R109, R7.reuse, RZ ;  /* 0x000000076d267210 */ /* 0x080fe20007f9e0ff */
[----:B------:R-:W-:Y:S02]  /*12ac0*/  IMAD R11, R87, UR6, RZ ;  /* 0x00000006570b7c24 */ /* 0x000fe4000f8e02ff */
[----:B------:R1:W-:Y:S01]  /*12ad0*/  STL [R1+0x6cc], R10 ;  /* 0x0006cc0a01007387 */ /* 0x0003e20000100800 */
[----:B------:R-:W-:Y:S01]  /*12ae0*/  IMAD R95, R95, UR6, RZ ;  /* 0x000000065f5f7c24 */ /* 0x000fe2000f8e02ff */
[----:B------:R-:W-:Y:S02]  /*12af0*/  LEA.HI.X.SX32 R40, R109, R6, 0x1, P4 ;  /* 0x000000066d287211 */ /* 0x000fe400020f0eff */
[----:B------:R-:W-:Y:S01]  /*12b00*/  STL [R1+0x710], R38 ;  /* 0x0007102601007387 */ /* 0x000fe20000100800 */
[----:B-1----:R-:W-:-:S04]  /*12b10*/  IADD3 R10, P5, PT, R101, R7, RZ ;  /* 0x00000007650a7210 */ /* 0x002fc80007fbe0ff */
[----:B------:R-:W-:Y:S01]  /*12b20*/  LEA.HI.X.SX32 R18, R101, R6, 0x1, P5 ;  /* 0x0000000665127211 */ /* 0x000fe200028f0eff */
[----:B------:R1:W-:Y:S01]  /*12b30*/  STL [R1+0x730], R10 ;  /* 0x0007300a01007387 */ /* 0x0003e20000100800 */
[----:B------:R-:W-:-:S03]  /*12b40*/  IADD3 R36, P4, PT, R95, R7, RZ ;  /* 0x000000075f247210 */ /* 0x000fc60007f9e0ff */
[----:B------:R-:W-:Y:S04]  /*12b50*/  STL [R1+0x6ec], R42 ;  /* 0x0006ec2a01007387 */ /* 0x000fe80000100800 */
[----:B------:R-:W-:Y:S01]  /*12b60*/  STL [R1+0xbcc], R73 ;  /* 0x000bcc4901007387 */ /* 0x000fe20000100800 */
[----:B-1----:R-:W-:-:S03]  /*12b70*/  IADD3 R10, P5, PT, R11, R7, RZ ;  /* 0x000000070b0a7210 */ /* 0x002fc60007fbe0ff */
[----:B------:R-:W-:Y:S01]  /*12b80*/  STL [R1+0x70c], R40 ;  /* 0x00070c2801007387 */ /* 0x000fe20000100800 */
[----:B------:R-:W-:-:S03]  /*12b90*/  IMAD R4, R75, UR49, RZ ;  /* 0x000000314b047c24 */ /* 0x000fc6000f8e02ff */
[----:B------:R-:W-:Y:S04]  /*12ba0*/  STL [R1+0x72c], R18 ;  /* 0x00072c1201007387 */ /* 0x000fe80000100800 */
[----:B------:R1:W-:Y:S01]  /*12bb0*/  STL [R1+0x770], R10 ;  /* 0x0007700a01007387 */ /* 0x0003e20000100800 */
[----:B------:R-:W-:-:S03]  /*12bc0*/  LEA.HI.X.SX32 R19, R11, R6, 0x1, P5 ;  /* 0x000000060b137211 */ /* 0x000fc600028f0eff */
[----:B------:R-:W-:Y:S01]  /*12bd0*/  STL [R1+0x750], R36 ;  /* 0x0007502401007387 */ /* 0x000fe20000100800 */
[----:B-1----:R-:W-:-:S03]  /*12be0*/  LEA.HI.X.SX32 R10, R95, R6, 0x1, P4 ;  /* 0x000000065f0a7211 */ /* 0x002fc600020f0eff */
[----:B------:R-:W-:Y:S01]  /*12bf0*/  STL [R1+0xbd0], R79 ;  /* 0x000bd04f01007387 */ /* 0x000fe20000100800 */
[----:B------:R-:W-:-:S03]  /*12c00*/  IADD3 R32, P4, PT, R5, R7, RZ ;  /* 0x0000000705207210 */ /* 0x000fc60007f9e0ff */
[----:B------:R1:W-:Y:S01]  /*12c10*/  STL [R1+0x74c], R10 ;  /* 0x00074c0a01007387 */ /* 0x0003e20000100800 */
[----:B------:R-:W-:Y:S02]  /*12c20*/  IMAD R12, R69, UR48, RZ ;  /* 0x00000030450c7c24 */ /* 0x000fe4000f8e02ff */
[----:B------:R-:W-:Y:S01]  /*12c30*/  IMAD R13, R64, UR47, RZ ;  /* 0x0000002f400d7c24 */ /* 0x000fe2000f8e02ff */
[----:B------:R-:W-:Y:S01]  /*12c40*/  STL [R1+0x76c], R19 ;  /* 0x00076c1301007387 */ /* 0x000fe20000100800 */
[----:B-1----:R-:W-:-:S03]  /*12c50*/  IADD3 R10, P5, PT, R4, R7, RZ ;  /* 0x00000007040a7210 */ /* 0x002fc60007fbe0ff */
[----:B------:R-:W-:Y:S04]  /*12c60*/  STL [R1+0x790], R32 ;  /* 0x0007902001007387 */ /* 0x000fe80000100800 */
[----:B------:R1:W-:Y:S01]  /*12c70*/  STL [R1+0x7b0], R10 ;  /* 0x0007b00a01007387 */ /* 0x0003e20000100800 */
[----:B------:R-:W-:Y:S01]  /*12c80*/  IMAD R14, R58, UR46, RZ ;  /* 0x0000002e3a0e7c24 */ /* 0x000fe2000f8e02ff */
[-C--:B-1----:R-:W-:Y:S02]  /*12c90*/  LEA.HI.X.SX32 R10, R5, R6.reuse, 0x1, P4 ;  /* 0x00000006050a7211 */ /* 0x082fe400020f0eff */
[----:B------:R-:W-:Y:S02]  /*12ca0*/  LEA.HI.X.SX32 R5, R4, R6, 0x1, P5 ;  /* 0x0000000604057211 */ /* 0x000fe400028f0eff */
[----:B------:R-:W-:-:S02]  /*12cb0*/  IADD3 R28, P4, PT, R12, R7, RZ ;  /* 0x000000070c1c7210 */ /* 0x000fc40007f9e0ff */
[----:B------:R-:W-:Y:S01]  /*12cc0*/  IADD3 R4, P5, PT, R13, R7, RZ ;  /* 0x000000070d047210 */ /* 0x000fe20007fbe0ff */
[----:B------:R-:W-:Y:S01]  /*12cd0*/  STL [R1+0x78c], R10 ;  /* 0x00078c0a01007387 */ /* 0x000fe20000100800 */
[----:B------:R-:W-:-:S03]  /*12ce0*/  IMAD R15, R63, UR45, RZ ;  /* 0x0000002d3f0f7c24 */ /* 0x000fc6000f8e02ff */
[----:B------:R1:W-:Y:S04]  /*12cf0*/  STL [R1+0x7ac], R5 ;  /* 0x0007ac0501007387 */ /* 0x0003e80000100800 */
[----:B------:R-:W-:Y:S04]  /*12d00*/  STL [R1+0x7d0], R28 ;  /* 0x0007d01c01007387 */ /* 0x000fe80000100800 */
[----:B------:R2:W-:Y:S01]  /*12d10*/  STL [R1+0x7f0], R4 ;  /* 0x0007f00401007387 */ /* 0x0005e20000100800 */
[-C--:B-1----:R-:W-:Y:S02]  /*12d20*/  LEA.HI.X.SX32 R5, R12, R6.reuse, 0x1, P4 ;  /* 0x000000060c057211 */ /* 0x082fe400020f0eff */
[-C--:B------:R-:W-:Y:S01]  /*12d30*/  IADD3 R26, P4, PT, R14, R7.reuse, RZ ;  /* 0x000000070e1a7210 */ /* 0x080fe20007f9e0ff */
[----:B------:R-:W-:Y:S01]  /*12d40*/  IMAD R16, R68, UR44, RZ ;  /* 0x0000002c44107c24 */ /* 0x000fe2000f8e02ff */
[----:B--2---:R-:W-:Y:S01]  /*12d50*/  LEA.HI.X.SX32 R4, R13, R6, 0x1, P5 ;  /* 0x000000060d047211 */ /* 0x004fe200028f0eff */
[----:B------:R-:W-:Y:S01]  /*12d60*/  STL [R1+0x7cc], R5 ;  /* 0x0007cc0501007387 */ /* 0x000fe20000100800 */
[----:B------:R-:W-:Y:S01]  /*12d70*/  IADD3 R22, P5, PT, R15, R7, RZ ;  /* 0x000000070f167210 */ /* 0x000fe20007fbe0ff */
[----:B------:R-:W-:-:S02]  /*12d80*/  IMAD R17, R73, UR43, RZ ;  /* 0x0000002b49117c24 */ /* 0x000fc4000f8e02ff */
[----:B------:R1:W-:Y:S01]  /*12d90*/  STL [R1+0x7ec], R4 ;  /* 0x0007ec0401007387 */ /* 0x0003e20000100800 */
[----:B------:R-:W-:-:S03]  /*12da0*/  LEA.HI.X.SX32 R24, R15, R6, 0x1, P5 ;  /* 0x000000060f187211 */ /* 0x000fc600028f0eff */
[----:B------:R-:W-:Y:S01]  /*12db0*/  STL [R1+0x810], R26 ;  /* 0x0008101a01007387 */ /* 0x000fe20000100800 */
[----:B-1----:R-:W-:-:S03]  /*12dc0*/  LEA.HI.X.SX32 R4, R14, R6, 0x1, P4 ;  /* 0x000000060e047211 */ /* 0x002fc600020f0eff */
[----:B------:R-:W-:Y:S01]  /*12dd0*/  STL [R1+0x830], R22 ;  /* 0x0008301601007387 */ /* 0x000fe20000100800 */
[CC--:B------:R-:W-:Y:S01]  /*12de0*/  IADD3 R20, P4, PT, R16.reuse, R7.reuse, RZ ;  /* 0x0000000710147210 */ /* 0x0c0fe20007f9e0ff */
[----:B------:R-:W-:Y:S02]  /*12df0*/  IMAD R18, R79, UR42, RZ ;  /* 0x0000002a4f127c24 */ /* 0x000fe4000f8e02ff */
[----:B------:R1:W-:Y:S01]  /*12e00*/  STL [R1+0x80c], R4 ;  /* 0x00080c0401007387 */ /* 0x0003e20000100800 */
[----:B------:R-:W-:Y:S01]  /*12e10*/  LEA.HI.X.SX32 R10, R16, R6, 0x1, P4 ;  /* 0x00000006100a7211 */ /* 0x000fe200020f0eff */
[----:B------:R-:W-:Y:S02]  /*12e20*/  IMAD R11, R85, UR41, RZ ;  /* 0x00000029550b7c24 */ /* 0x000fe4000f8e02ff */
[----:B------:R-:W-:Y:S01]  /*12e30*/  STL [R1+0x850], R20 ;  /* 0x0008501401007387 */ /* 0x000fe20000100800 */
[-C--:B-1----:R-:W-:Y:S02]  /*12e40*/  IADD3 R4, P5, PT, R17, R7.reuse, RZ ;  /* 0x0000000711047210 */ /* 0x082fe40007fbe0ff */
[----:B------:R-:W-:-:S03]  /*12e50*/  IADD3 R5, P4, PT, R18, R7, RZ ;  /* 0x0000000712057210 */ /* 0x000fc60007f9e0ff */
[----:B------:R1:W-:Y:S04]  /*12e60*/  STL [R1+0x870], R4 ;  /* 0x0008700401007387 */ /* 0x0003e80000100800 */
[----:B------:R-:W-:Y:S04]  /*12e70*/  STL [R1+0x82c], R24 ;  /* 0x00082c1801007387 */ /* 0x000fe80000100800 */
[----:B------:R2:W-:Y:S01]  /*12e80*/  STL [R1+0x84c], R10 ;  /* 0x00084c0a01007387 */ /* 0x0005e20000100800 */
[----:B-1----:R-:W-:Y:S01]  /*12e90*/  LEA.HI.X.SX32 R4, R17, R6, 0x1, P5 ;  /* 0x0000000611047211 */ /* 0x002fe200028f0eff */
[----:B------:R-:W-:-:S02]  /*12ea0*/  IMAD R19, R121, UR40, RZ ;  /* 0x0000002879137c24 */ /* 0x000fc4000f8e02ff */
[----:B------:R-:W-:Y:S01]  /*12eb0*/  STL [R1+0x890], R5 ;  /* 0x0008900501007387 */ /* 0x000fe20000100800 */
[----:B--2---:R-:W-:-:S03]  /*12ec0*/  IADD3 R10, P5, PT, R11, R7, RZ ;  /* 0x000000070b0a7210 */ /* 0x004fc60007fbe0ff */
[----:B------:R1:W-:Y:S01]  /*12ed0*/  STL [R1+0x86c], R4 ;  /* 0x00086c0401007387 */ /* 0x0003e20000100800 */
[----:B------:R-:W-:-:S03]  /*12ee0*/  IMAD R13, R156, UR39, RZ ;  /* 0x000000279c0d7c24 */ /* 0x000fc6000f8e02ff */
[----:B------:R2:W-:Y:S01]  /*12ef0*/  STL [R1+0x8b0], R10 ;  /* 0x0008b00a01007387 */ /* 0x0005e20000100800 */
[-C--:B-1----:R-:W-:Y:S02]  /*12f00*/  LEA.HI.X.SX32 R4, R18, R6.reuse, 0x1, P4 ;  /* 0x0000000612047211 */ /* 0x082fe400020f0eff */
[-C--:B------:R-:W-:Y:S02]  /*12f10*/  IADD3 R67, P4, PT, R19, R7.reuse, RZ ;  /* 0x0000000713437210 */ /* 0x080fe40007f9e0ff */
[----:B--2---:R-:W-:Y:S01]  /*12f20*/  LEA.HI.X.SX32 R10, R11, R6, 0x1, P5 ;  /* 0x000000060b0a7211 */ /* 0x004fe200028f0eff */
[----:B------:R-:W-:Y:S01]  /*12f30*/  STL [R1+0x88c], R4 ;  /* 0x00088c0401007387 */ /* 0x000fe20000100800 */
[----:B------:R-:W-:Y:S01]  /*12f40*/  IMAD R12, R30, UR38, RZ ;  /* 0x000000261e0c7c24 */ /* 0x000fe2000f8e02ff */
[----:B------:R-:W-:Y:S02]  /*12f50*/  IADD3 R66, P5, PT, R13, R7, RZ ;  /* 0x000000070d427210 */ /* 0x000fe40007fbe0ff */
[----:B------:R1:W-:Y:S01]  /*12f60*/  STL [R1+0x8ac], R10 ;  /* 0x0008ac0a01007387 */ /* 0x0003e20000100800 */
[----:B------:R-:W-:-:S03]  /*12f70*/  IMAD R5, R34, UR37, RZ ;  /* 0x0000002522057c24 */ /* 0x000fc6000f8e02ff */
[----:B------:R-:W-:Y:S01]  /*12f80*/  STL [R1+0x8d0], R67 ;  /* 0x0008d04301007387 */ /* 0x000fe20000100800 */
[-C--:B------:R-:W-:Y:S02]  /*12f90*/  LEA.HI.X.SX32 R13, R13, R6.reuse, 0x1, P5 ;  /* 0x000000060d0d7211 */ /* 0x080fe400028f0eff */
[----:B-1----:R-:W-:Y:S01]  /*12fa0*/  LEA.HI.X.SX32 R10, R19, R6, 0x1, P4 ;  /* 0x00000006130a7211 */ /* 0x002fe200020f0eff */
[----:B------:R-:W-:Y:S01]  /*12fb0*/  STL [R1+0xbd4], R31 ;  /* 0x000bd41f01007387 */ /* 0x000fe20000100800 */
[----:B------:R-:W-:-:S03]  /*12fc0*/  IADD3 R11, P4, PT, R12, R7, RZ ;  /* 0x000000070c0b7210 */ /* 0x000fc60007f9e0ff */
[----:B------:R-:W-:Y:S01]  /*12fd0*/  STL [R1+0x8f0], R66 ;  /* 0x0008f04201007387 */ /* 0x000fe20000100800 */
[----:B------:R-:W-:-:S03]  /*12fe0*/  IMAD R4, R31, UR36, RZ ;  /* 0x000000241f047c24 */ /* 0x000fc6000f8e02ff */
[----:B------:R1:W-:Y:S01]  /*12ff0*/  STL [R1+0x8cc], R10 ;  /* 0x0008cc0a01007387 */ /* 0x0003e20000100800 */
[----:B------:R-:W-:-:S03]  /*13000*/  LEA.HI.X.SX32 R12, R12, R6, 0x1, P4 ;  /* 0x000000060c0c7211 */ /* 0x000fc600020f0eff */
[----:B------:R-:W-:Y:S01]  /*13010*/  STL [R1+0x910], R11 ;  /* 0x0009100b01007387 */ /* 0x000fe20000100800 */
[----:B-1----:R-:W-:-:S03]  /*13020*/  IADD3 R10, P5, PT, R5, R7, RZ ;  /* 0x00000007050a7210 */ /* 0x002fc60007fbe0ff */
        /* <DEDUP_REMOVED lines=8> */
[----:B------:R-:W-:Y:S01]  /*130b0*/  IMAD R96, R96, UR6, RZ ;  /* 0x0000000660607c24 */ /* 0x000fe2000f8e02ff */
[----:B------:R-:W-:Y:S01]  /*130c0*/  IADD3 R61, P4, PT, R120, R7, RZ ;  /* 0x00000007783d7210 */ /* 0x000fe20007f9e0ff */
[----:B------:R1:W-:Y:S01]  /*130d0*/  STL [R1+0x92c], R10 ;  /* 0x00092c0a01007387 */ /* 0x0003e20000100800 */
[----:B------:R-:W-:-:S02]  /*130e0*/  IMAD R86, R86, UR6, RZ ;  /* 0x0000000656567c24 */ /* 0x000fc4000f8e02ff */
[-C--:B------:R-:W-:Y:S01]  /*130f0*/  LEA.HI.X.SX32 R62, R120, R6.reuse, 0x1, P4 ;  /* 0x00000006783e7211 */ /* 0x080fe200020f0eff */
[----:B------:R-:W-:Y:S01]  /*13100*/  STL [R1+0x950], R64 ;  /* 0x0009504001007387 */ /* 0x000fe20000100800 */
[-C--:B-1----:R-:W-:Y:S02]  /*13110*/  LEA.HI.X.SX32 R10, R130, R6.reuse, 0x1, P5 ;  /* 0x00000006820a7211 */ /* 0x082fe400028f0eff */
[-C--:B------:R-:W-:Y:S01]  /*13120*/  IADD3 R59, P5, PT, R108, R7.reuse, RZ ;  /* 0x000000076c3b7210 */ /* 0x080fe20007fbe0ff */
[----:B------:R-:W-:Y:S01]  /*13130*/  STL [R1+0x178], R63 ;  /* 0x0001783f01007387 */ /* 0x000fe20000100800 */
[----:B------:R-:W-:Y:S02]  /*13140*/  IADD3 R57, P4, PT, R96, R7, RZ ;  /* 0x0000000760397210 */ /* 0x000fe40007f9e0ff */
[----:B------:R-:W-:Y:S01]  /*13150*/  LEA.HI.X.SX32 R12, R108, R6, 0x1, P5 ;  /* 0x000000066c0c7211 */ /* 0x000fe200028f0eff */
[----:B------:R-:W-:Y:S04]  /*13160*/  STL [R1+0x94c], R4 ;  /* 0x00094c0401007387 */ /* 0x000fe80000100800 */
[----:B------:R1:W-:Y:S01]  /*13170*/  STL [R1+0x174], R10 ;  /* 0x0001740a01007387 */ /* 0x0003e20000100800 */
[----:B------:R-:W-:-:S03]  /*13180*/  IMAD R76, R76, UR6, RZ ;  /* 0x000000064c4c7c24 */ /* 0x000fc6000f8e02ff */
[----:B------:R-:W-:Y:S04]  /*13190*/  STL [R1+0x1b8], R61 ;  /* 0x0001b83d01007387 */ /* 0x000fe80000100800 */
[----:B------:R-:W-:Y:S01]  /*131a0*/  STL [R1+0x1f8], R59 ;  /* 0x0001f83b01007387 */ /* 0x000fe20000100800 */
[----:B-1----:R-:W-:-:S03]  /*131b0*/  IADD3 R10, P5, PT, R86, R7, RZ ;  /* 0x00000007560a7210 */ /* 0x002fc60007fbe0ff */
[----:B------:R-:W-:Y:S01]  /*131c0*/  STL [R1+0x1b4], R62 ;  /* 0x0001b43e01007387 */ /* 0x000fe20000100800 */
[----:B------:R-:W-:-:S03]  /*131d0*/  LEA.HI.X.SX32 R13, R96, R6, 0x1, P4 ;  /* 0x00000006600d7211 */ /* 0x000fc600020f0eff */
[----:B------:R-:W-:Y:S01]  /*131e0*/  STL [R1+0x1f4], R12 ;  /* 0x0001f40c01007387 */ /* 0x000fe20000100800 */
[----:B------:R-:W-:-:S03]  /*131f0*/  IMAD R65, R65, UR6, RZ ;  /* 0x0000000641417c24 */ /* 0x000fc6000f8e02ff */
[----:B------:R-:W-:Y:S01]  /*13200*/  STL [R1+0x258], R57 ;  /* 0x0002583901007387 */ /* 0x000fe20000100800 */
[----:B------:R-:W-:-:S03]  /*13210*/  IADD3 R55, P4, PT, R76, R7, RZ ;  /* 0x000000074c377210 */ /* 0x000fc60007f9e0ff */
[----:B------:R1:W-:Y:S01]  /*13220*/  STL [R1+0x5e0], R10 ;  /* 0x0005e00a01007387 */ /* 0x0003e20000100800 */
[----:B------:R-:W-:-:S03]  /*13230*/  IMAD R49, R49, UR6, RZ ;  /* 0x0000000631317c24 */ /* 0x000fc6000f8e02ff */
[----:B------:R-:W-:Y:S01]  /*13240*/  STL [R1+0x254], R13 ;  /* 0x0002540d01007387 */ /* 0x000fe20000100800 */
[----:B-1----:R-:W-:Y:S02]  /*13250*/  LEA.HI.X.SX32 R10, R86, R6, 0x1, P5 ;  /* 0x00000006560a7211 */ /* 0x002fe400028f0eff */
[----:B------:R-:W-:-:S03]  /*13260*/  IADD3 R53, P5, PT, R65, R7, RZ ;  /* 0x0000000741357210 */ /* 0x000fc60007fbe0ff */
[----:B------:R1:W-:Y:S01]  /*13270*/  STL [R1+0x5dc], R10 ;  /* 0x0005dc0a01007387 */ /* 0x0003e20000100800 */
[----:B------:R-:W-:-:S03]  /*13280*/  IMAD R140, R140, UR6, RZ ;  /* 0x000000068c8c7c24 */ /* 0x000fc6000f8e02ff */
[----:B------:R-:W-:Y:S01]  /*13290*/  STL [R1+0x608], R55 ;  /* 0x0006083701007387 */ /* 0x000fe20000100800 */
[----:B------:R-:W-:Y:S01]  /*132a0*/  IMAD R136, R136, UR6, RZ ;  /* 0x0000000688887c24 */ /* 0x000fe2000f8e02ff */
[----:B-1----:R-:W-:Y:S02]  /*132b0*/  LEA.HI.X.SX32 R10, R76, R6, 0x1, P4 ;  /* 0x000000064c0a7211 */ /* 0x002fe400020f0eff */
[----:B------:R1:W-:Y:S01]  /*132c0*/  STL [R1+0xbdc], R76 ;  /* 0x000bdc4c01007387 */ /* 0x0003e20000100800 */
[----:B------:R-:W-:-:S03]  /*132d0*/  IADD3 R51, P4, PT, R49, R7, RZ ;  /* 0x0000000731337210 */ /* 0x000fc60007f9e0ff */
[----:B------:R-:W-:Y:S01]  /*132e0*/  STL [R1+0x630], R53 ;  /* 0x0006303501007387 */ /* 0x000fe20000100800 */
[----:B------:R-:W-:-:S03]  /*132f0*/  IMAD R131, R131, UR6, RZ ;  /* 0x0000000683837c24 */ /* 0x000fc6000f8e02ff */
[----:B------:R2:W-:Y:S01]  /*13300*/  STL [R1+0x604], R10 ;  /* 0x0006040a01007387 */ /* 0x0005e20000100800 */
[----:B------:R-:W-:Y:S01]  /*13310*/  IMAD R123, R123, UR6, RZ ;  /* 0x000000067b7b7c24 */ /* 0x000fe2000f8e02ff */
[-C--:B-1----:R-:W-:Y:S02]  /*13320*/  LEA.HI.X.SX32 R76, R49, R6.reuse, 0x1, P4 ;  /* 0x00000006314c7211 */ /* 0x082fe400020f0eff */
[-C--:B------:R-:W-:Y:S02]  /*13330*/  IADD3 R47, P4, PT, R136, R7.reuse, RZ ;  /* 0x00000007882f7210 */ /* 0x080fe40007f9e0ff */
[----:B--2---:R-:W-:Y:S02]  /*13340*/  LEA.HI.X.SX32 R10, R65, R6, 0x1, P5 ;  /* 0x00000006410a7211 */ /* 0x004fe400028f0eff */
[----:B------:R-:W-:Y:S01]  /*13350*/  IADD3 R79, P5, PT, R140, R7, RZ ;  /* 0x000000078c4f7210 */ /* 0x000fe20007fbe0ff */
[----:B------:R-:W-:-:S03]  /*13360*/  IMAD R115, R115, UR6, RZ ;  /* 0x0000000673737c24 */ /* 0x000fc6000f8e02ff */
[-C--:B------:R-:W-:Y:S02]  /*13370*/  LEA.HI.X.SX32 R31, R140, R6.reuse, 0x1, P5 ;  /* 0x000000068c1f7211 */ /* 0x080fe400028f0eff */
[-C--:B------:R-:W-:Y:S01]  /*13380*/  IADD3 R45, P5, PT, R131, R7.reuse, RZ ;  /* 0x00000007832d7210 */ /* 0x080fe20007fbe0ff */
[----:B------:R-:W-:Y:S01]  /*13390*/  IMAD R107, R107, UR6, RZ ;  /* 0x000000066b6b7c24 */ /* 0x000fe2000f8e02ff */
[-C--:B------:R-:W-:Y:S02]  /*133a0*/  LEA.HI.X.SX32 R73, R136, R6.reuse, 0x1, P4 ;  /* 0x0000000688497211 */ /* 0x080fe400020f0eff */
[-C--:B------:R-:W-:Y:S01]  /*133b0*/  IADD3 R70, P4, PT, R123, R7.reuse, RZ ;  /* 0x000000077b467210 */ /* 0x080fe20007f9e0ff */
[----:B------:R-:W-:Y:S01]  /*133c0*/  IMAD R100, R100, UR6, RZ ;  /* 0x0000000664647c24 */ /* 0x000fe2000f8e02ff */
[-C--:B------:R-:W-:Y:S02]  /*133d0*/  LEA.HI.X.SX32 R68, R131, R6.reuse, 0x1, P5 ;  /* 0x0000000683447211 */ /* 0x080fe400028f0eff */
[----:B------:R-:W-:Y:S01]  /*133e0*/  IADD3 R41, P5, PT, R115, R7, RZ ;  /* 0x0000000773297210 */ /* 0x000fe20007fbe0ff */
[----:B------:R-:W-:Y:S01]  /*133f0*/  IMAD R93, R93, UR6, RZ ;  /* 0x000000065d5d7c24 */ /* 0x000fe2000f8e02ff */
[----:B------:R-:W-:-:S02]  /*13400*/  LEA.HI.X.SX32 R43, R123, R6, 0x1, P4 ;  /* 0x000000067b2b7211 */ /* 0x000fc400020f0eff */
[-C--:B------:R-:W-:Y:S01]  /*13410*/  IADD3 R39, P4, PT, R107, R7.reuse, RZ ;  /* 0x000000076b277210 */ /* 0x080fe20007f9e0ff */
[----:B------:R-:W-:Y:S01]  /*13420*/  IMAD R11, R155, UR6, RZ ;  /* 0x000000069b0b7c24 */ /* 0x000fe2000f8e02ff */
[-C--:B------:R-:W-:Y:S02]  /*13430*/  LEA.HI.X.SX32 R78, R115, R6.reuse, 0x1, P5 ;  /* 0x00000006734e7211 */ /* 0x080fe400028f0eff */
[-C--:B------:R-:W-:Y:S01]  /*13440*/  IADD3 R37, P5, PT, R100, R7.reuse, RZ ;  /* 0x0000000764257210 */ /* 0x080fe20007fbe0ff */
[----:B------:R1:W-:Y:S01]  /*13450*/  STL [R1+0x62c], R10 ;  /* 0x00062c0a01007387 */ /* 0x0003e20000100800 */
[-C--:B------:R-:W-:Y:S01]  /*13460*/  LEA.HI.X.SX32 R69, R107, R6.reuse, 0x1, P4 ;  /* 0x000000066b457211 */ /* 0x080fe200020f0eff */
[----:B------:R-:W-:Y:S01]  /*13470*/  IMAD R5, R154, UR6, RZ ;  /* 0x000000069a057c24 */ /* 0x000fe2000f8e02ff */
[-C--:B------:R-:W-:Y:S01]  /*13480*/  IADD3 R72, P4, PT, R93, R7.reuse, RZ ;  /* 0x000000075d487210 */ /* 0x080fe20007f9e0ff */
[----:B------:R-:W-:Y:S01]  /*13490*/  STL [R1+0x658], R51 ;  /* 0x0006583301007387 */ /* 0x000fe20000100800 */
[-C--:B------:R-:W-:Y:S01]  /*134a0*/  LEA.HI.X.SX32 R75, R100, R6.reuse, 0x1, P5 ;  /* 0x00000006644b7211 */ /* 0x080fe200028f0eff */
[----:B------:R-:W-:Y:S01]  /*134b0*/  IMAD R4, R153, UR35, RZ ;  /* 0x0000002399047c24 */ /* 0x000fe2000f8e02ff */
[----:B------:R-:W-:Y:S01]  /*134c0*/  IADD3 R29, P5, PT, R11, R7, RZ ;  /* 0x000000070b1d7210 */ /* 0x000fe20007fbe0ff */
[----:B------:R-:W-:Y:S01]  /*134d0*/  STL [R1+0x678], R79 ;  /* 0x0006784f01007387 */ /* 0x000fe20000100800 */
[----:B------:R-:W-:-:S03]  /*134e0*/  LEA.HI.X.SX32 R33, R93, R6, 0x1, P4 ;  /* 0x000000065d217211 */ /* 0x000fc600020f0eff */
[----:B------:R-:W-:Y:S01]  /*134f0*/  STL [R1+0x654], R76 ;  /* 0x0006544c01007387 */ /* 0x000fe20000100800 */
[----:B------:R-:W-:Y:S01]  /*13500*/  IMAD R12, R152, UR34, RZ ;  /* 0x00000022980c7c24 */ /* 0x000fe2000f8e02ff */
[----:B------:R-:W-:Y:S02]  /*13510*/  IADD3 R27, P4, PT, R5, R7, RZ ;  /* 0x00000007051b7210 */ /* 0x000fe40007f9e0ff */
        /* <DEDUP_REMOVED lines=8> */
[----:B------:R-:W-:-:S03]  /*135a0*/  IMAD R14, R150, UR23, RZ ;  /* 0x00000017960e7c24 */ /* 0x000fc6000f8e02ff */
[----:B------:R-:W-:Y:S01]  /*135b0*/  STL [R1+0x6d8], R70 ;  /* 0x0006d84601007387 */ /* 0x000fe20000100800 */
[----:B------:R-:W-:-:S03]  /*135c0*/  IADD3 R74, P4, PT, R12, R7, RZ ;  /* 0x000000070c4a7210 */ /* 0x000fc60007f9e0ff */
[----:B------:R-:W-:Y:S01]  /*135d0*/  STL [R1+0x6b4], R68 ;  /* 0x0006b44401007387 */ /* 0x000fe20000100800 */
[----:B------:R-:W-:Y:S01]  /*135e0*/  IMAD R11, R0, UR18, RZ ;  /* 0x00000012000b7c24 */ /* 0x000fe2000f8e02ff */
[-C--:B------:R-:W-:Y:S02]  /*135f0*/  LEA.HI.X.SX32 R25, R4, R6.reuse, 0x1, P5 ;  /* 0x0000000604197211 */ /* 0x080fe400028f0eff */
[----:B------:R-:W-:Y:S01]  /*13600*/  STL [R1+0x6f8], R41 ;  /* 0x0006f82901007387 */ /* 0x000fe20000100800 */
[----:B------:R-:W-:Y:S01]  /*13610*/  IMAD R15, R149, UR22, RZ ;  /* 0x00000016950f7c24 */ /* 0x000fe2000f8e02ff */
[-C--:B------:R-:W-:Y:S02]  /*13620*/  IADD3 R0, P5, PT, R13, R7.reuse, RZ ;  /* 0x000000070d007210 */ /* 0x080fe40007fbe0ff */
[----:B------:R-:W-:Y:S01]  /*13630*/  STL [R1+0x6d4], R43 ;  /* 0x0006d42b01007387 */ /* 0x000fe20000100800 */
[----:B------:R-:W-:Y:S01]  /*13640*/  IMAD R19, R2, UR17, RZ ;  /* 0x0000001102137c24 */ /* 0x000fe2000f8e02ff */
[-C--:B------:R-:W-:Y:S01]  /*13650*/  LEA.HI.X.SX32 R21, R12, R6.reuse, 0x1, P4 ;  /* 0x000000060c157211 */ /* 0x080fe200020f0eff */
[----:B------:R-:W-:Y:S01]  /*13660*/  IMAD R16, R148, UR21, RZ ;  /* 0x0000001594107c24 */ /* 0x000fe2000f8e02ff */
[----:B------:R-:W-:Y:S01]  /*13670*/  STL [R1+0x718], R39 ;  /* 0x0007182701007387 */ /* 0x000fe20000100800 */
[----:B------:R-:W-:Y:S01]  /*13680*/  IADD3 R2, P4, PT, R14, R7, RZ ;  /* 0x000000070e027210 */ /* 0x000fe20007f9e0ff */
[----:B------:R-:W-:Y:S01]  /*13690*/  IMAD R17, R147, UR20, RZ ;  /* 0x0000001493117c24 */ /* 0x000fe2000f8e02ff */
[----:B-1----:R-:W-:Y:S01]  /*136a0*/  LEA.HI.X.SX32 R10, R13, R6, 0x1, P5 ;  /* 0x000000060d0a7211 */ /* 0x002fe200028f0eff */
[----:B------:R-:W-:Y:S01]  /*136b0*/  STL [R1+0x6f4], R78 ;  /* 0x0006f44e01007387 */ /* 0x000fe20000100800 */
[----:B------:R-:W-:-:S02]  /*136c0*/  IMAD R18, R146, UR19, RZ ;  /* 0x0000001392127c24 */ /* 0x000fc4000f8e02ff */
[----:B------:R-:W-:Y:S01]  /*136d0*/  IMAD R128, R128, UR6, RZ ;  /* 0x0000000680807c24 */ /* 0x000fe2000f8e02ff */
[----:B------:R-:W-:Y:S01]  /*136e0*/  STL [R1+0x738], R37 ;  /* 0x0007382501007387 */ /* 0x000fe20000100800 */
[-C--:B------:R-:W-:Y:S01]  /*136f0*/  IADD3 R164, P5, PT, R15, R7.reuse, RZ ;  /* 0x000000070fa47210 */ /* 0x080fe20007fbe0ff */
[----:B---3--:R-:W-:Y:S02]  /*13700*/  IMAD R5, R35, UR76, RZ ;  /* 0x0000004c23057c24 */ /* 0x008fe4000f8e02ff */
[----:B------:R-:W-:Y:S01]  /*13710*/  IMAD R118, R118, UR6, RZ ;  /* 0x0000000676767c24 */ /* 0x000fe2000f8e02ff */
[----:B------:R-:W-:Y:S01]  /*13720*/  STL [R1+0x714], R69 ;  /* 0x0007144501007387 */ /* 0x000fe20000100800 */
[----:B------:R-:W-:Y:S02]  /*13730*/  IMAD R13, R117, UR16, RZ ;  /* 0x00000010750d7c24 */ /* 0x000fe4000f8e02ff */
[----:B------:R-:W-:Y:S01]  /*13740*/  IMAD R106, R106, UR6, RZ ;  /* 0x000000066a6a7c24 */ /* 0x000fe2000f8e02ff */
[----:B------:R-:W-:Y:S01]  /*13750*/  STL [R1+0x758], R72 ;  /* 0x0007584801007387 */ /* 0x000fe20000100800 */
[-C--:B------:R-:W-:Y:S01]  /*13760*/  LEA.HI.X.SX32 R117, R14, R6.reuse, 0x1, P4 ;  /* 0x000000060e757211 */ /* 0x080fe200020f0eff */
[----:B------:R-:W-:Y:S01]  /*13770*/  IMAD R12, R145, UR15, RZ ;  /* 0x0000000f910c7c24 */ /* 0x000fe2000f8e02ff */
[----:B------:R-:W-:Y:S01]  /*13780*/  LEA.HI.X.SX32 R165, R15, R6, 0x1, P5 ;  /* 0x000000060fa57211 */ /* 0x000fe200028f0eff */
[----:B------:R-:W-:Y:S01]  /*13790*/  STL [R1+0x734], R75 ;  /* 0x0007344b01007387 */ /* 0x000fe20000100800 */
[----:B------:R-:W-:Y:S01]  /*137a0*/  IADD3 R162, P4, PT, R16, R7, RZ ;  /* 0x0000000710a27210 */ /* 0x000fe20007f9e0ff */
[----:B0-----:R-:W-:-:S02]  /*137b0*/  IMAD R4, R144, UR75, RZ ;  /* 0x0000004b90047c24 */ /* 0x001fc4000f8e02ff */
[----:B------:R-:W-:Y:S01]  /*137c0*/  IMAD R94, R94, UR6, RZ ;  /* 0x000000065e5e7c24 */ /* 0x000fe2000f8e02ff */
[----:B------:R-:W-:Y:S01]  /*137d0*/  STL [R1+0x778], R29 ;  /* 0x0007781d01007387 */ /* 0x000fe20000100800 */
[----:B------:R-:W-:Y:S01]  /*137e0*/  PRMT R135, RZ, 0x7610, R135 ;  /* 0x00007610ff877816 */ /* 0x000fe20000000087 */
[----:B------:R-:W0:Y:S02]  /*137f0*/  LDCU UR15, c[0x0][0x3b0] ;  /* 0x00007600ff0f77ac */ /* 0x000e240008000800 */
[----:B------:R-:W-:Y:S01]  /*13800*/  STL [R1+0x754], R33 ;  /* 0x0007542101007387 */ /* 0x000fe20000100800 */
[----:B------:R-:W-:Y:S01]  /*13810*/  IADD3 R160, P5, PT, R17, R7, RZ ;  /* 0x0000000711a07210 */ /* 0x000fe20007fbe0ff */
[----:B------:R-:W1:Y:S02]  /*13820*/  LDCU UR16, c[0x0][0x3b0] ;  /* 0x00007600ff1077ac */ /* 0x000e640008000800 */
[----:B------:R-:W-:Y:S01]  /*13830*/  STL [R1+0x798], R27 ;  /* 0x0007981b01007387 */ /* 0x000fe20000100800 */
[----:B------:R-:W-:Y:S01]  /*13840*/  PRMT R139, RZ, 0x7610, R139 ;  /* 0x00007610ff8b7816 */ /* 0x000fe2000000008b */
[----:B------:R-:W2:Y:S02]  /*13850*/  LDCU UR17, c[0x0][0x3b0] ;  /* 0x00007600ff1177ac */ /* 0x000ea40008000800 */
[----:B------:R-:W-:Y:S01]  /*13860*/  STL [R1+0x774], R71 ;  /* 0x0007744701007387 */ /* 0x000fe20000100800 */
[----:B------:R-:W-:-:S03]  /*13870*/  LEA.HI.X.SX32 R163, R16, R6, 0x1, P4 ;  /* 0x0000000610a37211 */ /* 0x000fc600020f0eff */
[----:B------:R-:W-:Y:S01]  /*13880*/  STL [R1+0x7b8], R23 ;  /* 0x0007b81701007387 */ /* 0x000fe20000100800 */
[----:B------:R-:W-:-:S03]  /*13890*/  IADD3 R158, P4, PT, R18, R7, RZ ;  /* 0x00000007129e7210 */ /* 0x000fc60007f9e0ff */
[----:B------:R-:W-:Y:S01]  /*138a0*/  STL [R1+0x794], R77 ;  /* 0x0007944d01007387 */ /* 0x000fe20000100800 */
[----:B------:R-:W-:-:S03]  /*138b0*/  LEA.HI.X.SX32 R161, R17, R6, 0x1, P5 ;  /* 0x0000000611a17211 */ /* 0x000fc600028f0eff */
[----:B------:R-:W-:Y:S01]  /*138c0*/  STL [R1+0x7d8], R74 ;  /* 0x0007d84a01007387 */ /* 0x000fe20000100800 */
[----:B------:R-:W-:-:S03]  /*138d0*/  IADD3 R156, P5, PT, R11, R7, RZ ;  /* 0x000000070b9c7210 */ /* 0x000fc60007fbe0ff */
[----:B------:R-:W-:Y:S04]  /*138e0*/  STL [R1+0x7b4], R25 ;  /* 0x0007b41901007387 */ /* 0x000fe80000100800 */
        /* <DEDUP_REMOVED lines=23> */
[----:B------:R-:W-:-:S03]  /*13a60*/  IMAD R11, R143, UR6, RZ ;  /* 0x000000068f0b7c24 */ /* 0x000fc6000f8e02ff */
        /* <DEDUP_REMOVED lines=30> */
[----:B------:R-:W-:Y:S04]  /*13c50*/  STL [R1+0x200], R102 ;  /* 0x0002006601007387 */ /* 0x000fe80000100800 */
[----:B------:R-:W-:Y:S04]  /*13c60*/  STL [R1+0x1bc], R142 ;  /* 0x0001bc8e01007387 */ /* 0x000fe80000100800 */
[----:B------:R-:W-:Y:S04]  /*13c70*/  STL [R1+0x260], R96 ;  /* 0x0002606001007387 */ /* 0x000fe80000100800 */
[----:B------:R-:W-:Y:S04]  /*13c80*/  STL [R1+0x1fc], R145 ;  /* 0x0001fc9101007387 */ /* 0x000fe80000100800 */
[----:B------:R-:W-:Y:S01]  /*13c90*/  STL [R1+0x5e8], R85 ;  /* 0x0005e85501007387 */ /* 0x000fe20000100800 */
[----:B------:R-:W-:-:S03]  /*13ca0*/  LEA.HI.X.SX32 R83, R12, R6, 0x1, P4 ;  /* 0x000000060c537211 */ /* 0x000fc600020f0eff */
[----:B------:R-:W3:Y:S04]  /*13cb0*/  LDL.LU R11, [R1+0x20c] ;  /* 0x00020c00010b7983 */ /* 0x000ee80000300800 */
[----:B------:R-:W-:Y:S04]  /*13cc0*/  STL [R1+0x25c], R100 ;  /* 0x00025c6401007387 */ /* 0x000fe80000100800 */
[----:B------:R-:W-:Y:S04]  /*13cd0*/  STL [R1+0x610], R14 ;  /* 0x0006100e01007387 */ /* 0x000fe80000100800 */
[----:B------:R-:W-:Y:S04]  /*13ce0*/  STL [R1+0x5e4], R91 ;  /* 0x0005e45b01007387 */ /* 0x000fe80000100800 */
[----:B------:R-:W4:Y:S01]  /*13cf0*/  LDL.LU R12, [R1+0x238] ;  /* 0x00023800010c7983 */ /* 0x000f220000300800 */
[----:B------:R-:W-:Y:S01]  /*13d00*/  IMAD.HI.U32 R4, R9, R3, RZ ;  /* 0x0000000309047227 */ /* 0x000fe200078e00ff */
[----:B------:R-:W-:-:S03]  /*13d10*/  IADD3 R13, P5, PT, R5, R7, RZ ;  /* 0x00000007050d7210 */ /* 0x000fc60007fbe0ff */
[----:B------:R-:W-:Y:S02]  /*13d20*/  IMAD.MOV R4, RZ, RZ, -R4 ;  /* 0x000000ffff047224 */ /* 0x000fe400078e0a04 */
[----:B------:R-:W-:Y:S01]  /*13d30*/  STL [R1+0x638], R13 ;  /* 0x0006380d01007387 */ /* 0x000fe20000100800 */
[----:B----4-:R-:W-:Y:S02]  /*13d40*/  ISETP.GE.AND P4, PT, R12, RZ, PT ;  /* 0x000000ff0c00720c */ /* 0x010fe40003f86270 */
[----:B------:R-:W-:Y:S02]  /*13d50*/  LEA.HI.X.SX32 R12, R5, R6, 0x1, P5 ;  /* 0x00000006050c7211 */ /* 0x000fe400028f0eff */
[----:B------:R-:W4:Y:S01]  /*13d60*/  LDL R5, [R1+0x160] ;  /* 0x0001600001057983 */ /* 0x000f220000100800 */
[----:B---3--:R-:W-:Y:S01]  /*13d70*/  ISETP.GE.AND P5, PT, R11, RZ, PT ;  /* 0x000000ff0b00720c */ /* 0x008fe20003fa6270 */
[----:B------:R-:W-:Y:S02]  /*13d80*/  IMAD R11, R8, R4, R3 ;  /* 0x00000004080b7224 */ /* 0x000fe400078e0203 */
[----:B------:R-:W-:Y:S01]  /*13d90*/  STL [R1+0x60c], R83 ;  /* 0x00060c5301007387 */ /* 0x000fe20000100800 */
[----:B------:R-:W3:Y:S03]  /*13da0*/  LDC R3, c[0x0][0x3a0] ;  /* 0x0000e800ff037b82 */ /* 0x000ee60000000800 */
[----:B------:R-:W4:Y:S02]  /*13db0*/  LDL R4, [R1+0x15c] ;  /* 0x00015c0001047983 */ /* 0x000f240000100800 */
[----:B----4-:R-:W-:-:S04]  /*13dc0*/  @P2 LOP3.LUT R5, R5, R4, RZ, 0x3c, !PT ;  /* 0x0000000405052212 */ /* 0x010fc800078e3cff */
[----:B------:R-:W-:-:S04]  /*13dd0*/  @P2 LOP3.LUT R4, R5, R4, RZ, 0x3c, !PT ;  /* 0x0000000405042212 */ /* 0x000fc800078e3cff */
[----:B------:R-:W-:-:S05]  /*13de0*/  @P2 LOP3.LUT R5, R5, R4, RZ, 0x3c, !PT ;  /* 0x0000000405052212 */ /* 0x000fca00078e3cff */
[----:B------:R-:W4:Y:S04]  /*13df0*/  @P2 LDG.E.U8 R135, desc[UR24][R4.64] ;  /* 0x0000001804872981 */ /* 0x000f28000c1e1100 */
[----:B------:R-:W-:Y:S04]  /*13e00*/  STL [R1+0x634], R12 ;  /* 0x0006340c01007387 */ /* 0x000fe80000100800 */
[----:B------:R-:W-:Y:S04]  /*13e10*/  STL [R1+0xae4], R11 ;  /* 0x000ae40b01007387 */ /* 0x000fe80000100800 */
[----:B----4-:R4:W-:Y:S04]  /*13e20*/  STL [R1+0x438], R135 ;  /* 0x0004388701007387 */ /* 0x0109e80000100800 */
[----:B----4-:R-:W4:Y:S04]  /*13e30*/  LDL.LU R135, [R1+0xcd4] ;  /* 0x000cd40001877983 */ /* 0x010f280000300800 */
[----:B------:R-:W2:Y:S04]  /*13e40*/  LDL R4, [R1+0x19c] ;  /* 0x00019c0001047983 */ /* 0x000ea80000100800 */
[----:B------:R-:W2:Y:S02]  /*13e50*/  LDL R5, [R1+0x1a0] ;  /* 0x0001a00001057983 */ /* 0x000ea40000100800 */
[----:B--2---:R-:W-:-:S04]  /*13e60*/  @P2 LOP3.LUT R5, R5, R4, RZ, 0x3c, !PT ;  /* 0x0000000405052212 */ /* 0x004fc800078e3cff */
[----:B------:R-:W-:-:S04]  /*13e70*/  @P2 LOP3.LUT R4, R5, R4, RZ, 0x3c, !PT ;  /* 0x0000000405042212 */ /* 0x000fc800078e3cff */
[----:B------:R-:W-:-:S05]  /*13e80*/  @P2 LOP3.LUT R5, R5, R4, RZ, 0x3c, !PT ;  /* 0x0000000405052212 */ /* 0x000fca00078e3cff */
[----:B------:R-:W2:Y:S04]  /*13e90*/  @P2 LDG.E.U8 R139, desc[UR24][R4.64] ;  /* 0x00000018048b2981 */ /* 0x000ea8000c1e1100 */
[----:B--2---:R2:W-:Y:S04]  /*13ea0*/  STL [R1+0x434], R139 ;  /* 0x0004348b01007387 */ /* 0x0045e80000100800 */
[----:B--2---:R-:W2:Y:S04]  /*13eb0*/  LDL.LU R139, [R1+0xcd0] ;  /* 0x000cd000018b7983 */ /* 0x004ea80000300800 */
[----:B------:R-:W2:Y:S04]  /*13ec0*/  LDL R4, [R1+0x1dc] ;  /* 0x0001dc0001047983 */ /* 0x000ea80000100800 */
[----:B------:R-:W2:Y:S01]  /*13ed0*/  LDL R5, [R1+0x1e0] ;  /* 0x0001e00001057983 */ /* 0x000ea20000100800 */
[----:B----4-:R-:W-:-:S02]  /*13ee0*/  PRMT R135, RZ, 0x7610, R135 ;  /* 0x00007610ff877816 */ /* 0x010fc40000000087 */
[----:B--2---:R-:W-:-:S04]  /*13ef0*/  @P2 LOP3.LUT R5, R5, R4, RZ, 0x3c, !PT ;  /* 0x0000000405052212 */ /* 0x004fc800078e3cff */
[----:B------:R-:W-:-:S04]  /*13f00*/  @P2 LOP3.LUT R4, R5, R4, RZ, 0x3c, !PT ;  /* 0x0000000405042212 */ /* 0x000fc800078e3cff */
[----:B------:R-:W-:-:S05]  /*13f10*/  @P2 LOP3.LUT R5, R5, R4, RZ, 0x3c, !PT ;  /* 0x0000000405052212 */ /* 0x000fca00078e3cff */
[----:B------:R-:W2:Y:S04]  /*13f20*/  @P2 LDG.E.U8 R135, desc[UR24][R4.64] ;  /* 0x0000001804872981 */ /* 0x000ea8000c1e1100 */
[----:B--2---:R2:W-:Y:S04]  /*13f30*/  STL [R1+0x430], R135 ;  /* 0x0004308701007387 */ /* 0x0045e80000100800 */
[----:B--2---:R-:W2:Y:S04]  /*13f40*/  LDL.LU R135, [R1+0xccc] ;  /* 0x000ccc0001877983 */ /* 0x004ea80000300800 */
[----:B------:R-:W4:Y:S04]  /*13f50*/  LDL R4, [R1+0x23c] ;  /* 0x00023c0001047983 */ /* 0x000f280000100800 */
[----:B------:R-:W4:Y:S01]  /*13f60*/  LDL R5, [R1+0x240] ;  /* 0x0002400001057983 */ /* 0x000f220000100800 */
[----:B------:R-:W-:-:S02]  /*13f70*/  PRMT R139, RZ, 0x7610, R139 ;  /* 0x00007610ff8b7816 */ /* 0x000fc4000000008b */
[----:B----4-:R-:W-:-:S04]  /*13f80*/  @P2 LOP3.LUT R5, R5, R4, RZ, 0x3c, !PT ;  /* 0x0000000405052212 */ /* 0x010fc800078e3cff */
[----:B------:R-:W-:-:S04]  /*13f90*/  @P2 LOP3.LUT R4, R5, R4, RZ, 0x3c, !PT ;  /* 0x0000000405042212 */ /* 0x000fc800078e3cff */
[----:B------:R-:W-:-:S05]  /*13fa0*/  @P2 LOP3.LUT R5, R5, R4, RZ, 0x3c, !PT ;  /* 0x0000000405052212 */ /* 0x000fca00078e3cff */
[----:B------:R-:W4:Y:S04]  /*13fb0*/  @P2 LDG.E.U8 R139, desc[UR24][R4.64] ;  /* 0x00000018048b2981 */ /* 0x000f28000c1e1100 */
[----:B----4-:R4:W-:Y:S04]  /*13fc0*/  STL [R1+0x42c], R139 ;  /* 0x00042c8b01007387 */ /* 0x0109e80000100800 */
[----:B----4-:R-:W4:Y:S04]  /*13fd0*/  LDL.LU R139, [R1+0xcc8] ;  /* 0x000cc800018b7983 */ /* 0x010f280000300800 */
[----:B------:R-:W3:Y:S04]  /*13fe0*/  LDL R4, [R1+0x27c] ;  /* 0x00027c0001047983 */ /* 0x000ee80000100800 */
[----:B------:R-:W3:Y:S01]  /*13ff0*/  LDL R5, [R1+0x280] ;  /* 0x0002800001057983 */ /* 0x000ee20000100800 */
[----:B--2---:R-:W-:-:S02]  /*14000*/  PRMT R135, RZ, 0x7610, R135 ;  /* 0x00007610ff877816 */ /* 0x004fc40000000087 */
[----:B---3--:R-:W-:-:S04]  /*14010*/  @P2 LOP3.LUT R5, R5, R4, RZ, 0x3c, !PT ;  /* 0x0000000405052212 */ /* 0x008fc800078e3cff */
[----:B------:R-:W-:-:S04]  /*14020*/  @P2 LOP3.LUT R4, R5, R4, RZ, 0x3c, !PT ;  /* 0x0000000405042212 */ /* 0x000fc800078e3cff */
[----:B------:R-:W-:-:S05]  /*14030*/  @P2 LOP3.LUT R5, R5, R4, RZ, 0x3c, !PT ;  /* 0x0000000405052212 */ /* 0x000fca00078e3cff */
[----:B------:R-:W2:Y:S04]  /*14040*/  @P2 LDG.E.U8 R135, desc[UR24][R4.64] ;  /* 0x0000001804872981 */ /* 0x000ea8000c1e1100 */
[----:B--2---:R2:W-:Y:S04]  /*14050*/  STL [R1+0x428], R135 ;  /* 0x0004288701007387 */ /* 0x0045e80000100800 */
[----:B--2---:R-:W2:Y:S04]  /*14060*/  LDL.LU R135, [R1+0xcc4] ;  /* 0x000cc40001877983 */ /* 0x004ea80000300800 */
[----:B------:R-:W3:Y:S04]  /*14070*/  LDL R4, [R1+0x5ec] ;  /* 0x0005ec0001047983 */ /* 0x000ee80000100800 */
[----:B------:R-:W3:Y:S01]  /*14080*/  LDL R5, [R1+0x5f0] ;  /* 0x0005f00001057983 */ /* 0x000ee20000100800 */
[----:B----4-:R-:W-:-:S02]  /*14090*/  PRMT R139, RZ, 0x7610, R139 ;  /* 0x00007610ff8b7816 */ /* 0x010fc4000000008b */
[----:B---3--:R-:W-:-:S04]  /*140a0*/  @P2 LOP3.LUT R5, R5, R4, RZ, 0x3c, !PT ;  /* 0x0000000405052212 */ /* 0x008fc800078e3cff */
[----:B------:R-:W-:-:S04]  /*140b0*/  @P2 LOP3.LUT R4, R5, R4, RZ, 0x3c, !PT ;  /* 0x0000000405042212 */ /* 0x000fc800078e3cff */
[----:B------:R-:W-:-:S05]  /*140c0*/  @P2 LOP3.LUT R5, R5, R4, RZ, 0x3c, !PT ;  /* 0x0000000405052212 */ /* 0x000fca00078e3cff */
[----:B------:R-:W3:Y:S04]  /*140d0*/  @P2 LDG.E.U8 R139, desc[UR24][R4.64] ;  /* 0x00000018048b2981 */ /* 0x000ee8000c1e1100 */
[----:B---3--:R3:W-:Y:S04]  /*140e0*/  STL [R1+0x424], R139 ;  /* 0x0004248b01007387 */ /* 0x0087e80000100800 */
[----:B---3--:R-:W3:Y:S04]  /*140f0*/  LDL.LU R139, [R1+0xcc0] ;  /* 0x000cc000018b7983 */ /* 0x008ee80000300800 */
[----:B------:R-:W4:Y:S04]  /*14100*/  LDL R4, [R1+0x614] ;  /* 0x0006140001047983 */ /* 0x000f280000100800 */
[----:B------:R-:W4:Y:S01]  /*14110*/  LDL R5, [R1+0x618] ;  /* 0x0006180001057983 */ /* 0x000f220000100800 */
[----:B--2---:R-:W-:-:S02]  /*14120*/  PRMT R135, RZ, 0x7610, R135 ;  /* 0x00007610ff877816 */ /* 0x004fc40000000087 */
[----:B----4-:R-:W-:-:S04]  /*14130*/  @P2 LOP3.LUT R5, R5, R4, RZ, 0x3c, !PT ;  /* 0x0000000405052212 */ /* 0x010fc800078e3cff */
[----:B------:R-:W-:-:S04]  /*14140*/  @P2 LOP3.LUT R4, R5, R4, RZ, 0x3c, !PT ;  /* 0x0000000405042212 */ /* 0x000fc800078e3cff */
[----:B------:R-:W-:-:S05]  /*14150*/  @P2 LOP3.LUT R5, R5, R4, RZ, 0x3c, !PT ;  /* 0x0000000405052212 */ /* 0x000fca00078e3cff */
[----:B------:R-:W2:Y:S04]  /*14160*/  @P2 LDG.E.U8 R135, desc[UR24][R4.64] ;  /* 0x0000001804872981 */ /* 0x000ea8000c1e1100 */
[----:B--2---:R2:W-:Y:S04]  /*14170*/  STL [R1+0x420], R135 ;  /* 0x0004208701007387 */ /* 0x0045e80000100800 */
[----:B--2---:R-:W2:Y:S04]  /*14180*/  LDL.LU R135, [R1+0xcbc] ;  /* 0x000cbc0001877983 */ /* 0x004ea80000300800 */
[----:B------:R-:W4:Y:S04]  /*14190*/  LDL R4, [R1+0x63c] ;  /* 0x00063c0001047983 */ /* 0x000f280000100800 */
[----:B------:R-:W4:Y:S01]  /*141a0*/  LDL R5, [R1+0x640] ;  /* 0x0006400001057983 */ /* 0x000f220000100800 */
[----:B---3--:R-:W-:-:S02]  /*141b0*/  PRMT R139, RZ, 0x7610, R139 ;  /* 0x00007610ff8b7816 */ /* 0x008fc4000000008b */
[----:B----4-:R-:W-:-:S04]  /*141c0*/  @P2 LOP3.LUT R5, R5, R4, RZ, 0x3c, !PT ;  /* 0x0000000405052212 */ /* 0x010fc800078e3cff */
[----:B------:R-:W-:-:S04]  /*141d0*/  @P2 LOP3.LUT R4, R5, R4, RZ, 0x3c, !PT ;  /* 0x0000000405042212 */ /* 0x000fc800078e3cff */
[----:B------:R-:W-:-:S05]  /*141e0*/  @P2 LOP3.LUT R5, R5, R4, RZ, 0x3c, !PT ;  /* 0x0000000405052212 */ /* 0x000fca00078e3cff */
[----:B------:R-:W3:Y:S04]  /*141f0*/  @P2 LDG.E.U8 R139, desc[UR24][R4.64] ;  /* 0x00000018048b2981 */ /* 0x000ee8000c1e1100 */
[----:B---3--:R3:W-:Y:S04]  /*14200*/  STL [R1+0x41c], R139 ;  /* 0x00041c8b01007387 */ /* 0x0087e80000100800 */
[----:B---3--:R-:W3:Y:S04]  /*14210*/  LDL.LU R139, [R1+0xcb8] ;  /* 0x000cb800018b7983 */ /* 0x008ee80000300800 */
[----:B------:R-:W4:Y:S04]  /*14220*/  LDL R4, [R1+0x65c] ;  /* 0x00065c0001047983 */ /* 0x000f280000100800 */
[----:B------:R-:W4:Y:S01]  /*14230*/  LDL R5, [R1+0x660] ;  /* 0x0006600001057983 */ /* 0x000f220000100800 */
[----:B------:R-:W-:-:S02]  /*14240*/  ISETP.GT.AND P0, PT, R3, UR11, P0 ;  /* 0x0000000b03007c0c */ /* 0x000fc40008704270 */
[----:B------:R-:W-:Y:S02]  /*14250*/  PRMT R3, RZ, 0x7610, R3 ;  /* 0x00007610ff037816 */ /* 0x000fe40000000003 */
[----:B----4-:R-:W-:-:S04]  /*14260*/  @P2 LOP3.LUT R5, R5, R4, RZ, 0x3c, !PT ;  /* 0x0000000405052212 */ /* 0x010fc800078e3cff */
[----:B------:R-:W-:-:S04]  /*14270*/  @P2 LOP3.LUT R4, R5, R4, RZ, 0x3c, !PT ;  /* 0x0000000405042212 */ /* 0x000fc800078e3cff */
[----:B------:R-:W-:-:S05]  /*14280*/  @P2 LOP3.LUT R5, R5, R4, RZ, 0x3c, !PT ;  /* 0x0000000405052212 */ /* 0x000fca00078e3cff */
[----:B------:R4:W2:Y:S04]  /*14290*/  @P2 LDG.E.U8 R3, desc[UR24][R4.64] ;  /* 0x0000001804032981 */ /* 0x0008a8000c1e1100 */
[----:B------:R-:W4:Y:S04]  /*142a0*/  LDL R4, [R1+0x67c] ;  /* 0x00067c0001047983 */ /* 0x000f280000100800 */
[----:B------:R-:W4:Y:S01]  /*142b0*/  LDL R5, [R1+0x680] ;  /* 0x0006800001057983 */ /* 0x000f220000100800 */
[----:B---3--:R-:W-:Y:S02]  /*142c0*/  PRMT R139, RZ, 0x7610, R139 ;  /* 0x00007610ff8b7816 */ /* 0x008fe4000000008b */
[----:B----4-:R-:W-:-:S04]  /*142d0*/  @P2 LOP3.LUT R5, R5, R4, RZ, 0x3c, !PT ;  /* 0x0000000405052212 */ /* 0x010fc800078e3cff */
[----:B------:R-:W-:-:S04]  /*142e0*/  @P2 LOP3.LUT R4, R5, R4, RZ, 0x3c, !PT ;  /* 0x0000000405042212 */ /* 0x000fc800078e3cff */
[----:B------:R-:W-:-:S05]  /*142f0*/  @P2 LOP3.LUT R5, R5, R4, RZ, 0x3c, !PT ;  /* 0x0000000405052212 */ /* 0x000fca00078e3cff */
[----:B------:R-:W3:Y:S04]  /*14300*/  @P2 LDG.E.U8 R139, desc[UR24][R4.64] ;  /* 0x00000018048b2981 */ /* 0x000ee8000c1e1100 */
[----:B--2---:R2:W-:Y:S04]  /*14310*/  STL [R1+0x2e8], R3 ;  /* 0x0002e80301007387 */ /* 0x0045e80000100800 */
[----:B--2---:R-:W2:Y:S04]  /*14320*/  LDL R3, [R1+0x7a0] ;  /* 0x0007a00001037983 */ /* 0x004ea80000100800 */
[----:B---3--:R3:W-:Y:S04]  /*14330*/  STL [R1+0x2e4], R139 ;  /* 0x0002e48b01007387 */ /* 0x0087e80000100800 */
[----:B---3--:R-:W3:Y:S04]  /*14340*/  LDL.LU R139, [R1+0xcb4] ;  /* 0x000cb400018b7983 */ /* 0x008ee80000300800 */
[----:B------:R-:W4:Y:S04]  /*14350*/  LDL R4, [R1+0x69c] ;  /* 0x00069c0001047983 */ /* 0x000f280000100800 */
[----:B------:R-:W4:Y:S01]  /*14360*/  LDL R5, [R1+0x6a0] ;  /* 0x0006a00001057983 */ /* 0x000f220000100800 */
[----:B------:R-:W-:-:S02]  /*14370*/  PRMT R11, RZ, 0x7610, R11 ;  /* 0x00007610ff0b7816 */ /* 0x000fc4000000000b */
[----:B----4-:R-:W-:-:S04]  /*14380*/  @P2 LOP3.LUT R5, R5, R4, RZ, 0x3c, !PT ;  /* 0x0000000405052212 */ /* 0x010fc800078e3cff */
[----:B------:R-:W-:-:S04]  /*14390*/  @P2 LOP3.LUT R4, R5, R4, RZ, 0x3c, !PT ;  /* 0x0000000405042212 */ /* 0x000fc800078e3cff */
[----:B------:R-:W-:-:S05]  /*143a0*/  @P2 LOP3.LUT R5, R5, R4, RZ, 0x3c, !PT ;  /* 0x0000000405052212 */ /* 0x000fca00078e3cff */
[----:B------:R4:W2:Y:S04]  /*143b0*/  @P2 LDG.E.U8 R11, desc[UR24][R4.64] ;  /* 0x00000018040b2981 */ /* 0x0008a8000c1e1100 */
[----:B------:R-:W4:Y:S04]  /*143c0*/  LDL R4, [R1+0x6bc] ;  /* 0x0006bc0001047983 */ /* 0x000f280000100800 */
[----:B------:R-:W4:Y:S01]  /*143d0*/  LDL R5, [R1+0x6c0] ;  /* 0x0006c00001057983 */ /* 0x000f220000100800 */
[----:B------:R-:W-:Y:S02]  /*143e0*/  PRMT R135, RZ, 0x7610, R135 ;  /* 0x00007610ff877816 */ /* 0x000fe40000000087 */
[----:B----4-:R-:W-:-:S04]  /*143f0*/  @P2 LOP3.LUT R5, R5, R4, RZ, 0x3c, !PT ;  /* 0x0000000405052212 */ /* 0x010fc800078e3cff */
[----:B------:R-:W-:-:S04]  /*14400*/  @P2 LOP3.LUT R4, R5, R4, RZ, 0x3c, !PT ;  /* 0x0000000405042212 */ /* 0x000fc800078e3cff */
[----:B------:R-:W-:-:S05]  /*14410*/  @P2 LOP3.LUT R5, R5, R4, RZ, 0x3c, !PT ;  /* 0x0000000405052212 */ /* 0x000fca00078e3cff */
[----:B------:R-:W4:Y:S04]  /*14420*/  @P2 LDG.E.U8 R135, desc[UR24][R4.64] ;  /* 0x0000001804872981 */ /* 0x000f28000c1e1100 */
[----:B--2---:R2:W-:Y:S04]  /*14430*/  STL [R1+0x224], R11 ;  /* 0x0002240b01007387 */ /* 0x0045e80000100800 */
[----:B--2---:R-:W2:Y:S04]  /*14440*/  LDL R11, [R1+0x7bc] ;  /* 0x0007bc00010b7983 */ /* 0x004ea80000100800 */
[----:B----4-:R4:W-:Y:S04]  /*14450*/  STL [R1+0x220], R135 ;  /* 0x0002208701007387 */ /* 0x0109e80000100800 */
[----:B----4-:R-:W4:Y:S04]  /*14460*/  LDL.LU R135, [R1+0xcb0] ;  /* 0x000cb00001877983 */ /* 0x010f280000300800 */
[----:B------:R-:W2:Y:S04]  /*14470*/  LDL R4, [R1+0x6dc] ;  /* 0x0006dc0001047983 */ /* 0x000ea80000100800 */
[----:B------:R-:W2:Y:S01]  /*14480*/  LDL R5, [R1+0x6e0] ;  /* 0x0006e00001057983 */ /* 0x000ea20000100800 */
[----:B---3--:R-:W-:-:S02]  /*14490*/  PRMT R139, RZ, 0x7610, R139 ;  /* 0x00007610ff8b7816 */ /* 0x008fc4000000008b */
[----:B--2---:R-:W-:-:S04]  /*144a0*/  @P2 LOP3.LUT R5, R5, R4, RZ, 0x3c, !PT ;  /* 0x0000000405052212 */ /* 0x004fc800078e3cff */
        /* <DEDUP_REMOVED lines=47> */
[----:B------:R4:W3:Y:S04]  /*147a0*/  @P2 LDG.E.U8 R140, desc[UR24][R4.64] ;  /* 0x00000018048c2981 */ /* 0x0008e8000c1e1100 */
[----:B------:R-:W3:Y:S01]  /*147b0*/  LDL R5, [R1+0x79c] ;  /* 0x00079c0001057983 */ /* 0x000ee20000100800 */
[----:B--2---:R-:W-:Y:S01]  /*147c0*/  PRMT R139, RZ, 0x7610, R139 ;  /* 0x00007610ff8b7816 */ /* 0x004fe2000000008b */
[----:B----4-:R-:W-:Y:S01]  /*147d0*/  @P2 IMAD.MOV.U32 R4, RZ, RZ, R3 ;  /* 0x000000ffff042224 */ /* 0x010fe200078e0003 */
[----:B------:R-:W-:-:S04]  /*147e0*/  PRMT R138, RZ, 0x7610, R138 ;  /* 0x00007610ff8a7816 */ /* 0x000fc8000000008a */
[----:B---3--:R2:W3:Y:S04]  /*147f0*/  @P2 LDG.E.U8 R139, desc[UR24][R4.64] ;  /* 0x00000018048b2981 */ /* 0x0084e8000c1e1100 */
[----:B------:R4:W-:Y:S04]  /*14800*/  STL [R1+0xb04], R140 ;  /* 0x000b048c01007387 */ /* 0x0009e80000100800 */
[----:B------:R-:W3:Y:S01]  /*14810*/  LDL R3, [R1+0x87c] ;  /* 0x00087c0001037983 */ /* 0x000ee20000100800 */
[----:B--2---:R-:W-:Y:S02]  /*14820*/  @P2 IMAD.MOV.U32 R4, RZ, RZ, R135 ;  /* 0x000000ffff042224 */ /* 0x004fe400078e0087 */
[----:B------:R-:W-:Y:S01]  /*14830*/  @P2 IMAD.MOV.U32 R5, RZ, RZ, R11 ;  /* 0x000000ffff052224 */ /* 0x000fe200078e000b */
[----:B----4-:R-:W2:Y:S04]  /*14840*/  LDL R140, [R1+0x860] ;  /* 0x00086000018c7983 */ /* 0x010ea80000100800 */
[----:B------:R-:W4:Y:S04]  /*14850*/  @P2 LDG.E.U8 R138, desc[UR24][R4.64] ;  /* 0x00000018048a2981 */ /* 0x000f28000c1e1100 */
[----:B---3--:R3:W-:Y:S04]  /*14860*/  STL [R1+0xb08], R139 ;  /* 0x000b088b01007387 */ /* 0x0087e80000100800 */
[----:B---3--:R-:W3:Y:S04]  /*14870*/  LDL R139, [R1+0x85c] ;  /* 0x00085c00018b7983 */ /* 0x008ee80000100800 */
[----:B------:R-:W2:Y:S04]  /*14880*/  LDL.LU R135, [R1+0xc98] ;  /* 0x000c980001877983 */ /* 0x000ea80000300800 */
[----:B------:R-:W2:Y:S04]  /*14890*/  LDL R4, [R1+0x7dc] ;  /* 0x0007dc0001047983 */ /* 0x000ea80000100800 */
[----:B------:R-:W2:Y:S01]  /*148a0*/  LDL R5, [R1+0x7e0] ;  /* 0x0007e00001057983 */ /* 0x000ea20000100800 */
[----:B------:R-:W-:-:S03]  /*148b0*/  PRMT R137, RZ, 0x7610, R137 ;  /* 0x00007610ff897816 */ /* 0x000fc60000000089 */
[----:B------:R-:W3:Y:S04]  /*148c0*/  LDL R11, [R1+0x8a0] ;  /* 0x0008a000010b7983 */ /* 0x000ee80000100800 */
[----:B----4-:R4:W-:Y:S01]  /*148d0*/  STL [R1+0xb0c], R138 ;  /* 0x000b0c8a01007387 */ /* 0x0109e20000100800 */
[----:B------:R-:W-:-:S03]  /*148e0*/  PRMT R136, RZ, 0x7610, R136 ;  /* 0x00007610ff887816 */ /* 0x000fc60000000088 */
[----:B----4-:R-:W4:Y:S01]  /*148f0*/  LDL R138, [R1+0x89c] ;  /* 0x00089c00018a7983 */ /* 0x010f220000100800 */
[----:B--2---:R-:W-:-:S04]  /*14900*/  @P2 LOP3.LUT R5, R5, R4, RZ, 0x3c, !PT ;  /* 0x0000000405052212 */ /* 0x004fc800078e3cff */
[----:B------:R-:W-:-:S04]  /*14910*/  @P2 LOP3.LUT R4, R5, R4, RZ, 0x3c, !PT ;  /* 0x0000000405042212 */ /* 0x000fc800078e3cff */
[----:B------:R-:W-:-:S05]  /*14920*/  @P2 LOP3.LUT R5, R5, R4, RZ, 0x3c, !PT ;  /* 0x0000000405052212 */ /* 0x000fca00078e3cff */
[----:B------:R-:W2:Y:S04]  /*14930*/  @P2 LDG.E.U8 R137, desc[UR24][R4.64] ;  /* 0x0000001804892981 */ /* 0x000ea8000c1e1100 */
[----:B------:R-:W3:Y:S04]  /*14940*/  LDL R4, [R1+0x7fc] ;  /* 0x0007fc0001047983 */ /* 0x000ee80000100800 */
[----:B------:R-:W3:Y:S04]  /*14950*/  LDL R5, [R1+0x800] ;  /* 0x0008000001057983 */ /* 0x000ee80000100800 */
[----:B--2---:R2:W-:Y:S04]  /*14960*/  STL [R1+0xb10], R137 ;  /* 0x000b108901007387 */ /* 0x0045e80000100800 */
[----:B--2---:R-:W2:Y:S01]  /*14970*/  LDL R137, [R1+0x820] ;  /* 0x0008200001897983 */ /* 0x004ea20000100800 */
[----:B---3--:R-:W-:-:S04]  /*14980*/  @P2 LOP3.LUT R5, R5, R4, RZ, 0x3c, !PT ;  /* 0x0000000405052212 */ /* 0x008fc800078e3cff */
[----:B------:R-:W-:-:S04]  /*14990*/  @P2 LOP3.LUT R4, R5, R4, RZ, 0x3c, !PT ;  /* 0x0000000405042212 */ /* 0x000fc800078e3cff */
[----:B------:R-:W-:-:S05]  /*149a0*/  @P2 LOP3.LUT R5, R5, R4, RZ, 0x3c, !PT ;  /* 0x0000000405052212 */ /* 0x000fca00078e3cff */
[----:B------:R2:W3:Y:S04]  /*149b0*/  @P2 LDG.E.U8 R136, desc[UR24][R4.64] ;  /* 0x0000001804882981 */ /* 0x0004e8000c1e1100 */
[----:B------:R-:W4:Y:S01]  /*149c0*/  LDL R5, [R1+0x81c] ;  /* 0x00081c0001057983 */ /* 0x000f220000100800 */
[----:B------:R-:W-:Y:S01]  /*149d0*/  PRMT R135, RZ, 0x7610, R135 ;  /* 0x00007610ff877816 */ /* 0x000fe20000000087 */
[----:B--2---:R-:W-:Y:S02]  /*149e0*/  @P2 IMAD.MOV.U32 R4, RZ, RZ, R137 ;  /* 0x000000ffff042224 */ /* 0x004fe400078e0089 */
[----:B---3--:R2:W-:Y:S01]  /*149f0*/  STL [R1+0xb14], R136 ;  /* 0x000b148801007387 */ /* 0x0085e20000100800 */
[----:B------:R-:W-:Y:S02]  /*14a00*/  PRMT R134, RZ, 0x7610, R134 ;  /* 0x00007610ff867816 */ /* 0x000fe40000000086 */
[----:B------:R-:W-:Y:S01]  /*14a10*/  PRMT R133, RZ, 0x7610, R133 ;  /* 0x00007610ff857816 */ /* 0x000fe20000000085 */
[----:B------:R-:W3:Y:S04]  /*14a20*/  LDL R137, [R1+0x8dc] ;  /* 0x0008dc0001897983 */ /* 0x000ee80000100800 */
[----:B----4-:R4:W3:Y:S04]  /*14a30*/  @P2 LDG.E.U8 R135, desc[UR24][R4.64] ;  /* 0x0000001804872981 */ /* 0x0108e8000c1e1100 */
[----:B--2---:R-:W2:Y:S04]  /*14a40*/  LDL R136, [R1+0x8c0] ;  /* 0x0008c00001887983 */ /* 0x004ea80000100800 */
[----:B------:R-:W4:Y:S04]  /*14a50*/  LDL R4, [R1+0x83c] ;  /* 0x00083c0001047983 */ /* 0x000f280000100800 */
[----:B------:R-:W4:Y:S02]  /*14a60*/  LDL R5, [R1+0x840] ;  /* 0x0008400001057983 */ /* 0x000f240000100800 */
[----:B----4-:R-:W-:-:S04]  /*14a70*/  @P2 LOP3.LUT R5, R5, R4, RZ, 0x3c, !PT ;  /* 0x0000000405052212 */ /* 0x010fc800078e3cff */
[----:B------:R-:W-:-:S04]  /*14a80*/  @P2 LOP3.LUT R4, R5, R4, RZ, 0x3c, !PT ;  /* 0x0000000405042212 */ /* 0x000fc800078e3cff */
[----:B------:R-:W-:-:S05]  /*14a90*/  @P2 LOP3.LUT R5, R5, R4, RZ, 0x3c, !PT ;  /* 0x0000000405052212 */ /* 0x000fca00078e3cff */
[----:B------:R4:W2:Y:S02]  /*14aa0*/  @P2 LDG.E.U8 R134, desc[UR24][R4.64] ;  /* 0x0000001804862981 */ /* 0x0008a4000c1e1100 */
[----:B----4-:R-:W-:Y:S02]  /*14ab0*/  @P2 IMAD.MOV.U32 R4, RZ, RZ, R140 ;  /* 0x000000ffff042224 */ /* 0x010fe400078e008c */
[----:B------:R-:W-:-:S05]  /*14ac0*/  @P2 IMAD.MOV.U32 R5, RZ, RZ, R139 ;  /* 0x000000ffff052224 */ /* 0x000fca00078e008b */
[----:B------:R4:W2:Y:S04]  /*14ad0*/  @P2 LDG.E.U8 R133, desc[UR24][R4.64] ;  /* 0x0000001804852981 */ /* 0x0008a8000c1e1100 */
[----:B---3--:R3:W-:Y:S01]  /*14ae0*/  STL [R1+0xb18], R135 ;  /* 0x000b188701007387 */ /* 0x0087e20000100800 */
[----:B----4-:R-:W-:-:S03]  /*14af0*/  @P2 IMAD.MOV.U32 R4, RZ, RZ, R129 ;  /* 0x000000ffff042224 */ /* 0x010fc600078e0081 */
[----:B---3--:R-:W3:Y:S04]  /*14b00*/  LDL R135, [R1+0x8bc] ;  /* 0x0008bc0001877983 */ /* 0x008ee80000100800 */
[----:B--2---:R-:W-:Y:S04]  /*14b10*/  STL [R1+0xb1c], R134 ;  /* 0x000b1c8601007387 */ /* 0x004fe80000100800 */
[----:B------:R-:W2:Y:S04]  /*14b20*/  LDL R139, [R1+0x8fc] ;  /* 0x0008fc00018b7983 */ /* 0x000ea80000100800 */
[----:B------:R-:W-:Y:S04]  /*14b30*/  STL [R1+0xb20], R133 ;  /* 0x000b208501007387 */ /* 0x000fe80000100800 */
[----:B------:R-:W4:Y:S01]  /*14b40*/  LDL.LU R129, [R1+0xc94] ;  /* 0x000c940001817983 */ /* 0x000f220000300800 */
[----:B------:R-:W-:Y:S01]  /*14b50*/  PRMT R132, RZ, 0x7610, R132 ;  /* 0x00007610ff847816 */ /* 0x000fe20000000084 */
[----:B------:R-:W-:Y:S01]  /*14b60*/  @P2 IMAD.MOV.U32 R5, RZ, RZ, R3 ;  /* 0x000000ffff052224 */ /* 0x000fe200078e0003 */
[----:B------:R-:W-:Y:S01]  /*14b70*/  PRMT R131, RZ, 0x7610, R131 ;  /* 0x00007610ff837816 */ /* 0x000fe20000000083 */
[----:B------:R-:W2:Y:S04]  /*14b80*/  LDL R140, [R1+0x93c] ;  /* 0x00093c00018c7983 */ /* 0x000ea80000100800 */
[----:B------:R0:W2:Y:S01]  /*14b90*/  @P2 LDG.E.U8 R132, desc[UR24][R4.64] ;  /* 0x0000001804842981 */ /* 0x0000a2000c1e1100 */
[----:B------:R-:W-:-:S03]  /*14ba0*/  PRMT R130, RZ, 0x7610, R130 ;  /* 0x00007610ff827816 */ /* 0x000fc60000000082 */
[----:B------:R-:W2:Y:S01]  /*14bb0*/  LDL R3, [R1+0x940] ;  /* 0x0009400001037983 */ /* 0x000ea20000100800 */
[----:B0-----:R-:W-:Y:S02]  /*14bc0*/  @P2 IMAD.MOV.U32 R4, RZ, RZ, R11 ;  /* 0x000000ffff042224 */ /* 0x001fe400078e000b */
[----:B------:R-:W-:-:S05]  /*14bd0*/  @P2 IMAD.MOV.U32 R5, RZ, RZ, R138 ;  /* 0x000000ffff052224 */ /* 0x000fca00078e008a */
[----:B------:R0:W2:Y:S02]  /*14be0*/  @P2 LDG.E.U8 R131, desc[UR24][R4.64] ;  /* 0x0000001804832981 */ /* 0x0000a4000c1e1100 */
[----:B0-----:R-:W-:Y:S02]  /*14bf0*/  @P2 IMAD.MOV.U32 R4, RZ, RZ, R136 ;  /* 0x000000ffff042224 */ /* 0x001fe400078e0088 */
[----:B---3--:R-:W-:-:S05]  /*14c00*/  @P2 IMAD.MOV.U32 R5, RZ, RZ, R135 ;  /* 0x000000ffff052224 */ /* 0x008fca00078e0087 */
[----:B------:R0:W3:Y:S02]  /*14c10*/  @P2 LDG.E.U8 R130, desc[UR24][R4.64] ;  /* 0x0000001804822981 */ /* 0x0000e4000c1e1100 */
[----:B0-----:R-:W-:Y:S02]  /*14c20*/  @P2 IMAD.MOV.U32 R4, RZ, RZ, R126 ;  /* 0x000000ffff042224 */ /* 0x001fe400078e007e */
[----:B------:R-:W-:Y:S01]  /*14c30*/  @P2 IMAD.MOV.U32 R5, RZ, RZ, R137 ;  /* 0x000000ffff052224 */ /* 0x000fe200078e0089 */
[----:B----4-:R-:W-:-:S06]  /*14c40*/  PRMT R129, RZ, 0x7610, R129 ;  /* 0x00007610ff817816 */ /* 0x010fcc0000000081 */
[----:B------:R-:W4:Y:S04]  /*14c50*/  @P2 LDG.E.U8 R129, desc[UR24][R4.64] ;  /* 0x0000001804812981 */ /* 0x000f28000c1e1100 */
[----:B--2---:R0:W-:Y:S04]  /*14c60*/  STL [R1+0xb24], R132 ;  /* 0x000b248401007387 */ /* 0x0041e80000100800 */
[----:B------:R-:W2:Y:S04]  /*14c70*/  LDL R138, [R1+0x164] ;  /* 0x00016400018a7983 */ /* 0x000ea80000100800 */
[----:B------:R-:W2:Y:S04]  /*14c80*/  LDL R11, [R1+0x168] ;  /* 0x00016800010b7983 */ /* 0x000ea80000100800 */
[----:B------:R1:W-:Y:S04]  /*14c90*/  STL [R1+0xb28], R131 ;  /* 0x000b288301007387 */ /* 0x0003e80000100800 */
[----:B0-----:R-:W2:Y:S04]  /*14ca0*/  LDL R132, [R1+0x1a8] ;  /* 0x0001a80001847983 */ /* 0x001ea80000100800 */
[----:B-1----:R-:W2:Y:S04]  /*14cb0*/  LDL R131, [R1+0x1a4] ;  /* 0x0001a40001837983 */ /* 0x002ea80000100800 */
[----:B---3--:R0:W-:Y:S04]  /*14cc0*/  STL [R1+0xb2c], R130 ;  /* 0x000b2c8201007387 */ /* 0x0081e80000100800 */
[----:B0-----:R-:W3:Y:S04]  /*14cd0*/  LDL R130, [R1+0x920] ;  /* 0x0009200001827983 */ /* 0x001ee80000100800 */
[----:B------:R-:W2:Y:S04]  /*14ce0*/  LDL.LU R126, [R1+0xc90] ;  /* 0x000c9000017e7983 */ /* 0x000ea80000300800 */
[----:B------:R-:W2:Y:S04]  /*14cf0*/  LDL R133, [R1+0x1e4] ;  /* 0x0001e40001857983 */ /* 0x000ea80000100800 */
[----:B------:R-:W2:Y:S04]  /*14d00*/  LDL R134, [R1+0x1e8] ;  /* 0x0001e80001867983 */ /* 0x000ea80000100800 */
[----:B------:R-:W2:Y:S04]  /*14d10*/  LDL R135, [R1+0x244] ;  /* 0x0002440001877983 */ /* 0x000ea80000100800 */
[----:B------:R-:W2:Y:S04]  /*14d20*/  LDL R136, [R1+0x248] ;  /* 0x0002480001887983 */ /* 0x000ea80000100800 */
[----:B----4-:R0:W-:Y:S04]  /*14d30*/  STL [R1+0xb30], R129 ;  /* 0x000b308101007387 */ /* 0x0101e80000100800 */
[----:B0-----:R-:W4:Y:S01]  /*14d40*/  LDL R129, [R1+0x91c] ;  /* 0x00091c0001817983 */ /* 0x001f220000100800 */
[----:B------:R-:W-:Y:S01]  /*14d50*/  PRMT R128, RZ, 0x7610, R128 ;  /* 0x00007610ff807816 */ /* 0x000fe20000000080 */
[----:B------:R-:W-:-:S02]  /*14d60*/  @P2 IMAD.MOV.U32 R4, RZ, RZ, R124 ;  /* 0x000000ffff042224 */ /* 0x000fc400078e007c */
[----:B------:R-:W-:Y:S01]  /*14d70*/  @P2 IMAD.MOV.U32 R5, RZ, RZ, R139 ;  /* 0x000000ffff052224 */ /* 0x000fe200078e008b */
[----:B------:R-:W-:Y:S01]  /*14d80*/  PRMT R127, RZ, 0x7610, R127 ;  /* 0x00007610ff7f7816 */ /* 0x000fe2000000007f */
[----:B------:R-:W4:Y:S04]  /*14d90*/  LDL.LU R124, [R1+0xc8c] ;  /* 0x000c8c00017c7983 */ /* 0x000f280000300800 */
[----:B------:R3:W4:Y:S04]  /*14da0*/  @P2 LDG.E.U8 R128, desc[UR24][R4.64] ;  /* 0x0000001804802981 */ /* 0x000728000c1e1100 */
[----:B------:R-:W4:Y:S04]  /*14db0*/  LDL R137, [R1+0x284] ;  /* 0x0002840001897983 */ /* 0x000f280000100800 */
[----:B------:R-:W4:Y:S01]  /*14dc0*/  LDL R139, [R1+0x288] ;  /* 0x00028800018b7983 */ /* 0x000f220000100800 */
[----:B---3--:R-:W-:Y:S01]  /*14dd0*/  @P2 IMAD.MOV.U32 R4, RZ, RZ, R130 ;  /* 0x000000ffff042224 */ /* 0x008fe200078e0082 */
[----:B--2---:R-:W-:Y:S01]  /*14de0*/  PRMT R126, RZ, 0x7610, R126 ;  /* 0x00007610ff7e7816 */ /* 0x004fe2000000007e */
[----:B----4-:R-:W-:-:S05]  /*14df0*/  @P2 IMAD.MOV.U32 R5, RZ, RZ, R129 ;  /* 0x000000ffff052224 */ /* 0x010fca00078e0081 */
[----:B------:R0:W2:Y:S02]  /*14e00*/  @P2 LDG.E.U8 R127, desc[UR24][R4.64] ;  /* 0x00000018047f2981 */ /* 0x0000a4000c1e1100 */
[----:B0-----:R-:W-:Y:S02]  /*14e10*/  @P2 IMAD.MOV.U32 R4, RZ, RZ, R3 ;  /* 0x000000ffff042224 */ /* 0x001fe400078e0003 */
[----:B------:R-:W-:-:S05]  /*14e20*/  @P2 IMAD.MOV.U32 R5, RZ, RZ, R140 ;  /* 0x000000ffff052224 */ /* 0x000fca00078e008c */
[----:B------:R0:W3:Y:S04]  /*14e30*/  @P2 LDG.E.U8 R126, desc[UR24][R4.64] ;  /* 0x00000018047e2981 */ /* 0x0000e8000c1e1100 */
[----:B------:R-:W-:Y:S01]  /*14e40*/  STL [R1+0xb34], R128 ;  /* 0x000b348001007387 */ /* 0x000fe20000100800 */
[----:B0-----:R-:W-:Y:S02]  /*14e50*/  @P2 IMAD.MOV.U32 R4, RZ, RZ, R11 ;  /* 0x000000ffff042224 */ /* 0x001fe400078e000b */
[----:B------:R-:W-:Y:S01]  /*14e60*/  @P2 IMAD.MOV.U32 R5, RZ, RZ, R138 ;  /* 0x000000ffff052224 */ /* 0x000fe200078e008a */
[----:B------:R-:W-:Y:S02]  /*14e70*/  PRMT R125, RZ, 0x7610, R125 ;  /* 0x00007610ff7d7816 */ /* 0x000fe4000000007d */
[----:B------:R-:W-:-:S04]  /*14e80*/  PRMT R124, RZ, 0x7610, R124 ;  /* 0x00007610ff7c7816 */ /* 0x000fc8000000007c */
[----:B------:R0:W4:Y:S04]  /*14e90*/  @P2 LDG.E.U8 R125, desc[UR24][R4.64] ;  /* 0x00000018047d2981 */ /* 0x000128000c1e1100 */
[----:B--2---:R-:W-:Y:S04]  /*14ea0*/  STL [R1+0xb38], R127 ;  /* 0x000b387f01007387 */ /* 0x004fe80000100800 */
[----:B------:R-:W2:Y:S04]  /*14eb0*/  LDL R140, [R1+0x5f4] ;  /* 0x0005f400018c7983 */ /* 0x000ea80000100800 */
[----:B------:R-:W4:Y:S04]  /*14ec0*/  LDL R3, [R1+0x5f8] ;  /* 0x0005f80001037983 */ /* 0x000f280000100800 */
[----:B---3--:R-:W-:Y:S04]  /*14ed0*/  STL [R1+0xb3c], R126 ;  /* 0x000b3c7e01007387 */ /* 0x008fe80000100800 */
[----:B------:R-:W3:Y:S04]  /*14ee0*/  LDL R138, [R1+0x61c] ;  /* 0x00061c00018a7983 */ /* 0x000ee80000100800 */
[----:B------:R-:W3:Y:S01]  /*14ef0*/  LDL R11, [R1+0x620] ;  /* 0x00062000010b7983 */ /* 0x000ee20000100800 */
[----:B0-----:R-:W-:-:S02]  /*14f00*/  @P2 IMAD.MOV.U32 R4, RZ, RZ, R132 ;  /* 0x000000ffff042224 */ /* 0x001fc400078e0084 */
[----:B------:R-:W-:Y:S01]  /*14f10*/  @P2 IMAD.MOV.U32 R5, RZ, RZ, R131 ;  /* 0x000000ffff052224 */ /* 0x000fe200078e0083 */
[----:B------:R-:W-:-:S04]  /*14f20*/  PRMT R123, RZ, 0x7610, R123 ;  /* 0x00007610ff7b7816 */ /* 0x000fc8000000007b */
[----:B------:R0:W3:Y:S01]  /*14f30*/  @P2 LDG.E.U8 R124, desc[UR24][R4.64] ;  /* 0x00000018047c2981 */ /* 0x0000e2000c1e1100 */
[----:B------:R-:W-:Y:S01]  /*14f40*/  PRMT R122, RZ, 0x7610, R122 ;  /* 0x00007610ff7a7816 */ /* 0x000fe2000000007a */
[----:B0-----:R-:W-:Y:S02]  /*14f50*/  @P2 IMAD.MOV.U32 R4, RZ, RZ, R134 ;  /* 0x000000ffff042224 */ /* 0x001fe400078e0086 */
[----:B------:R-:W-:-:S05]  /*14f60*/  @P2 IMAD.MOV.U32 R5, RZ, RZ, R133 ;  /* 0x000000ffff052224 */ /* 0x000fca00078e0085 */
        /* <DEDUP_REMOVED lines=10> */
[----:B--2---:R-:W-:Y:S02]  /*15010*/  @P2 IMAD.MOV.U32 R5, RZ, RZ, R140 ;  /* 0x000000ffff052224 */ /* 0x004fe400078e008c */
[----:B----4-:R-:W-:-:S05]  /*15020*/  @P2 IMAD.MOV.U32 R4, RZ, RZ, R3 ;  /* 0x000000ffff042224 */ /* 0x010fca00078e0003 */
[----:B------:R3:W2:Y:S02]  /*15030*/  @P2 LDG.E.U8 R120, desc[UR24][R4.64] ;  /* 0x0000001804782981 */ /* 0x0006a4000c1e1100 */
[----:B---3--:R-:W-:Y:S02]  /*15040*/  @P2 IMAD.MOV.U32 R5, RZ, RZ, R138 ;  /* 0x000000ffff052224 */ /* 0x008fe400078e008a */
[----:B------:R-:W-:-:S05]  /*15050*/  @P2 IMAD.MOV.U32 R4, RZ, RZ, R11 ;  /* 0x000000ffff042224 */ /* 0x000fca00078e000b */
[----:B------:R0:W3:Y:S01]  /*15060*/  @P2 LDG.E.U8 R119, desc[UR24][R4.64] ;  /* 0x0000001804772981 */ /* 0x0000e2000c1e1100 */
[----:B------:R-:W-:-:S03]  /*15070*/  PRMT R118, RZ, 0x7610, R118 ;  /* 0x00007610ff767816 */ /* 0x000fc60000000076 */
[----:B------:R-:W-:Y:S04]  /*15080*/  STL [R1+0xb40], R125 ;  /* 0x000b407d01007387 */ /* 0x000fe80000100800 */
[----:B------:R-:W-:Y:S01]  /*15090*/  STL [R1+0xb44], R124 ;  /* 0x000b447c01007387 */ /* 0x000fe20000100800 */
[----:B0-----:R-:W-:Y:S02]  /*150a0*/  @P2 IMAD.MOV.U32 R4, RZ, RZ, R114 ;  /* 0x000000ffff042224 */ /* 0x001fe400078e0072 */
[----:B------:R-:W-:-:S05]  /*150b0*/  @P2 IMAD.MOV.U32 R5, RZ, RZ, R113 ;  /* 0x000000ffff052224 */ /* 0x000fca00078e0071 */
[----:B------:R0:W4:Y:S04]  /*150c0*/  @P2 LDG.E.U8 R118, desc[UR24][R4.64] ;  /* 0x0000001804762981 */ /* 0x000128000c1e1100 */
[----:B------:R-:W-:Y:S04]  /*150d0*/  STL [R1+0xb48], R123 ;  /* 0x000b487b01007387 */ /* 0x000fe80000100800 */
[----:B------:R-:W4:Y:S04]  /*150e0*/  LDL R135, [R1+0x664] ;  /* 0x0006640001877983 */ /* 0x000f280000100800 */
[----:B------:R-:W-:Y:S04]  /*150f0*/  STL [R1+0xb4c], R122 ;  /* 0x000b4c7a01007387 */ /* 0x000fe80000100800 */
[----:B------:R-:W4:Y:S04]  /*15100*/  LDL R134, [R1+0x684] ;  /* 0x0006840001867983 */ /* 0x000f280000100800 */
[----:B------:R-:W4:Y:S04]  /*15110*/  LDL R136, [R1+0x688] ;  /* 0x0006880001887983 */ /* 0x000f280000100800 */
[----:B------:R-:W4:Y:S04]  /*15120*/  LDL R137, [R1+0x6a4] ;  /* 0x0006a40001897983 */ /* 0x000f280000100800 */
[----:B------:R-:W4:Y:S04]  /*15130*/  LDL R139, [R1+0x6a8] ;  /* 0x0006a800018b7983 */ /* 0x000f280000100800 */
[----:B------:R-:W-:Y:S04]  /*15140*/  STL [R1+0xb50], R121 ;  /* 0x000b507901007387 */ /* 0x000fe80000100800 */
[----:B------:R-:W4:Y:S04]  /*15150*/  LDL R140, [R1+0x6c4] ;  /* 0x0006c400018c7983 */ /* 0x000f280000100800 */
[----:B------:R-:W4:Y:S04]  /*15160*/  LDL R3, [R1+0x6c8] ;  /* 0x0006c80001037983 */ /* 0x000f280000100800 */
[----:B--2---:R-:W-:Y:S04]  /*15170*/  STL [R1+0xb54], R120 ;  /* 0x000b547801007387 */ /* 0x004fe80000100800 */
[----:B------:R-:W2:Y:S04]  /*15180*/  LDL R130, [R1+0x6e4] ;  /* 0x0006e40001827983 */ /* 0x000ea80000100800 */
[----:B------:R-:W2:Y:S04]  /*15190*/  LDL R11, [R1+0x6e8] ;  /* 0x0006e800010b7983 */ /* 0x000ea80000100800 */
[----:B---3--:R-:W-:Y:S04]  /*151a0*/  STL [R1+0xb58], R119 ;  /* 0x000b587701007387 */ /* 0x008fe80000100800 */
[----:B------:R-:W3:Y:S04]  /*151b0*/  LDL.LU R113, [R1+0xc88] ;  /* 0x000c880001717983 */ /* 0x000ee80000300800 */
[----:B------:R-:W2:Y:S01]  /*151c0*/  LDL.LU R114, [R1+0xc84] ;  /* 0x000c840001727983 */ /* 0x000ea20000300800 */
[----:B------:R-:W-:Y:S01]  /*151d0*/  PRMT R116, RZ, 0x7610, R116 ;  /* 0x00007610ff747816 */ /* 0x000fe20000000074 */
[----:B0-----:R-:W-:-:S02]  /*151e0*/  @P2 IMAD.MOV.U32 R4, RZ, RZ, R112 ;  /* 0x000000ffff042224 */ /* 0x001fc400078e0070 */
[----:B------:R-:W3:Y:S04]  /*151f0*/  LDL R131, [R1+0x704] ;  /* 0x0007040001837983 */ /* 0x000ee80000100800 */
[----:B------:R-:W3:Y:S04]  /*15200*/  LDL R132, [R1+0x708] ;  /* 0x0007080001847983 */ /* 0x000ee80000100800 */
[----:B------:R-:W3:Y:S04]  /*15210*/  LDL R133, [R1+0x724] ;  /* 0x0007240001857983 */ /* 0x000ee80000100800 */
[----:B------:R-:W3:Y:S01]  /*15220*/  LDL R138, [R1+0x728] ;  /* 0x00072800018a7983 */ /* 0x000ee20000100800 */
[----:B----4-:R-:W-:-:S03]  /*15230*/  @P2 IMAD.MOV.U32 R5, RZ, RZ, R135 ;  /* 0x000000ffff052224 */ /* 0x010fc600078e0087 */
[----:B------:R-:W-:Y:S01]  /*15240*/  STL [R1+0xb5c], R118 ;  /* 0x000b5c7601007387 */ /* 0x000fe20000100800 */
[----:B------:R-:W-:-:S03]  /*15250*/  PRMT R115, RZ, 0x7610, R115 ;  /* 0x00007610ff737816 */ /* 0x000fc60000000073 */
[----:B------:R-:W4:Y:S04]  /*15260*/  LDL.LU R112, [R1+0xc80] ;  /* 0x000c800001707983 */ /* 0x000f280000300800 */
[----:B------:R0:W4:Y:S04]  /*15270*/  @P2 LDG.E.U8 R116, desc[UR24][R4.64] ;  /* 0x0000001804742981 */ /* 0x000128000c1e1100 */
[----:B------:R-:W4:Y:S01]  /*15280*/  LDL R135, [R1+0x744] ;  /* 0x0007440001877983 */ /* 0x000f220000100800 */
[----:B0-----:R-:W-:Y:S02]  /*15290*/  @P2 IMAD.MOV.U32 R4, RZ, RZ, R136 ;  /* 0x000000ffff042224 */ /* 0x001fe400078e0088 */
[----:B------:R-:W-:-:S05]  /*152a0*/  @P2 IMAD.MOV.U32 R5, RZ, RZ, R134 ;  /* 0x000000ffff052224 */ /* 0x000fca00078e0086 */
[----:B------:R0:W4:Y:S02]  /*152b0*/  @P2 LDG.E.U8 R115, desc[UR24][R4.64] ;  /* 0x0000001804732981 */ /* 0x000124000c1e1100 */
[----:B0-----:R-:W-:Y:S02]  /*152c0*/  @P2 IMAD.MOV.U32 R4, RZ, RZ, R139 ;  /* 0x000000ffff042224 */ /* 0x001fe400078e008b */
[----:B------:R-:W-:Y:S01]  /*152d0*/  @P2 IMAD.MOV.U32 R5, RZ, RZ, R137 ;  /* 0x000000ffff052224 */ /* 0x000fe200078e0089 */
[----:B--2---:R-:W-:-:S06]  /*152e0*/  PRMT R114, RZ, 0x7610, R114 ;  /* 0x00007610ff727816 */ /* 0x004fcc0000000072 */
[----:B------:R0:W2:Y:S01]  /*152f0*/  @P2 LDG.E.U8 R114, desc[UR24][R4.64] ;  /* 0x0000001804722981 */ /* 0x0000a2000c1e1100 */
[----:B---3--:R-:W-:Y:S01]  /*15300*/  PRMT R113, RZ, 0x7610, R113 ;  /* 0x00007610ff717816 */ /* 0x008fe20000000071 */
[----:B0-----:R-:W-:Y:S02]  /*15310*/  @P2 IMAD.MOV.U32 R4, RZ, RZ, R3 ;  /* 0x000000ffff042224 */ /* 0x001fe400078e0003 */
[----:B------:R-:W-:-:S05]  /*15320*/  @P2 IMAD.MOV.U32 R5, RZ, RZ, R140 ;  /* 0x000000ffff052224 */ /* 0x000fca00078e008c */
[----:B------:R0:W3:Y:S01]  /*15330*/  @P2 LDG.E.U8 R113, desc[UR24][R4.64] ;  /* 0x0000001804712981 */ /* 0x0000e2000c1e1100 */
[----:B----4-:R-:W-:-:S03]  /*15340*/  PRMT R112, RZ, 0x7610, R112 ;  /* 0x00007610ff707816 */ /* 0x010fc60000000070 */
[----:B------:R-:W-:Y:S01]  /*15350*/  STL [R1+0xb60], R116 ;  /* 0x000b607401007387 */ /* 0x000fe20000100800 */
[----:B------:R-:W-:-:S03]  /*15360*/  PRMT R111, RZ, 0x7610, R111 ;  /* 0x00007610ff6f7816 */ /* 0x000fc6000000006f */
[----:B------:R-:W4:Y:S01]  /*15370*/  LDL R134, [R1+0x764] ;  /* 0x0007640001867983 */ /* 0x000f220000100800 */
[----:B0-----:R-:W-:Y:S02]  /*15380*/  @P2 IMAD.MOV.U32 R4, RZ, RZ, R11 ;  /* 0x000000ffff042224 */ /* 0x001fe400078e000b */
[----:B------:R-:W-:-:S05]  /*15390*/  @P2 IMAD.MOV.U32 R5, RZ, RZ, R130 ;  /* 0x000000ffff052224 */ /* 0x000fca00078e0082 */
[----:B------:R0:W3:Y:S01]  /*153a0*/  @P2 LDG.E.U8 R112, desc[UR24][R4.64] ;  /* 0x0000001804702981 */ /* 0x0000e2000c1e1100 */
[----:B------:R-:W-:-:S03]  /*153b0*/  PRMT R110, RZ, 0x7610, R110 ;  /* 0x00007610ff6e7816 */ /* 0x000fc6000000006e */
[----:B------:R-:W-:Y:S04]  /*153c0*/  STL [R1+0xb64], R115 ;  /* 0x000b647301007387 */ /* 0x000fe80000100800 */
[----:B------:R-:W3:Y:S01]  /*153d0*/  LDL R139, [R1+0x784] ;  /* 0x00078400018b7983 */ /* 0x000ee20000100800 */
[----:B0-----:R-:W-:Y:S02]  /*153e0*/  @P2 IMAD.MOV.U32 R4, RZ, RZ, R132 ;  /* 0x000000ffff042224 */ /* 0x001fe400078e0084 */
[----:B------:R-:W-:-:S05]  /*153f0*/  @P2 IMAD.MOV.U32 R5, RZ, RZ, R131 ;  /* 0x000000ffff052224 */ /* 0x000fca00078e0083 */
[----:B------:R0:W3:Y:S02]  /*15400*/  @P2 LDG.E.U8 R111, desc[UR24][R4.64] ;  /* 0x00000018046f2981 */ /* 0x0000e4000c1e1100 */
[----:B0-----:R-:W-:Y:S02]  /*15410*/  @P2 IMAD.MOV.U32 R4, RZ, RZ, R138 ;  /* 0x000000ffff042224 */ /* 0x001fe400078e008a */
[----:B------:R-:W-:-:S05]  /*15420*/  @P2 IMAD.MOV.U32 R5, RZ, RZ, R133 ;  /* 0x000000ffff052224 */ /* 0x000fca00078e0085 */
[----:B------:R0:W3:Y:S01]  /*15430*/  @P2 LDG.E.U8 R110, desc[UR24][R4.64] ;  /* 0x00000018046e2981 */ /* 0x0000e2000c1e1100 */
[----:B------:R-:W-:Y:S01]  /*15440*/  PRMT R109, RZ, 0x7610, R109 ;  /* 0x00007610ff6d7816 */ /* 0x000fe2000000006d */
[----:B0-----:R-:W-:Y:S02]  /*15450*/  @P2 IMAD.MOV.U32 R4, RZ, RZ, R105 ;  /* 0x000000ffff042224 */ /* 0x001fe400078e0069 */
[----:B------:R-:W-:-:S05]  /*15460*/  @P2 IMAD.MOV.U32 R5, RZ, RZ, R135 ;  /* 0x000000ffff052224 */ /* 0x000fca00078e0087 */
[----:B------:R0:W3:Y:S02]  /*15470*/  @P2 LDG.E.U8 R109, desc[UR24][R4.64] ;  /* 0x00000018046d2981 */ /* 0x0000e4000c1e1100 */
[----:B0-----:R-:W-:Y:S02]  /*15480*/  @P2 IMAD.MOV.U32 R4, RZ, RZ, R104 ;  /* 0x000000ffff042224 */ /* 0x001fe400078e0068 */
[----:B--2---:R0:W-:Y:S04]  /*15490*/  STL [R1+0xb68], R114 ;  /* 0x000b687201007387 */ /* 0x0041e80000100800 */
[----:B------:R-:W2:Y:S04]  /*154a0*/  LDL R136, [R1+0x7a4] ;  /* 0x0007a40001887983 */ /* 0x000ea80000100800 */
[----:B------:R-:W2:Y:S04]  /*154b0*/  LDL R140, [R1+0x7a8] ;  /* 0x0007a800018c7983 */ /* 0x000ea80000100800 */
[----:B------:R-:W2:Y:S04]  /*154c0*/  LDL R137, [R1+0x7c4] ;  /* 0x0007c40001897983 */ /* 0x000ea80000100800 */
[----:B------:R-:W2:Y:S04]  /*154d0*/  LDL R3, [R1+0x7c8] ;  /* 0x0007c80001037983 */ /* 0x000ea80000100800 */
[----:B------:R-:W2:Y:S04]  /*154e0*/  LDL R11, [R1+0x7e4] ;  /* 0x0007e400010b7983 */ /* 0x000ea80000100800 */
[----:B------:R-:W2:Y:S04]  /*154f0*/  LDL R138, [R1+0x804] ;  /* 0x00080400018a7983 */ /* 0x000ea80000100800 */
[----:B------:R-:W2:Y:S04]  /*15500*/  LDL.LU R105, [R1+0xc7c] ;  /* 0x000c7c0001697983 */ /* 0x000ea80000300800 */
[----:B------:R-:W2:Y:S04]  /*15510*/  LDL R130, [R1+0x824] ;  /* 0x0008240001827983 */ /* 0x000ea80000100800 */
[----:B------:R-:W2:Y:S04]  /*15520*/  LDL R131, [R1+0x828] ;  /* 0x0008280001837983 */ /* 0x000ea80000100800 */
[----:B------:R-:W2:Y:S04]  /*15530*/  LDL R132, [R1+0x844] ;  /* 0x0008440001847983 */ /* 0x000ea80000100800 */
[----:B------:R-:W2:Y:S04]  /*15540*/  LDL R135, [R1+0x848] ;  /* 0x0008480001877983 */ /* 0x000ea80000100800 */
[----:B------:R-:W2:Y:S01]  /*15550*/  LDL.LU R104, [R1+0xc78] ;  /* 0x000c780001687983 */ /* 0x000ea20000300800 */
[----:B------:R-:W-:Y:S01]  /*15560*/  PRMT R108, RZ, 0x7610, R108 ;  /* 0x00007610ff6c7816 */ /* 0x000fe2000000006c */
[----:B----4-:R-:W-:Y:S01]  /*15570*/  @P2 IMAD.MOV.U32 R5, RZ, RZ, R134 ;  /* 0x000000ffff052224 */ /* 0x010fe200078e0086 */
[----:B------:R-:W-:-:S04]  /*15580*/  PRMT R107, RZ, 0x7610, R107 ;  /* 0x00007610ff6b7816 */ /* 0x000fc8000000006b */
[----:B------:R1:W4:Y:S01]  /*15590*/  @P2 LDG.E.U8 R108, desc[UR24][R4.64] ;  /* 0x00000018046c2981 */ /* 0x000322000c1e1100 */
[----:B------:R-:W-:Y:S01]  /*155a0*/  PRMT R106, RZ, 0x7610, R106 ;  /* 0x00007610ff6a7816 */ /* 0x000fe2000000006a */
[----:B-1----:R-:W-:Y:S02]  /*155b0*/  @P2 IMAD.MOV.U32 R4, RZ, RZ, R103 ;  /* 0x000000ffff042224 */ /* 0x002fe400078e0067 */
[----:B---3--:R-:W-:Y:S01]  /*155c0*/  @P2 IMAD.MOV.U32 R5, RZ, RZ, R139 ;  /* 0x000000ffff052224 */ /* 0x008fe200078e008b */
[----:B------:R-:W3:Y:S04]  /*155d0*/  LDL.LU R103, [R1+0xc74] ;  /* 0x000c740001677983 */ /* 0x000ee80000300800 */
[----:B------:R2:W4:Y:S04]  /*155e0*/  @P2 LDG.E.U8 R107, desc[UR24][R4.64] ;  /* 0x00000018046b2981 */ /* 0x000528000c1e1100 */
[----:B------:R-:W4:Y:S04]  /*155f0*/  LDL R133, [R1+0x864] ;  /* 0x0008640001857983 */ /* 0x000f280000100800 */
[----:B------:R-:W4:Y:S01]  /*15600*/  LDL R139, [R1+0x868] ;  /* 0x00086800018b7983 */ /* 0x000f220000100800 */
[----:B--2---:R-:W-:-:S02]  /*15610*/  @P2 IMAD.MOV.U32 R5, RZ, RZ, R136 ;  /* 0x000000ffff052224 */ /* 0x004fc400078e0088 */
[----:B------:R-:W-:Y:S02]  /*15620*/  @P2 IMAD.MOV.U32 R4, RZ, RZ, R140 ;  /* 0x000000ffff042224 */ /* 0x000fe400078e008c */
[----:B------:R-:W2:Y:S04]  /*15630*/  LDL R140, [R1+0x884] ;  /* 0x00088400018c7983 */ /* 0x000ea80000100800 */
[----:B------:R1:W2:Y:S02]  /*15640*/  @P2 LDG.E.U8 R106, desc[UR24][R4.64] ;  /* 0x00000018046a2981 */ /* 0x0002a4000c1e1100 */
[----:B-1----:R-:W-:Y:S02]  /*15650*/  @P2 IMAD.MOV.U32 R4, RZ, RZ, R3 ;  /* 0x000000ffff042224 */ /* 0x002fe400078e0003 */
[----:B------:R-:W-:Y:S01]  /*15660*/  @P2 IMAD.MOV.U32 R5, RZ, RZ, R137 ;  /* 0x000000ffff052224 */ /* 0x000fe200078e0089 */
[----:B------:R-:W2:Y:S01]  /*15670*/  LDL R3, [R1+0x8a4] ;  /* 0x0008a40001037983 */ /* 0x000ea20000100800 */
[----:B------:R-:W-:-:S06]  /*15680*/  PRMT R105, RZ, 0x7610, R105 ;  /* 0x00007610ff697816 */ /* 0x000fcc0000000069 */
[----:B------:R1:W2:Y:S02]  /*15690*/  @P2 LDG.E.U8 R105, desc[UR24][R4.64] ;  /* 0x0000001804692981 */ /* 0x0002a4000c1e1100 */
[----:B-1----:R-:W-:Y:S02]  /*156a0*/  @P2 IMAD.MOV.U32 R4, RZ, RZ, R99 ;  /* 0x000000ffff042224 */ /* 0x002fe400078e0063 */
[----:B------:R-:W2:Y:S01]  /*156b0*/  LDL.LU R99, [R1+0xc70] ;  /* 0x000c700001637983 */ /* 0x000ea20000300800 */
[----:B------:R-:W-:Y:S01]  /*156c0*/  @P2 IMAD.MOV.U32 R5, RZ, RZ, R11 ;  /* 0x000000ffff052224 */ /* 0x000fe200078e000b */
[----:B------:R-:W-:Y:S02]  /*156d0*/  PRMT R104, RZ, 0x7610, R104 ;  /* 0x00007610ff687816 */ /* 0x000fe40000000068 */
[----:B------:R-:W4:Y:S04]  /*156e0*/  LDL R11, [R1+0x8c4] ;  /* 0x0008c400010b7983 */ /* 0x000f280000100800 */
[----:B------:R1:W4:Y:S04]  /*156f0*/  @P2 LDG.E.U8 R104, desc[UR24][R4.64] ;  /* 0x0000001804682981 */ /* 0x000328000c1e1100 */
[----:B------:R-:W4:Y:S04]  /*15700*/  LDL R134, [R1+0x8e4] ;  /* 0x0008e40001867983 */ /* 0x000f280000100800 */
[----:B------:R-:W4:Y:S01]  /*15710*/  LDL R136, [R1+0x8e8] ;  /* 0x0008e80001887983 */ /* 0x000f220000100800 */
[----:B-1----:R-:W-:-:S03]  /*15720*/  @P2 IMAD.MOV.U32 R4, RZ, RZ, R97 ;  /* 0x000000ffff042224 */ /* 0x002fc600078e0061 */
[----:B------:R-:W4:Y:S01]  /*15730*/  LDL.LU R97, [R1+0xc6c] ;  /* 0x000c6c0001617983 */ /* 0x000f220000300800 */
[----:B------:R-:W-:Y:S01]  /*15740*/  @P2 IMAD.MOV.U32 R5, RZ, RZ, R138 ;  /* 0x000000ffff052224 */ /* 0x000fe200078e008a */
[----:B---3--:R-:W-:Y:S02]  /*15750*/  PRMT R103, RZ, 0x7610, R103 ;  /* 0x00007610ff677816 */ /* 0x008fe40000000067 */
[----:B------:R-:W-:Y:S01]  /*15760*/  PRMT R101, RZ, 0x7610, R101 ;  /* 0x00007610ff657816 */ /* 0x000fe20000000065 */
[----:B------:R-:W3:Y:S04]  /*15770*/  LDL R137, [R1+0x904] ;  /* 0x0009040001897983 */ /* 0x000ee80000100800 */
[----:B------:R1:W3:Y:S01]  /*15780*/  @P2 LDG.E.U8 R103, desc[UR24][R4.64] ;  /* 0x0000001804672981 */ /* 0x0002e2000c1e1100 */
[----:B------:R-:W-:-:S03]  /*15790*/  PRMT R98, RZ, 0x7610, R98 ;  /* 0x00007610ff627816 */ /* 0x000fc60000000062 */
[----:B------:R-:W3:Y:S01]  /*157a0*/  LDL R138, [R1+0x908] ;  /* 0x00090800018a7983 */ /* 0x000ee20000100800 */
[----:B-1----:R-:W-:Y:S02]  /*157b0*/  @P2 IMAD.MOV.U32 R4, RZ, RZ, R131 ;  /* 0x000000ffff042224 */ /* 0x002fe400078e0083 */
[----:B------:R-:W-:Y:S01]  /*157c0*/  @P2 IMAD.MOV.U32 R5, RZ, RZ, R130 ;  /* 0x000000ffff052224 */ /* 0x000fe200078e0082 */
[----:B------:R-:W3:Y:S04]  /*157d0*/  LDL R131, [R1+0x924] ;  /* 0x0009240001837983 */ /* 0x000ee80000100800 */
[----:B------:R1:W3:Y:S02]  /*157e0*/  @P2 LDG.E.U8 R101, desc[UR24][R4.64] ;  /* 0x0000001804652981 */ /* 0x0002e4000c1e1100 */
[----:B-1----:R-:W-:-:S02]  /*157f0*/  @P2 IMAD.MOV.U32 R4, RZ, RZ, R135 ;  /* 0x000000ffff042224 */ /* 0x002fc400078e0087 */
[----:B------:R-:W-:Y:S01]  /*15800*/  @P2 IMAD.MOV.U32 R5, RZ, RZ, R132 ;  /* 0x000000ffff052224 */ /* 0x000fe200078e0084 */
[----:B------:R-:W3:Y:S04]  /*15810*/  LDL R135, [R1+0x944] ;  /* 0x0009440001877983 */ /* 0x000ee80000100800 */
[----:B------:R-:W3:Y:S01]  /*15820*/  LDL R132, [R1+0x928] ;  /* 0x0009280001847983 */ /* 0x000ee20000100800 */
[----:B------:R-:W-:Y:S02]  /*15830*/  PRMT R95, RZ, 0x7610, R95 ;  /* 0x00007610ff5f7816 */ /* 0x000fe4000000005f */
[----:B--2---:R-:W-:-:S06]  /*15840*/  PRMT R99, RZ, 0x7610, R99 ;  /* 0x00007610ff637816 */ /* 0x004fcc0000000063 */
[----:B------:R4:W2:Y:S02]  /*15850*/  @P2 LDG.E.U8 R99, desc[UR24][R4.64] ;  /* 0x0000001804632981 */ /* 0x0008a4000c1e1100 */
[----:B----4-:R-:W-:Y:S02]  /*15860*/  @P2 IMAD.MOV.U32 R4, RZ, RZ, R139 ;  /* 0x000000ffff042224 */ /* 0x010fe400078e008b */
[----:B------:R-:W-:Y:S01]  /*15870*/  @P2 IMAD.MOV.U32 R5, RZ, RZ, R133 ;  /* 0x000000ffff052224 */ /* 0x000fe200078e0085 */
[----:B------:R-:W4:Y:S01]  /*15880*/  LDL R139, [R1+0x16c] ;  /* 0x00016c00018b7983 */ /* 0x000f220000100800 */
[----:B------:R-:W-:-:S03]  /*15890*/  PRMT R97, RZ, 0x7610, R97 ;  /* 0x00007610ff617816 */ /* 0x000fc60000000061 */
[----:B------:R1:W2:Y:S02]  /*158a0*/  @P2 LDG.E.U8 R98, desc[UR24][R4.64] ;  /* 0x0000001804622981 */ /* 0x0002a4000c1e1100 */
[----:B-1----:R-:W-:Y:S02]  /*158b0*/  @P2 IMAD.MOV.U32 R4, RZ, RZ, R92 ;  /* 0x000000ffff042224 */ /* 0x002fe400078e005c */
[----:B------:R-:W-:Y:S01]  /*158c0*/  @P2 IMAD.MOV.U32 R5, RZ, RZ, R140 ;  /* 0x000000ffff052224 */ /* 0x000fe200078e008c */
[----:B------:R-:W2:Y:S04]  /*158d0*/  LDL.LU R92, [R1+0xc68] ;  /* 0x000c6800015c7983 */ /* 0x000ea80000300800 */
[----:B------:R1:W4:Y:S04]  /*158e0*/  @P2 LDG.E.U8 R97, desc[UR24][R4.64] ;  /* 0x0000001804612981 */ /* 0x000328000c1e1100 */
[----:B------:R-:W4:Y:S01]  /*158f0*/  LDL R140, [R1+0x1ac] ;  /* 0x0001ac00018c7983 */ /* 0x000f220000100800 */
[----:B-1----:R-:W-:-:S02]  /*15900*/  @P2 IMAD.MOV.U32 R4, RZ, RZ, R90 ;  /* 0x000000ffff042224 */ /* 0x002fc400078e005a */
[----:B------:R-:W-:Y:S01]  /*15910*/  @P2 IMAD.MOV.U32 R5, RZ, RZ, R3 ;  /* 0x000000ffff052224 */ /* 0x000fe200078e0003 */
[----:B------:R-:W4:Y:S04]  /*15920*/  LDL.LU R90, [R1+0xc64] ;  /* 0x000c6400015a7983 */ /* 0x000f280000300800 */
[----:B------:R1:W4:Y:S04]  /*15930*/  @P2 LDG.E.U8 R95, desc[UR24][R4.64] ;  /* 0x00000018045f2981 */ /* 0x000328000c1e1100 */
[----:B------:R-:W4:Y:S01]  /*15940*/  LDL R3, [R1+0x1ec] ;  /* 0x0001ec0001037983 */ /* 0x000f220000100800 */
[----:B-1----:R-:W-:-:S03]  /*15950*/  @P2 IMAD.MOV.U32 R4, RZ, RZ, R89 ;  /* 0x000000ffff042224 */ /* 0x002fc600078e0059 */
[----:B------:R-:W4:Y:S01]  /*15960*/  LDL.LU R89, [R1+0xc60] ;  /* 0x000c600001597983 */ /* 0x000f220000300800 */
[----:B------:R-:W-:Y:S01]  /*15970*/  PRMT R94, RZ, 0x7610, R94 ;  /* 0x00007610ff5e7816 */ /* 0x000fe2000000005e */
[----:B------:R-:W-:Y:S01]  /*15980*/  @P2 IMAD.MOV.U32 R5, RZ, RZ, R11 ;  /* 0x000000ffff052224 */ /* 0x000fe200078e000b */
[----:B------:R-:W-:Y:S01]  /*15990*/  PRMT R93, RZ, 0x7610, R93 ;  /* 0x00007610ff5d7816 */ /* 0x000fe2000000005d */
[----:B------:R-:W4:Y:S04]  /*159a0*/  LDL R11, [R1+0x24c] ;  /* 0x00024c00010b7983 */ /* 0x000f280000100800 */
[----:B------:R1:W4:Y:S04]  /*159b0*/  @P2 LDG.E.U8 R94, desc[UR24][R4.64] ;  /* 0x00000018045e2981 */ /* 0x000328000c1e1100 */
[----:B------:R-:W4:Y:S01]  /*159c0*/  LDL R133, [R1+0x28c] ;  /* 0x00028c0001857983 */ /* 0x000f220000100800 */
[----:B-1----:R-:W-:-:S02]  /*159d0*/  @P2 IMAD.MOV.U32 R4, RZ, RZ, R136 ;  /* 0x000000ffff042224 */ /* 0x002fc400078e0088 */
[----:B------:R-:W-:Y:S01]  /*159e0*/  @P2 IMAD.MOV.U32 R5, RZ, RZ, R134 ;  /* 0x000000ffff052224 */ /* 0x000fe200078e0086 */
[----:B------:R-:W4:Y:S04]  /*159f0*/  LDL R136, [R1+0x5fc] ;  /* 0x0005fc0001887983 */ /* 0x000f280000100800 */
[----:B------:R3:W4:Y:S04]  /*15a00*/  @P2 LDG.E.U8 R93, desc[UR24][R4.64] ;  /* 0x00000018045d2981 */ /* 0x000728000c1e1100 */
[----:B------:R-:W4:Y:S01]  /*15a10*/  LDL R134, [R1+0x290] ;  /* 0x0002900001867983 */ /* 0x000f220000100800 */
[----:B---3--:R-:W-:-:S02]  /*15a20*/  @P2 IMAD.MOV.U32 R4, RZ, RZ, R138 ;  /* 0x000000ffff042224 */ /* 0x008fc400078e008a */
[----:B------:R-:W-:Y:S01]  /*15a30*/  @P2 IMAD.MOV.U32 R5, RZ, RZ, R137 ;  /* 0x000000ffff052224 */ /* 0x000fe200078e0089 */
[----:B------:R-:W3:Y:S04]  /*15a40*/  LDL R138, [R1+0x628] ;  /* 0x00062800018a7983 */ /* 0x000ee80000100800 */
[----:B------:R-:W3:Y:S01]  /*15a50*/  LDL R137, [R1+0x624] ;  /* 0x0006240001897983 */ /* 0x000ee20000100800 */
[----:B------:R-:W-:Y:S02]  /*15a60*/  PRMT R88, RZ, 0x7610, R88 ;  /* 0x00007610ff587816 */ /* 0x000fe40000000058 */
[----:B------:R-:W-:Y:S02]  /*15a70*/  PRMT R87, RZ, 0x7610, R87 ;  /* 0x00007610ff577816 */ /* 0x000fe40000000057 */
[----:B--2---:R-:W-:-:S06]  /*15a80*/  PRMT R92, RZ, 0x7610, R92 ;  /* 0x00007610ff5c7816 */ /* 0x004fcc000000005c */
[----:B------:R1:W2:Y:S02]  /*15a90*/  @P2 LDG.E.U8 R92, desc[UR24][R4.64] ;  /* 0x00000018045c2981 */ /* 0x0002a4000c1e1100 */
[----:B-1----:R-:W-:Y:S01]  /*15aa0*/  @P2 IMAD.MOV.U32 R4, RZ, RZ, R132 ;  /* 0x000000ffff042224 */ /* 0x002fe200078e0084 */
[----:B----4-:R-:W-:Y:S01]  /*15ab0*/  PRMT R90, RZ, 0x7610, R90 ;  /* 0x00007610ff5a7816 */ /* 0x010fe2000000005a */
[----:B------:R-:W-:-:S05]  /*15ac0*/  @P2 IMAD.MOV.U32 R5, RZ, RZ, R131 ;  /* 0x000000ffff052224 */ /* 0x000fca00078e0083 */
[----:B------:R1:W4:Y:S01]  /*15ad0*/  @P2 LDG.E.U8 R90, desc[UR24][R4.64] ;  /* 0x00000018045a2981 */ /* 0x000322000c1e1100 */
[----:B------:R-:W-:Y:S01]  /*15ae0*/  PRMT R89, RZ, 0x7610, R89 ;  /* 0x00007610ff597816 */ /* 0x000fe20000000059 */
[----:B-1----:R-:W-:Y:S02]  /*15af0*/  @P2 IMAD.MOV.U32 R4, RZ, RZ, R84 ;  /* 0x000000ffff042224 */ /* 0x002fe400078e0054 */
[----:B------:R-:W-:Y:S01]  /*15b00*/  @P2 IMAD.MOV.U32 R5, RZ, RZ, R135 ;  /* 0x000000ffff052224 */ /* 0x000fe200078e0087 */
[----:B------:R-:W2:Y:S04]  /*15b10*/  LDL.LU R84, [R1+0xc5c] ;  /* 0x000c5c0001547983 */ /* 0x000ea80000300800 */
[----:B------:R1:W3:Y:S02]  /*15b20*/  @P2 LDG.E.U8 R89, desc[UR24][R4.64] ;  /* 0x0000001804592981 */ /* 0x0002e4000c1e1100 */
[----:B-1----:R-:W-:-:S02]  /*15b30*/  @P2 IMAD.MOV.U32 R4, RZ, RZ, R82 ;  /* 0x000000ffff042224 */ /* 0x002fc400078e0052 */
[----:B------:R-:W-:Y:S01]  /*15b40*/  @P2 IMAD.MOV.U32 R5, RZ, RZ, R139 ;  /* 0x000000ffff052224 */ /* 0x000fe200078e008b */
[----:B------:R-:W3:Y:S04]  /*15b50*/  LDL.LU R82, [R1+0xc58] ;  /* 0x000c580001527983 */ /* 0x000ee80000300800 */
        /* <DEDUP_REMOVED lines=10> */
[----:B------:R-:W-:Y:S02]  /*15c00*/  @P2 IMAD.MOV.U32 R5, RZ, RZ, R3 ;  /* 0x000000ffff052224 */ /* 0x000fe400078e0003 */
[----:B------:R-:W4:Y:S04]  /*15c10*/  LDL R3, [R1+0x6ac] ;  /* 0x0006ac0001037983 */ /* 0x000f280000100800 */
[----:B------:R1:W4:Y:S02]  /*15c20*/  @P2 LDG.E.U8 R86, desc[UR24][R4.64] ;  /* 0x0000001804562981 */ /* 0x000324000c1e1100 */
[----:B-1----:R-:W-:-:S02]  /*15c30*/  @P2 IMAD.MOV.U32 R4, RZ, RZ, R60 ;  /* 0x000000ffff042224 */ /* 0x002fc400078e003c */
[----:B------:R-:W-:Y:S01]  /*15c40*/  @P2 IMAD.MOV.U32 R5, RZ, RZ, R11 ;  /* 0x000000ffff052224 */ /* 0x000fe200078e000b */
[----:B------:R-:W4:Y:S04]  /*15c50*/  LDL.LU R60, [R1+0xc4c] ;  /* 0x000c4c00013c7983 */ /* 0x000f280000300800 */
[----:B------:R-:W4:Y:S04]  /*15c60*/  LDL R135, [R1+0x6cc] ;  /* 0x0006cc0001877983 */ /* 0x000f280000100800 */
[----:B------:R-:W4:Y:S01]  /*15c70*/  LDL R11, [R1+0x6d0] ;  /* 0x0006d000010b7983 */ /* 0x000f220000100800 */
[----:B--2---:R-:W-:-:S06]  /*15c80*/  PRMT R84, RZ, 0x7610, R84 ;  /* 0x00007610ff547816 */ /* 0x004fcc0000000054 */
[----:B------:R1:W2:Y:S02]  /*15c90*/  @P2 LDG.E.U8 R84, desc[UR24][R4.64] ;  /* 0x0000001804542981 */ /* 0x0002a4000c1e1100 */
[----:B-1----:R-:W-:Y:S01]  /*15ca0*/  @P2 IMAD.MOV.U32 R4, RZ, RZ, R134 ;  /* 0x000000ffff042224 */ /* 0x002fe200078e0086 */
[----:B---3--:R-:W-:Y:S01]  /*15cb0*/  PRMT R82, RZ, 0x7610, R82 ;  /* 0x00007610ff527816 */ /* 0x008fe20000000052 */
[----:B------:R-:W-:-:S05]  /*15cc0*/  @P2 IMAD.MOV.U32 R5, RZ, RZ, R133 ;  /* 0x000000ffff052224 */ /* 0x000fca00078e0085 */
[----:B------:R1:W3:Y:S02]  /*15cd0*/  @P2 LDG.E.U8 R82, desc[UR24][R4.64] ;  /* 0x0000001804522981 */ /* 0x0002e4000c1e1100 */
[----:B-1----:R-:W-:Y:S01]  /*15ce0*/  @P2 IMAD.MOV.U32 R4, RZ, RZ, R56 ;  /* 0x000000ffff042224 */ /* 0x002fe200078e0038 */
[----:B----4-:R-:W-:Y:S01]  /*15cf0*/  PRMT R81, RZ, 0x7610, R81 ;  /* 0x00007610ff517816 */ /* 0x010fe20000000051 */
[----:B------:R-:W-:Y:S01]  /*15d00*/  @P2 IMAD.MOV.U32 R5, RZ, RZ, R136 ;  /* 0x000000ffff052224 */ /* 0x000fe200078e0088 */
[----:B------:R-:W4:Y:S04]  /*15d10*/  LDL.LU R56, [R1+0xc48] ;  /* 0x000c480001387983 */ /* 0x000f280000300800 */
[----:B------:R1:W2:Y:S01]  /*15d20*/  @P2 LDG.E.U8 R81, desc[UR24][R4.64] ;  /* 0x0000001804512981 */ /* 0x0002a2000c1e1100 */
[----:B------:R-:W-:Y:S01]  /*15d30*/  PRMT R80, RZ, 0x7610, R80 ;  /* 0x00007610ff507816 */ /* 0x000fe20000000050 */
[----:B-1----:R-:W-:-:S02]  /*15d40*/  @P2 IMAD.MOV.U32 R4, RZ, RZ, R138 ;  /* 0x000000ffff042224 */ /* 0x002fc400078e008a */
[----:B------:R-:W-:-:S05]  /*15d50*/  @P2 IMAD.MOV.U32 R5, RZ, RZ, R137 ;  /* 0x000000ffff052224 */ /* 0x000fca00078e0089 */
[----:B------:R1:W2:Y:S02]  /*15d60*/  @P2 LDG.E.U8 R80, desc[UR24][R4.64] ;  /* 0x0000001804502981 */ /* 0x0002a4000c1e1100 */
[----:B-1----:R-:W-:Y:S02]  /*15d70*/  @P2 IMAD.MOV.U32 R5, RZ, RZ, R52 ;  /* 0x000000ffff052224 */ /* 0x002fe400078e0034 */
[----:B------:R-:W-:Y:S01]  /*15d80*/  @P2 IMAD.MOV.U32 R4, RZ, RZ, R54 ;  /* 0x000000ffff042224 */ /* 0x000fe200078e0036 */
[----:B------:R-:W2:Y:S04]  /*15d90*/  LDL.LU R52, [R1+0xc44] ;  /* 0x000c440001347983 */ /* 0x000ea80000300800 */
[----:B------:R-:W2:Y:S01]  /*15da0*/  LDL.LU R54, [R1+0xc40] ;  /* 0x000c400001367983 */ /* 0x000ea20000300800 */
[----:B------:R-:W-:-:S02]  /*15db0*/  PRMT R60, RZ, 0x7610, R60 ;  /* 0x00007610ff3c7816 */ /* 0x000fc4000000003c */
[----:B------:R-:W-:Y:S01]  /*15dc0*/  PRMT R58, RZ, 0x7610, R58 ;  /* 0x00007610ff3a7816 */ /* 0x000fe2000000003a */
[----:B------:R-:W3:Y:S04]  /*15dd0*/  LDL R131, [R1+0x72c] ;  /* 0x00072c0001837983 */ /* 0x000ee80000100800 */
[----:B------:R1:W3:Y:S04]  /*15de0*/  @P2 LDG.E.U8 R60, desc[UR24][R4.64] ;  /* 0x00000018043c2981 */ /* 0x0002e8000c1e1100 */
[----:B------:R-:W3:Y:S04]  /*15df0*/  LDL R132, [R1+0x730] ;  /* 0x0007300001847983 */ /* 0x000ee80000100800 */
[----:B------:R-:W3:Y:S01]  /*15e00*/  LDL R136, [R1+0x74c] ;  /* 0x00074c0001887983 */ /* 0x000ee20000100800 */
[----:B-1----:R-:W-:-:S02]  /*15e10*/  @P2 IMAD.MOV.U32 R4, RZ, RZ, R50 ;  /* 0x000000ffff042224 */ /* 0x002fc400078e0032 */
[----:B------:R-:W-:Y:S01]  /*15e20*/  @P2 IMAD.MOV.U32 R5, RZ, RZ, R139 ;  /* 0x000000ffff052224 */ /* 0x000fe200078e008b */
[----:B------:R-:W3:Y:S04]  /*15e30*/  LDL.LU R50, [R1+0xc3c] ;  /* 0x000c3c0001327983 */ /* 0x000ee80000300800 */
[----:B------:R1:W3:Y:S04]  /*15e40*/  @P2 LDG.E.U8 R58, desc[UR24][R4.64] ;  /* 0x00000018043a2981 */ /* 0x0002e8000c1e1100 */
[----:B------:R-:W3:Y:S04]  /*15e50*/  LDL R137, [R1+0x76c] ;  /* 0x00076c0001897983 */ /* 0x000ee80000100800 */
[----:B------:R-:W3:Y:S01]  /*15e60*/  LDL R138, [R1+0x770] ;  /* 0x00077000018a7983 */ /* 0x000ee20000100800 */
[----:B-1----:R-:W-:-:S02]  /*15e70*/  @P2 IMAD.MOV.U32 R4, RZ, RZ, R48 ;  /* 0x000000ffff042224 */ /* 0x002fc400078e0030 */
[----:B------:R-:W-:Y:S01]  /*15e80*/  @P2 IMAD.MOV.U32 R5, RZ, RZ, R140 ;  /* 0x000000ffff052224 */ /* 0x000fe200078e008c */
[----:B------:R-:W3:Y:S04]  /*15e90*/  LDL.LU R48, [R1+0xc38] ;  /* 0x000c380001307983 */ /* 0x000ee80000300800 */
[----:B------:R-:W3:Y:S01]  /*15ea0*/  LDL R139, [R1+0x78c] ;  /* 0x00078c00018b7983 */ /* 0x000ee20000100800 */
[----:B----4-:R-:W-:-:S06]  /*15eb0*/  PRMT R56, RZ, 0x7610, R56 ;  /* 0x00007610ff387816 */ /* 0x010fcc0000000038 */
[----:B------:R1:W4:Y:S02]  /*15ec0*/  @P2 LDG.E.U8 R56, desc[UR24][R4.64] ;  /* 0x0000001804382981 */ /* 0x000324000c1e1100 */
[----:B-1----:R-:W-:Y:S02]  /*15ed0*/  @P2 IMAD.MOV.U32 R4, RZ, RZ, R46 ;  /* 0x000000ffff042224 */ /* 0x002fe400078e002e */
[----:B------:R-:W-:Y:S01]  /*15ee0*/  @P2 IMAD.MOV.U32 R5, RZ, RZ, R3 ;  /* 0x000000ffff052224 */ /* 0x000fe200078e0003 */
[----:B------:R-:W4:Y:S04]  /*15ef0*/  LDL.LU R46, [R1+0xc34] ;  /* 0x000c3400012e7983 */ /* 0x000f280000300800 */
[----:B------:R-:W4:Y:S04]  /*15f00*/  LDL R140, [R1+0x7ac] ;  /* 0x0007ac00018c7983 */ /* 0x000f280000100800 */
[----:B------:R-:W4:Y:S01]  /*15f10*/  LDL R3, [R1+0x7b0] ;  /* 0x0007b00001037983 */ /* 0x000f220000100800 */
[----:B--2---:R-:W-:-:S02]  /*15f20*/  PRMT R54, RZ, 0x7610, R54 ;  /* 0x00007610ff367816 */ /* 0x004fc40000000036 */
[----:B------:R-:W-:-:S04]  /*15f30*/  PRMT R52, RZ, 0x7610, R52 ;  /* 0x00007610ff347816 */ /* 0x000fc80000000034 */
[----:B------:R1:W2:Y:S02]  /*15f40*/  @P2 LDG.E.U8 R54, desc[UR24][R4.64] ;  /* 0x0000001804362981 */ /* 0x0002a4000c1e1100 */
[----:B-1----:R-:W-:Y:S02]  /*15f50*/  @P2 IMAD.MOV.U32 R4, RZ, RZ, R11 ;  /* 0x000000ffff042224 */ /* 0x002fe400078e000b */
[----:B------:R-:W-:-:S05]  /*15f60*/  @P2 IMAD.MOV.U32 R5, RZ, RZ, R135 ;  /* 0x000000ffff052224 */ /* 0x000fca00078e0087 */
[----:B------:R1:W2:Y:S02]  /*15f70*/  @P2 LDG.E.U8 R52, desc[UR24][R4.64] ;  /* 0x0000001804342981 */ /* 0x0002a4000c1e1100 */
[----:B-1----:R-:W-:Y:S02]  /*15f80*/  @P2 IMAD.MOV.U32 R5, RZ, RZ, R42 ;  /* 0x000000ffff052224 */ /* 0x002fe400078e002a */
[----:B------:R-:W-:Y:S01]  /*15f90*/  @P2 IMAD.MOV.U32 R4, RZ, RZ, R44 ;  /* 0x000000ffff042224 */ /* 0x000fe200078e002c */
[----:B------:R-:W2:Y:S04]  /*15fa0*/  LDL.LU R42, [R1+0xc30] ;  /* 0x000c3000012a7983 */ /* 0x000ea80000300800 */
[----:B------:R-:W2:Y:S01]  /*15fb0*/  LDL.LU R44, [R1+0xc2c] ;  /* 0x000c2c00012c7983 */ /* 0x000ea20000300800 */
[----:B---3--:R-:W-:-:S02]  /*15fc0*/  PRMT R50, RZ, 0x7610, R50 ;  /* 0x00007610ff327816 */ /* 0x008fc40000000032 */
[----:B------:R-:W-:Y:S01]  /*15fd0*/  PRMT R48, RZ, 0x7610, R48 ;  /* 0x00007610ff307816 */ /* 0x000fe20000000030 */
[----:B------:R-:W3:Y:S04]  /*15fe0*/  LDL R133, [R1+0x7cc] ;  /* 0x0007cc0001857983 */ /* 0x000ee80000100800 */
[----:B------:R1:W3:Y:S04]  /*15ff0*/  @P2 LDG.E.U8 R50, desc[UR24][R4.64] ;  /* 0x0000001804322981 */ /* 0x0002e8000c1e1100 */
[----:B------:R-:W3:Y:S04]  /*16000*/  LDL R134, [R1+0x7ec] ;  /* 0x0007ec0001867983 */ /* 0x000ee80000100800 */
[----:B------:R-:W3:Y:S01]  /*16010*/  LDL R11, [R1+0x7f0] ;  /* 0x0007f000010b7983 */ /* 0x000ee20000100800 */
[----:B-1----:R-:W-:-:S02]  /*16020*/  @P2 IMAD.MOV.U32 R4, RZ, RZ, R38 ;  /* 0x000000ffff042224 */ /* 0x002fc400078e0026 */
[----:B------:R-:W-:Y:S02]  /*16030*/  @P2 IMAD.MOV.U32 R5, RZ, RZ, R40 ;  /* 0x000000ffff052224 */ /* 0x000fe400078e0028 */
[----:B------:R-:W3:Y:S04]  /*16040*/  LDL.LU R40, [R1+0xc28] ;  /* 0x000c280001287983 */ /* 0x000ee80000300800 */
[----:B------:R1:W3:Y:S04]  /*16050*/  @P2 LDG.E.U8 R48, desc[UR24][R4.64] ;  /* 0x0000001804302981 */ /* 0x0002e8000c1e1100 */
[----:B------:R-:W3:Y:S04]  /*16060*/  LDL.LU R38, [R1+0xc24] ;  /* 0x000c240001267983 */ /* 0x000ee80000300800 */
[----:B------:R-:W3:Y:S01]  /*16070*/  LDL R135, [R1+0x80c] ;  /* 0x00080c0001877983 */ /* 0x000ee20000100800 */
[----:B-1----:R-:W-:-:S02]  /*16080*/  @P2 IMAD.MOV.U32 R4, RZ, RZ, R132 ;  /* 0x000000ffff042224 */ /* 0x002fc400078e0084 */
[----:B------:R-:W-:Y:S01]  /*16090*/  @P2 IMAD.MOV.U32 R5, RZ, RZ, R131 ;  /* 0x000000ffff052224 */ /* 0x000fe200078e0083 */
[----:B----4-:R-:W-:-:S06]  /*160a0*/  PRMT R46, RZ, 0x7610, R46 ;  /* 0x00007610ff2e7816 */ /* 0x010fcc000000002e */
[----:B------:R1:W4:Y:S02]  /*160b0*/  @P2 LDG.E.U8 R46, desc[UR24][R4.64] ;  /* 0x00000018042e2981 */ /* 0x000324000c1e1100 */
[----:B-1----:R-:W-:Y:S02]  /*160c0*/  @P2 IMAD.MOV.U32 R4, RZ, RZ, R36 ;  /* 0x000000ffff042224 */ /* 0x002fe400078e0024 */
[----:B------:R-:W-:Y:S01]  /*160d0*/  @P2 IMAD.MOV.U32 R5, RZ, RZ, R136 ;  /* 0x000000ffff052224 */ /* 0x000fe200078e0088 */
[----:B------:R-:W4:Y:S04]  /*160e0*/  LDL.LU R36, [R1+0xc20] ;  /* 0x000c200001247983 */ /* 0x000f280000300800 */
        /* <DEDUP_REMOVED lines=8> */
[----:B------:R-:W2:Y:S01]  /*16170*/  LDL.LU R32, [R1+0xc1c] ;  /* 0x000c1c0001207983 */ /* 0x000ea20000300800 */
[----:B---3--:R-:W-:Y:S01]  /*16180*/  PRMT R40, RZ, 0x7610, R40 ;  /* 0x00007610ff287816 */ /* 0x008fe20000000028 */
[----:B------:R-:W-:Y:S01]  /*16190*/  @P2 IMAD.MOV.U32 R5, RZ, RZ, R139 ;  /* 0x000000ffff052224 */ /* 0x000fe200078e008b */
[----:B------:R-:W-:Y:S01]  /*161a0*/  PRMT R38, RZ, 0x7610, R38 ;  /* 0x00007610ff267816 */ /* 0x000fe20000000026 */
[----:B------:R-:W3:Y:S04]  /*161b0*/  LDL R129, [R1+0x86c] ;  /* 0x00086c0001817983 */ /* 0x000ee80000100800 */
[----:B------:R1:W3:Y:S01]  /*161c0*/  @P2 LDG.E.U8 R40, desc[UR24][R4.64] ;  /* 0x0000001804282981 */ /* 0x0002e2000c1e1100 */
[----:B------:R-:W-:-:S03]  /*161d0*/  PRMT R34, RZ, 0x7610, R34 ;  /* 0x00007610ff227816 */ /* 0x000fc60000000022 */
[----:B------:R-:W3:Y:S04]  /*161e0*/  LDL R137, [R1+0x870] ;  /* 0x0008700001897983 */ /* 0x000ee80000100800 */
[----:B------:R-:W3:Y:S01]  /*161f0*/  LDL R138, [R1+0x88c] ;  /* 0x00088c00018a7983 */ /* 0x000ee20000100800 */
[----:B-1----:R-:W-:Y:S02]  /*16200*/  @P2 IMAD.MOV.U32 R4, RZ, RZ, R3 ;  /* 0x000000ffff042224 */ /* 0x002fe400078e0003 */
[----:B------:R-:W-:Y:S01]  /*16210*/  @P2 IMAD.MOV.U32 R5, RZ, RZ, R140 ;  /* 0x000000ffff052224 */ /* 0x000fe200078e008c */
[----:B------:R-:W3:Y:S04]  /*16220*/  LDL R139, [R1+0x890] ;  /* 0x00089000018b7983 */ /* 0x000ee80000100800 */
[----:B------:R1:W3:Y:S04]  /*16230*/  @P2 LDG.E.U8 R38, desc[UR24][R4.64] ;  /* 0x0000001804262981 */ /* 0x0002e8000c1e1100 */
[----:B------:R-:W3:Y:S04]  /*16240*/  LDL R140, [R1+0x8ac] ;  /* 0x0008ac00018c7983 */ /* 0x000ee80000100800 */
[----:B------:R-:W3:Y:S01]  /*16250*/  LDL R3, [R1+0x8b0] ;  /* 0x0008b00001037983 */ /* 0x000ee20000100800 */
[----:B-1----:R-:W-:-:S02]  /*16260*/  @P2 IMAD.MOV.U32 R4, RZ, RZ, R28 ;  /* 0x000000ffff042224 */ /* 0x002fc400078e001c */
[----:B------:R-:W-:Y:S01]  /*16270*/  @P2 IMAD.MOV.U32 R5, RZ, RZ, R133 ;  /* 0x000000ffff052224 */ /* 0x000fe200078e0085 */
[----:B------:R-:W3:Y:S01]  /*16280*/  LDL.LU R28, [R1+0xc18] ;  /* 0x000c1800011c7983 */ /* 0x000ee20000300800 */
[----:B------:R-:W-:Y:S02]  /*16290*/  PRMT R30, RZ, 0x7610, R30 ;  /* 0x00007610ff1e7816 */ /* 0x000fe4000000001e */
[----:B----4-:R-:W-:-:S06]  /*162a0*/  PRMT R36, RZ, 0x7610, R36 ;  /* 0x00007610ff247816 */ /* 0x010fcc0000000024 */
[----:B------:R1:W4:Y:S02]  /*162b0*/  @P2 LDG.E.U8 R36, desc[UR24][R4.64] ;  /* 0x0000001804242981 */ /* 0x000324000c1e1100 */
[----:B-1----:R-:W-:Y:S02]  /*162c0*/  @P2 IMAD.MOV.U32 R4, RZ, RZ, R11 ;  /* 0x000000ffff042224 */ /* 0x002fe400078e000b */
[----:B------:R-:W-:Y:S01]  /*162d0*/  @P2 IMAD.MOV.U32 R5, RZ, RZ, R134 ;  /* 0x000000ffff052224 */ /* 0x000fe200078e0086 */
[----:B------:R-:W4:Y:S04]  /*162e0*/  LDL R11, [R1+0x8cc] ;  /* 0x0008cc00010b7983 */ /* 0x000f280000100800 */
[----:B------:R1:W4:Y:S02]  /*162f0*/  @P2 LDG.E.U8 R34, desc[UR24][R4.64] ;  /* 0x0000001804222981 */ /* 0x000324000c1e1100 */
[----:B-1----:R-:W-:-:S02]  /*16300*/  @P2 IMAD.MOV.U32 R4, RZ, RZ, R26 ;  /* 0x000000ffff042224 */ /* 0x002fc400078e001a */
[----:B------:R-:W-:Y:S01]  /*16310*/  @P2 IMAD.MOV.U32 R5, RZ, RZ, R135 ;  /* 0x000000ffff052224 */ /* 0x000fe200078e0087 */
[----:B------:R-:W4:Y:S04]  /*16320*/  LDL.LU R26, [R1+0xc14] ;  /* 0x000c1400011a7983 */ /* 0x000f280000300800 */
[----:B------:R-:W4:Y:S01]  /*16330*/  LDL R130, [R1+0x8ec] ;  /* 0x0008ec0001827983 */ /* 0x000f220000100800 */
[----:B--2---:R-:W-:-:S06]  /*16340*/  PRMT R32, RZ, 0x7610, R32 ;  /* 0x00007610ff207816 */ /* 0x004fcc0000000020 */
[----:B------:R1:W2:Y:S02]  /*16350*/  @P2 LDG.E.U8 R32, desc[UR24][R4.64] ;  /* 0x0000001804202981 */ /* 0x0002a4000c1e1100 */
[----:B-1----:R-:W-:Y:S02]  /*16360*/  @P2 IMAD.MOV.U32 R5, RZ, RZ, R24 ;  /* 0x000000ffff052224 */ /* 0x002fe400078e0018 */
[----:B------:R-:W2:Y:S01]  /*16370*/  LDL.LU R24, [R1+0xc10] ;  /* 0x000c100001187983 */ /* 0x000ea20000300800 */
[----:B------:R-:W-:-:S03]  /*16380*/  @P2 IMAD.MOV.U32 R4, RZ, RZ, R22 ;  /* 0x000000ffff042224 */ /* 0x000fc600078e0016 */
[----:B------:R-:W2:Y:S04]  /*16390*/  LDL.LU R22, [R1+0xc0c] ;  /* 0x000c0c0001167983 */ /* 0x000ea80000300800 */
[----:B------:R1:W2:Y:S04]  /*163a0*/  @P2 LDG.E.U8 R30, desc[UR24][R4.64] ;  /* 0x00000018041e2981 */ /* 0x0002a8000c1e1100 */
[----:B------:R-:W2:Y:S04]  /*163b0*/  LDL R131, [R1+0x90c] ;  /* 0x00090c0001837983 */ /* 0x000ea80000100800 */
[----:B------:R-:W2:Y:S01]  /*163c0*/  LDL R132, [R1+0x910] ;  /* 0x0009100001847983 */ /* 0x000ea20000100800 */
[----:B-1----:R-:W-:-:S03]  /*163d0*/  @P2 IMAD.MOV.U32 R4, RZ, RZ, R20 ;  /* 0x000000ffff042224 */ /* 0x002fc600078e0014 */
[----:B------:R-:W2:Y:S04]  /*163e0*/  LDL R133, [R1+0x92c] ;  /* 0x00092c0001857983 */ /* 0x000ea80000100800 */
[----:B------:R-:W2:Y:S04]  /*163f0*/  LDL R134, [R1+0x930] ;  /* 0x0009300001867983 */ /* 0x000ea80000100800 */
[----:B------:R-:W2:Y:S01]  /*16400*/  LDL.LU R20, [R1+0xc08] ;  /* 0x000c080001147983 */ /* 0x000ea20000300800 */
[----:B---3--:R-:W-:Y:S01]  /*16410*/  PRMT R28, RZ, 0x7610, R28 ;  /* 0x00007610ff1c7816 */ /* 0x008fe2000000001c */
[----:B------:R-:W-:-:S02]  /*16420*/  @P2 IMAD.MOV.U32 R5, RZ, RZ, R136 ;  /* 0x000000ffff052224 */ /* 0x000fc400078e0088 */
[----:B------:R-:W3:Y:S04]  /*16430*/  LDL R135, [R1+0x94c] ;  /* 0x00094c0001877983 */ /* 0x000ee80000100800 */
[----:B------:R1:W3:Y:S04]  /*16440*/  @P2 LDG.E.U8 R28, desc[UR24][R4.64] ;  /* 0x00000018041c2981 */ /* 0x0002e8000c1e1100 */
[----:B------:R-:W3:Y:S01]  /*16450*/  LDL R136, [R1+0x174] ;  /* 0x0001740001887983 */ /* 0x000ee20000100800 */
[----:B-1----:R-:W-:Y:S02]  /*16460*/  @P2 IMAD.MOV.U32 R4, RZ, RZ, R137 ;  /* 0x000000ffff042224 */ /* 0x002fe400078e0089 */
[----:B------:R-:W-:Y:S01]  /*16470*/  @P2 IMAD.MOV.U32 R5, RZ, RZ, R129 ;  /* 0x000000ffff052224 */ /* 0x000fe200078e0081 */
[----:B------:R-:W3:Y:S01]  /*16480*/  LDL R137, [R1+0x1f4] ;  /* 0x0001f40001897983 */ /* 0x000ee20000100800 */
[----:B----4-:R-:W-:-:S06]  /*16490*/  PRMT R26, RZ, 0x7610, R26 ;  /* 0x00007610ff1a7816 */ /* 0x010fcc000000001a */
[----:B------:R1:W4:Y:S02]  /*164a0*/  @P2 LDG.E.U8 R26, desc[UR24][R4.64] ;  /* 0x00000018041a2981 */ /* 0x000324000c1e1100 */
[----:B-1----:R-:W-:Y:S02]  /*164b0*/  @P2 IMAD.MOV.U32 R4, RZ, RZ, R139 ;  /* 0x000000ffff042224 */ /* 0x002fe400078e008b */
[----:B------:R-:W-:Y:S01]  /*164c0*/  @P2 IMAD.MOV.U32 R5, RZ, RZ, R138 ;  /* 0x000000ffff052224 */ /* 0x000fe200078e008a */
[----:B------:R-:W4:Y:S04]  /*164d0*/  LDL R139, [R1+0x5dc] ;  /* 0x0005dc00018b7983 */ /* 0x000f280000100800 */
[----:B------:R-:W4:Y:S01]  /*164e0*/  LDL R138, [R1+0x254] ;  /* 0x00025400018a7983 */ /* 0x000f220000100800 */
[----:B--2---:R-:W-:-:S02]  /*164f0*/  PRMT R24, RZ, 0x7610, R24 ;  /* 0x00007610ff187816 */ /* 0x004fc40000000018 */
[----:B------:R-:W-:-:S04]  /*16500*/  PRMT R22, RZ, 0x7610, R22 ;  /* 0x00007610ff167816 */ /* 0x000fc80000000016 */
[----:B------:R1:W2:Y:S02]  /*16510*/  @P2 LDG.E.U8 R24, desc[UR24][R4.64] ;  /* 0x0000001804182981 */ /* 0x0002a4000c1e1100 */
[----:B-1----:R-:W-:Y:S02]  /*16520*/  @P2 IMAD.MOV.U32 R4, RZ, RZ, R3 ;  /* 0x000000ffff042224 */ /* 0x002fe400078e0003 */
[----:B------:R-:W-:Y:S02]  /*16530*/  @P2 IMAD.MOV.U32 R5, RZ, RZ, R140 ;  /* 0x000000ffff052224 */ /* 0x000fe400078e008c */
[----:B------:R-:W2:Y:S04]  /*16540*/  LDL R140, [R1+0x5e0] ;  /* 0x0005e000018c7983 */ /* 0x000ea80000100800 */
[----:B------:R1:W2:Y:S02]  /*16550*/  @P2 LDG.E.U8 R22, desc[UR24][R4.64] ;  /* 0x0000001804162981 */ /* 0x0002a4000c1e1100 */
[----:B-1----:R-:W-:-:S02]  /*16560*/  @P2 IMAD.MOV.U32 R4, RZ, RZ, R67 ;  /* 0x000000ffff042224 */ /* 0x002fc400078e0043 */
[----:B------:R-:W2:Y:S01]  /*16570*/  LDL.LU R67, [R1+0xc04] ;  /* 0x000c040001437983 */ /* 0x000ea20000300800 */
[----:B------:R-:W-:Y:S01]  /*16580*/  PRMT R20, RZ, 0x7610, R20 ;  /* 0x00007610ff147816 */ /* 0x000fe20000000014 */
[----:B------:R-:W-:Y:S02]  /*16590*/  @P2 IMAD.MOV.U32 R5, RZ, RZ, R11 ;  /* 0x000000ffff052224 */ /* 0x000fe400078e000b */
[----:B------:R-:W4:Y:S04]  /*165a0*/  LDL R3, [R1+0x604] ;  /* 0x0006040001037983 */ /* 0x000f280000100800 */
[----:B------:R1:W4:Y:S04]  /*165b0*/  @P2 LDG.E.U8 R20, desc[UR24][R4.64] ;  /* 0x0000001804142981 */ /* 0x000328000c1e1100 */
[----:B------:R-:W4:Y:S01]  /*165c0*/  LDL R11, [R1+0x62c] ;  /* 0x00062c00010b7983 */ /* 0x000f220000100800 */
[----:B-1----:R-:W-:-:S03]  /*165d0*/  @P2 IMAD.MOV.U32 R4, RZ, RZ, R66 ;  /* 0x000000ffff042224 */ /* 0x002fc600078e0042 */
[----:B------:R-:W4:Y:S01]  /*165e0*/  LDL.LU R66, [R1+0xc00] ;  /* 0x000c000001427983 */ /* 0x000f220000300800 */
[----:B------:R-:W-:Y:S01]  /*165f0*/  PRMT R18, RZ, 0x7610, R18 ;  /* 0x00007610ff127816 */ /* 0x000fe20000000012 */
[----:B------:R-:W-:Y:S01]  /*16600*/  @P2 IMAD.MOV.U32 R5, RZ, RZ, R130 ;  /* 0x000000ffff052224 */ /* 0x000fe200078e0082 */
[----:B------:R-:W-:-:S04]  /*16610*/  PRMT R17, RZ, 0x7610, R17 ;  /* 0x00007610ff117816 */ /* 0x000fc80000000011 */
[----:B------:R1:W4:Y:S01]  /*16620*/  @P2 LDG.E.U8 R18, desc[UR24][R4.64] ;  /* 0x0000001804122981 */ /* 0x000322000c1e1100 */
[----:B------:R-:W-:Y:S01]  /*16630*/  PRMT R16, RZ, 0x7610, R16 ;  /* 0x00007610ff107816 */ /* 0x000fe20000000010 */
[----:B-1----:R-:W-:Y:S02]  /*16640*/  @P2 IMAD.MOV.U32 R4, RZ, RZ, R132 ;  /* 0x000000ffff042224 */ /* 0x002fe400078e0084 */
[----:B------:R-:W-:-:S05]  /*16650*/  @P2 IMAD.MOV.U32 R5, RZ, RZ, R131 ;  /* 0x000000ffff052224 */ /* 0x000fca00078e0083 */
[----:B------:R1:W4:Y:S01]  /*16660*/  @P2 LDG.E.U8 R17, desc[UR24][R4.64] ;  /* 0x0000001804112981 */ /* 0x000322000c1e1100 */
[----:B------:R-:W-:Y:S01]  /*16670*/  PRMT R15, RZ, 0x7610, R15 ;  /* 0x00007610ff0f7816 */ /* 0x000fe2000000000f */
[----:B-1----:R-:W-:Y:S02]  /*16680*/  @P2 IMAD.MOV.U32 R4, RZ, RZ, R134 ;  /* 0x000000ffff042224 */ /* 0x002fe400078e0086 */
[----:B------:R-:W-:-:S05]  /*16690*/  @P2 IMAD.MOV.U32 R5, RZ, RZ, R133 ;  /* 0x000000ffff052224 */ /* 0x000fca00078e0085 */
[----:B------:R1:W4:Y:S02]  /*166a0*/  @P2 LDG.E.U8 R16, desc[UR24][R4.64] ;  /* 0x0000001804102981 */ /* 0x000324000c1e1100 */
[----:B-1----:R-:W-:Y:S02]  /*166b0*/  @P2 IMAD.MOV.U32 R4, RZ, RZ, R64 ;  /* 0x000000ffff042224 */ /* 0x002fe400078e0040 */
[----:B---3--:R-:W-:Y:S01]  /*166c0*/  @P2 IMAD.MOV.U32 R5, RZ, RZ, R135 ;  /* 0x000000ffff052224 */ /* 0x008fe200078e0087 */
[----:B------:R-:W3:Y:S04]  /*166d0*/  LDL.LU R64, [R1+0xbfc] ;  /* 0x000bfc0001407983 */ /* 0x000ee80000300800 */
[----:B------:R1:W3:Y:S02]  /*166e0*/  @P2 LDG.E.U8 R15, desc[UR24][R4.64] ;  /* 0x00000018040f2981 */ /* 0x0002e4000c1e1100 */
[----:B-1----:R-:W-:-:S02]  /*166f0*/  @P2 IMAD.MOV.U32 R4, RZ, RZ, R63 ;  /* 0x000000ffff042224 */ /* 0x002fc400078e003f */
[----:B------:R-:W3:Y:S01]  /*16700*/  LDL.LU R63, [R1+0xbf8] ;  /* 0x000bf800013f7983 */ /* 0x000ee20000300800 */
[----:B------:R-:W-:Y:S01]  /*16710*/  @P2 IMAD.MOV.U32 R5, RZ, RZ, R136 ;  /* 0x000000ffff052224 */ /* 0x000fe200078e0088 */
[----:B------:R-:W-:Y:S02]  /*16720*/  PRMT R65, RZ, 0x7610, R65 ;  /* 0x00007610ff417816 */ /* 0x000fe40000000041 */
[----:B--2---:R-:W-:-:S06]  /*16730*/  PRMT R67, RZ, 0x7610, R67 ;  /* 0x00007610ff437816 */ /* 0x004fcc0000000043 */
[----:B------:R1:W2:Y:S02]  /*16740*/  @P2 LDG.E.U8 R67, desc[UR24][R4.64] ;  /* 0x0000001804432981 */ /* 0x0002a4000c1e1100 */
[----:B-1----:R-:W-:Y:S02]  /*16750*/  @P2 IMAD.MOV.U32 R5, RZ, RZ, R62 ;  /* 0x000000ffff052224 */ /* 0x002fe400078e003e */
[----:B------:R-:W2:Y:S01]  /*16760*/  LDL.LU R62, [R1+0xbf4] ;  /* 0x000bf400013e7983 */ /* 0x000ea20000300800 */
[----:B------:R-:W-:-:S03]  /*16770*/  @P2 IMAD.MOV.U32 R4, RZ, RZ, R61 ;  /* 0x000000ffff042224 */ /* 0x000fc600078e003d */
[----:B------:R-:W2:Y:S01]  /*16780*/  LDL.LU R61, [R1+0xbf0] ;  /* 0x000bf000013d7983 */ /* 0x000ea20000300800 */
[----:B----4-:R-:W-:-:S06]  /*16790*/  PRMT R66, RZ, 0x7610, R66 ;  /* 0x00007610ff427816 */ /* 0x010fcc0000000042 */
[----:B------:R1:W4:Y:S02]  /*167a0*/  @P2 LDG.E.U8 R66, desc[UR24][R4.64] ;  /* 0x0000001804422981 */ /* 0x000324000c1e1100 */
[----:B-1----:R-:W-:Y:S02]  /*167b0*/  @P2 IMAD.MOV.U32 R4, RZ, RZ, R59 ;  /* 0x000000ffff042224 */ /* 0x002fe400078e003b */
[----:B------:R-:W-:Y:S01]  /*167c0*/  @P2 IMAD.MOV.U32 R5, RZ, RZ, R137 ;  /* 0x000000ffff052224 */ /* 0x000fe200078e0089 */
[----:B------:R-:W4:Y:S04]  /*167d0*/  LDL.LU R59, [R1+0xbec] ;  /* 0x000bec00013b7983 */ /* 0x000f280000300800 */
[----:B------:R1:W4:Y:S02]  /*167e0*/  @P2 LDG.E.U8 R65, desc[UR24][R4.64] ;  /* 0x0000001804412981 */ /* 0x000324000c1e1100 */
[----:B-1----:R-:W-:-:S02]  /*167f0*/  @P2 IMAD.MOV.U32 R4, RZ, RZ, R57 ;  /* 0x000000ffff042224 */ /* 0x002fc400078e0039 */
[----:B------:R-:W4:Y:S01]  /*16800*/  LDL.LU R57, [R1+0xbe8] ;  /* 0x000be80001397983 */ /* 0x000f220000300800 */
[----:B------:R-:W-:Y:S01]  /*16810*/  @P2 IMAD.MOV.U32 R5, RZ, RZ, R138 ;  /* 0x000000ffff052224 */ /* 0x000fe200078e008a */
[----:B---3--:R-:W-:-:S06]  /*16820*/  PRMT R64, RZ, 0x7610, R64 ;  /* 0x00007610ff407816 */ /* 0x008fcc0000000040 */
[----:B------:R1:W3:Y:S01]  /*16830*/  @P2 LDG.E.U8 R64, desc[UR24][R4.64] ;  /* 0x0000001804402981 */ /* 0x0002e2000c1e1100 */
[----:B------:R-:W-:Y:S01]  /*16840*/  PRMT R63, RZ, 0x7610, R63 ;  /* 0x00007610ff3f7816 */ /* 0x000fe2000000003f */
[----:B-1----:R-:W-:Y:S02]  /*16850*/  @P2 IMAD.MOV.U32 R4, RZ, RZ, R140 ;  /* 0x000000ffff042224 */ /* 0x002fe400078e008c */
[----:B------:R-:W-:-:S05]  /*16860*/  @P2 IMAD.MOV.U32 R5, RZ, RZ, R139 ;  /* 0x000000ffff052224 */ /* 0x000fca00078e008b */
[----:B------:R1:W3:Y:S02]  /*16870*/  @P2 LDG.E.U8 R63, desc[UR24][R4.64] ;  /* 0x00000018043f2981 */ /* 0x0002e4000c1e1100 */
[----:B-1----:R-:W-:Y:S02]  /*16880*/  @P2 IMAD.MOV.U32 R4, RZ, RZ, R55 ;  /* 0x000000ffff042224 */ /* 0x002fe400078e0037 */
[----:B------:R-:W3:Y:S01]  /*16890*/  LDL.LU R55, [R1+0xbe4] ;  /* 0x000be40001377983 */ /* 0x000ee20000300800 */
[----:B------:R-:W-:Y:S01]  /*168a0*/  @P2 IMAD.MOV.U32 R5, RZ, RZ, R3 ;  /* 0x000000ffff052224 */ /* 0x000fe200078e0003 */
[----:B--2---:R-:W-:Y:S02]  /*168b0*/  PRMT R62, RZ, 0x7610, R62 ;  /* 0x00007610ff3e7816 */ /* 0x004fe4000000003e */
[----:B------:R-:W-:-:S04]  /*168c0*/  PRMT R61, RZ, 0x7610, R61 ;  /* 0x00007610ff3d7816 */ /* 0x000fc8000000003d */
[----:B------:R1:W2:Y:S02]  /*168d0*/  @P2 LDG.E.U8 R62, desc[UR24][R4.64] ;  /* 0x00000018043e2981 */ /* 0x0002a4000c1e1100 */
[----:B-1----:R-:W-:Y:S02]  /*168e0*/  @P2 IMAD.MOV.U32 R4, RZ, RZ, R53 ;  /* 0x000000ffff042224 */ /* 0x002fe400078e0035 */
[----:B------:R-:W-:Y:S01]  /*168f0*/  @P2 IMAD.MOV.U32 R5, RZ, RZ, R11 ;  /* 0x000000ffff052224 */ /* 0x000fe200078e000b */
[----:B------:R-:W2:Y:S04]  /*16900*/  LDL.LU R53, [R1+0xbe0] ;  /* 0x000be00001357983 */ /* 0x000ea80000300800 */
[----:B------:R1:W2:Y:S01]  /*16910*/  @P2 LDG.E.U8 R61, desc[UR24][R4.64] ;  /* 0x00000018043d2981 */ /* 0x0002a2000c1e1100 */
[----:B----4-:R-:W-:Y:S01]  /*16920*/  PRMT R59, RZ, 0x7610, R59 ;  /* 0x00007610ff3b7816 */ /* 0x010fe2000000003b */
[----:B-1----:R-:W-:-:S02]  /*16930*/  @P2 IMAD.MOV.U32 R5, RZ, RZ, R76 ;  /* 0x000000ffff052224 */ /* 0x002fc400078e004c */
[----:B------:R-:W-:Y:S01]  /*16940*/  @P2 IMAD.MOV.U32 R4, RZ, RZ, R51 ;  /* 0x000000ffff042224 */ /* 0x000fe200078e0033 */
[----:B------:R-:W4:Y:S04]  /*16950*/  LDL.LU R76, [R1+0xbdc] ;  /* 0x000bdc00014c7983 */ /* 0x000f280000300800 */
[----:B------:R-:W4:Y:S01]  /*16960*/  LDL.LU R51, [R1+0xbd8] ;  /* 0x000bd80001337983 */ /* 0x000f220000300800 */
[----:B------:R-:W-:-:S03]  /*16970*/  PRMT R57, RZ, 0x7610, R57 ;  /* 0x00007610ff397816 */ /* 0x000fc60000000039 */
[----:B------:R1:W4:Y:S02]  /*16980*/  @P2 LDG.E.U8 R59, desc[UR24][R4.64] ;  /* 0x00000018043b2981 */ /* 0x000324000c1e1100 */
[----:B-1----:R-:W-:Y:S02]  /*16990*/  @P2 IMAD.MOV.U32 R4, RZ, RZ, R79 ;  /* 0x000000ffff042224 */ /* 0x002fe400078e004f */
[----:B------:R-:W-:Y:S02]  /*169a0*/  @P2 IMAD.MOV.U32 R5, RZ, RZ, R31 ;  /* 0x000000ffff052224 */ /* 0x000fe400078e001f */
[----:B------:R-:W4:Y:S04]  /*169b0*/  LDL.LU R31, [R1+0xbd4] ;  /* 0x000bd400011f7983 */ /* 0x000f280000300800 */
[----:B------:R1:W4:Y:S04]  /*169c0*/  @P2 LDG.E.U8 R57, desc[UR24][R4.64] ;  /* 0x0000001804392981 */ /* 0x000328000c1e1100 */
[----:B------:R-:W4:Y:S01]  /*169d0*/  LDL.LU R79, [R1+0xbd0] ;  /* 0x000bd000014f7983 */ /* 0x000f220000300800 */
[----:B-1----:R-:W-:-:S02]  /*169e0*/  @P2 IMAD.MOV.U32 R5, RZ, RZ, R73 ;  /* 0x000000ffff052224 */ /* 0x002fc400078e0049 */
[----:B------:R-:W-:Y:S01]  /*169f0*/  @P2 IMAD.MOV.U32 R4, RZ, RZ, R47 ;  /* 0x000000ffff042224 */ /* 0x000fe200078e002f */
[----:B------:R-:W4:Y:S04]  /*16a00*/  LDL.LU R73, [R1+0xbcc] ;  /* 0x000bcc0001497983 */ /* 0x000f280000300800 */
[----:B------:R-:W4:Y:S01]  /*16a10*/  LDL.LU R47, [R1+0xbc8] ;  /* 0x000bc800012f7983 */ /* 0x000f220000300800 */
[----:B---3--:R-:W-:-:S06]  /*16a20*/  PRMT R55, RZ, 0x7610, R55 ;  /* 0x00007610ff377816 */ /* 0x008fcc0000000037 */
[----:B------:R1:W3:Y:S02]  /*16a30*/  @P2 LDG.E.U8 R55, desc[UR24][R4.64] ;  /* 0x0000001804372981 */ /* 0x0002e4000c1e1100 */
[----:B-1----:R-:W-:Y:S02]  /*16a40*/  @P2 IMAD.MOV.U32 R5, RZ, RZ, R68 ;  /* 0x000000ffff052224 */ /* 0x002fe400078e0044 */
[----:B------:R-:W-:Y:S01]  /*16a50*/  @P2 IMAD.MOV.U32 R4, RZ, RZ, R45 ;  /* 0x000000ffff042224 */ /* 0x000fe200078e002d */
[----:B------:R-:W3:Y:S04]  /*16a60*/  LDL.LU R68, [R1+0xbc4] ;  /* 0x000bc40001447983 */ /* 0x000ee80000300800 */
[----:B------:R-:W3:Y:S01]  /*16a70*/  LDL.LU R45, [R1+0xbc0] ;  /* 0x000bc000012d7983 */ /* 0x000ee20000300800 */
[----:B------:R-:W-:-:S02]  /*16a80*/  PRMT R49, RZ, 0x7610, R49 ;  /* 0x00007610ff317816 */ /* 0x000fc40000000031 */
[----:B--2---:R-:W-:-:S06]  /*16a90*/  PRMT R53, RZ, 0x7610, R53 ;  /* 0x00007610ff357816 */ /* 0x004fcc0000000035 */
[----:B------:R1:W2:Y:S02]  /*16aa0*/  @P2 LDG.E.U8 R53, desc[UR24][R4.64] ;  /* 0x0000001804352981 */ /* 0x0002a4000c1e1100 */
[----:B-1----:R-:W-:Y:S02]  /*16ab0*/  @P2 IMAD.MOV.U32 R4, RZ, RZ, R70 ;  /* 0x000000ffff042224 */ /* 0x002fe400078e0046 */
[----:B------:R-:W-:Y:S02]  /*16ac0*/  @P2 IMAD.MOV.U32 R5, RZ, RZ, R43 ;  /* 0x000000ffff052224 */ /* 0x000fe400078e002b */
[----:B------:R-:W2:Y:S01]  /*16ad0*/  LDL.LU R43, [R1+0xbbc] ;  /* 0x000bbc00012b7983 */ /* 0x000ea20000300800 */
[----:B----4-:R-:W-:-:S03]  /*16ae0*/  PRMT R51, RZ, 0x7610, R51 ;  /* 0x00007610ff337816 */ /* 0x010fc60000000033 */
[----:B------:R-:W4:Y:S04]  /*16af0*/  LDL.LU R70, [R1+0xbb8] ;  /* 0x000bb80001467983 */ /* 0x000f280000300800 */
[----:B------:R1:W4:Y:S02]  /*16b00*/  @P2 LDG.E.U8 R51, desc[UR24][R4.64] ;  /* 0x0000001804332981 */ /* 0x000324000c1e1100 */
[----:B-1----:R-:W-:Y:S02]  /*16b10*/  @P2 IMAD.MOV.U32 R5, RZ, RZ, R78 ;  /* 0x000000ffff052224 */ /* 0x002fe400078e004e */
[----:B------:R-:W-:Y:S01]  /*16b20*/  @P2 IMAD.MOV.U32 R4, RZ, RZ, R41 ;  /* 0x000000ffff042224 */ /* 0x000fe200078e0029 */
[----:B------:R-:W4:Y:S04]  /*16b30*/  LDL.LU R78, [R1+0xbb4] ;  /* 0x000bb400014e7983 */ /* 0x000f280000300800 */
[----:B------:R-:W4:Y:S04]  /*16b40*/  LDL.LU R41, [R1+0xbb0] ;  /* 0x000bb00001297983 */ /* 0x000f280000300800 */
[----:B------:R1:W4:Y:S02]  /*16b50*/  @P2 LDG.E.U8 R49, desc[UR24][R4.64] ;  /* 0x0000001804312981 */ /* 0x000324000c1e1100 */
[----:B-1----:R-:W-:-:S02]  /*16b60*/  @P2 IMAD.MOV.U32 R5, RZ, RZ, R69 ;  /* 0x000000ffff052224 */ /* 0x002fc400078e0045 */
[----:B------:R-:W-:Y:S01]  /*16b70*/  @P2 IMAD.MOV.U32 R4, RZ, RZ, R39 ;  /* 0x000000ffff042224 */ /* 0x000fe200078e0027 */
[----:B------:R-:W4:Y:S01]  /*16b80*/  LDL.LU R69, [R1+0xbac] ;  /* 0x000bac0001457983 */ /* 0x000f220000300800 */
[----:B------:R-:W-:-:S03]  /*16b90*/  PRMT R47, RZ, 0x7610, R47 ;  /* 0x00007610ff2f7816 */ /* 0x000fc6000000002f */
[----:B------:R-:W4:Y:S04]  /*16ba0*/  LDL.LU R39, [R1+0xba8] ;  /* 0x000ba80001277983 */ /* 0x000f280000300800 */
[----:B------:R1:W4:Y:S02]  /*16bb0*/  @P2 LDG.E.U8 R47, desc[UR24][R4.64] ;  /* 0x00000018042f2981 */ /* 0x000324000c1e1100 */
[----:B-1----:R-:W-:Y:S02]  /*16bc0*/  @P2 IMAD.MOV.U32 R5, RZ, RZ, R75 ;  /* 0x000000ffff052224 */ /* 0x002fe400078e004b */
[----:B------:R-:W-:Y:S01]  /*16bd0*/  @P2 IMAD.MOV.U32 R4, RZ, RZ, R37 ;  /* 0x000000ffff042224 */ /* 0x000fe200078e0025 */
[----:B------:R-:W4:Y:S04]  /*16be0*/  LDL.LU R75, [R1+0xba4] ;  /* 0x000ba400014b7983 */ /* 0x000f280000300800 */
[----:B------:R-:W4:Y:S01]  /*16bf0*/  LDL.LU R37, [R1+0xba0] ;  /* 0x000ba00001257983 */ /* 0x000f220000300800 */
[----:B---3--:R-:W-:-:S06]  /*16c00*/  PRMT R45, RZ, 0x7610, R45 ;  /* 0x00007610ff2d7816 */ /* 0x008fcc000000002d */
[----:B------:R1:W3:Y:S02]  /*16c10*/  @P2 LDG.E.U8 R45, desc[UR24][R4.64] ;  /* 0x00000018042d2981 */ /* 0x0002e4000c1e1100 */
[----:B-1----:R-:W-:Y:S02]  /*16c20*/  @P2 IMAD.MOV.U32 R5, RZ, RZ, R33 ;  /* 0x000000ffff052224 */ /* 0x002fe400078e0021 */
[----:B------:R-:W3:Y:S01]  /*16c30*/  LDL.LU R33, [R1+0xb9c] ;  /* 0x000b9c0001217983 */ /* 0x000ee20000300800 */
[----:B------:R-:W-:-:S03]  /*16c40*/  @P2 IMAD.MOV.U32 R4, RZ, RZ, R72 ;  /* 0x000000ffff042224 */ /* 0x000fc600078e0048 */
[----:B------:R-:W3:Y:S01]  /*16c50*/  LDL.LU R72, [R1+0xb98] ;  /* 0x000b980001487983 */ /* 0x000ee20000300800 */
[----:B--2---:R-:W-:-:S06]  /*16c60*/  PRMT R43, RZ, 0x7610, R43 ;  /* 0x00007610ff2b7816 */ /* 0x004fcc000000002b */
[----:B------:R1:W2:Y:S02]  /*16c70*/  @P2 LDG.E.U8 R43, desc[UR24][R4.64] ;  /* 0x00000018042b2981 */ /* 0x0002a4000c1e1100 */
[----:B-1----:R-:W-:Y:S02]  /*16c80*/  @P2 IMAD.MOV.U32 R4, RZ, RZ, R29 ;  /* 0x000000ffff042224 */ /* 0x002fe400078e001d */
[----:B------:R-:W-:Y:S02]  /*16c90*/  @P2 IMAD.MOV.U32 R5, RZ, RZ, R71 ;  /* 0x000000ffff052224 */ /* 0x000fe400078e0047 */
[----:B------:R-:W2:Y:S04]  /*16ca0*/  LDL.LU R71, [R1+0xb94] ;  /* 0x000b940001477983 */ /* 0x000ea80000300800 */
[----:B------:R-:W2:Y:S01]  /*16cb0*/  LDL.LU R29, [R1+0xb90] ;  /* 0x000b9000011d7983 */ /* 0x000ea20000300800 */
[----:B----4-:R-:W-:-:S06]  /*16cc0*/  PRMT R41, RZ, 0x7610, R41 ;  /* 0x00007610ff297816 */ /* 0x010fcc0000000029 */
[----:B------:R1:W4:Y:S02]  /*16cd0*/  @P2 LDG.E.U8 R41, desc[UR24][R4.64] ;  /* 0x0000001804292981 */ /* 0x000324000c1e1100 */
[----:B-1----:R-:W-:Y:S02]  /*16ce0*/  @P2 IMAD.MOV.U32 R5, RZ, RZ, R77 ;  /* 0x000000ffff052224 */ /* 0x002fe400078e004d */
[----:B------:R-:W-:Y:S01]  /*16cf0*/  @P2 IMAD.MOV.U32 R4, RZ, RZ, R27 ;  /* 0x000000ffff042224 */ /* 0x000fe200078e001b */
[----:B------:R-:W4:Y:S01]  /*16d00*/  LDL.LU R77, [R1+0xb8c] ;  /* 0x000b8c00014d7983 */ /* 0x000f220000300800 */
[----:B------:R-:W-:-:S03]  /*16d10*/  PRMT R39, RZ, 0x7610, R39 ;  /* 0x00007610ff277816 */ /* 0x000fc60000000027 */
[----:B------:R-:W4:Y:S04]  /*16d20*/  LDL.LU R27, [R1+0xb88] ;  /* 0x000b8800011b7983 */ /* 0x000f280000300800 */
[----:B------:R1:W4:Y:S02]  /*16d30*/  @P2 LDG.E.U8 R39, desc[UR24][R4.64] ;  /* 0x0000001804272981 */ /* 0x000324000c1e1100 */
[----:B-1----:R-:W-:Y:S02]  /*16d40*/  @P2 IMAD.MOV.U32 R5, RZ, RZ, R25 ;  /* 0x000000ffff052224 */ /* 0x002fe400078e0019 */
[----:B------:R-:W4:Y:S01]  /*16d50*/  LDL.LU R25, [R1+0xb84] ;  /* 0x000b840001197983 */ /* 0x000f220000300800 */
[----:B------:R-:W-:Y:S01]  /*16d60*/  @P2 IMAD.MOV.U32 R4, RZ, RZ, R23 ;  /* 0x000000ffff042224 */ /* 0x000fe200078e0017 */
[----:B------:R-:W-:-:S02]  /*16d70*/  PRMT R37, RZ, 0x7610, R37 ;  /* 0x00007610ff257816 */ /* 0x000fc40000000025 */
[----:B------:R-:W4:Y:S04]  /*16d80*/  LDL.LU R23, [R1+0xb80] ;  /* 0x000b800001177983 */ /* 0x000f280000300800 */
[----:B------:R1:W4:Y:S02]  /*16d90*/  @P2 LDG.E.U8 R37, desc[UR24][R4.64] ;  /* 0x0000001804252981 */ /* 0x000324000c1e1100 */
[----:B-1----:R-:W-:Y:S02]  /*16da0*/  @P2 IMAD.MOV.U32 R5, RZ, RZ, R21 ;  /* 0x000000ffff052224 */ /* 0x002fe400078e0015 */
[----:B------:R-:W4:Y:S01]  /*16db0*/  LDL.LU R21, [R1+0xb7c] ;  /* 0x000b7c0001157983 */ /* 0x000f220000300800 */
[----:B------:R-:W-:Y:S01]  /*16dc0*/  PRMT R35, RZ, 0x7610, R35 ;  /* 0x00007610ff237816 */ /* 0x000fe20000000023 */
[----:B------:R-:W-:Y:S01]  /*16dd0*/  @P2 IMAD.MOV.U32 R4, RZ, RZ, R74 ;  /* 0x000000ffff042224 */ /* 0x000fe200078e004a */
[----:B------:R-:W-:Y:S01]  /*16de0*/  PRMT R31, RZ, 0x7610, R31 ;  /* 0x00007610ff1f7816 */ /* 0x000fe2000000001f */
[----:B------:R-:W4:Y:S04]  /*16df0*/  LDL.LU R74, [R1+0xb78] ;  /* 0x000b7800014a7983 */ /* 0x000f280000300800 */
[----:B------:R1:W4:Y:S01]  /*16e00*/  @P2 LDG.E.U8 R35, desc[UR24][R4.64] ;  /* 0x0000001804232981 */ /* 0x000322000c1e1100 */
[----:B---3--:R-:W-:Y:S01]  /*16e10*/  PRMT R33, RZ, 0x7610, R33 ;  /* 0x00007610ff217816 */ /* 0x008fe20000000021 */
[----:B-1----:R-:W-:-:S02]  /*16e20*/  @P2 IMAD.MOV.U32 R4, RZ, RZ, R0 ;  /* 0x000000ffff042224 */ /* 0x002fc400078e0000 */
[----:B------:R-:W-:Y:S01]  /*16e30*/  @P2 IMAD.MOV.U32 R5, RZ, RZ, R10 ;  /* 0x000000ffff052224 */ /* 0x000fe200078e000a */
[----:B------:R-:W-:Y:S01]  /*16e40*/  PRMT R19, RZ, 0x7610, R19 ;  /* 0x00007610ff137816 */ /* 0x000fe20000000013 */
[----:B------:R-:W3:Y:S04]  /*16e50*/  LDL.LU R10, [R1+0xb74] ;  /* 0x000b7400010a7983 */ /* 0x000ee80000300800 */
[----:B------:R1:W3:Y:S01]  /*16e60*/  @P2 LDG.E.U8 R33, desc[UR24][R4.64] ;  /* 0x0000001804212981 */ /* 0x0002e2000c1e1100 */
[----:B------:R-:W-:Y:S02]  /*16e70*/  PRMT R72, RZ, 0x7610, R72 ;  /* 0x00007610ff487816 */ /* 0x000fe40000000048 */
[----:B------:R-:W-:Y:S01]  /*16e80*/  PRMT R70, RZ, 0x7610, R70 ;  /* 0x00007610ff467816 */ /* 0x000fe20000000046 */
[----:B------:R-:W3:Y:S01]  /*16e90*/  LDL.LU R0, [R1+0xb70] ;  /* 0x000b700001007983 */ /* 0x000ee20000300800 */
[----:B-1----:R-:W-:-:S02]  /*16ea0*/  @P2 IMAD.MOV.U32 R4, RZ, RZ, R2 ;  /* 0x000000ffff042224 */ /* 0x002fc400078e0002 */
[----:B------:R-:W-:Y:S01]  /*16eb0*/  @P2 IMAD.MOV.U32 R5, RZ, RZ, R117 ;  /* 0x000000ffff052224 */ /* 0x000fe200078e0075 */
[----:B------:R-:W-:Y:S01]  /*16ec0*/  PRMT R69, RZ, 0x7610, R69 ;  /* 0x00007610ff457816 */ /* 0x000fe20000000045 */
[----:B------:R-:W3:Y:S04]  /*16ed0*/  LDL.LU R117, [R1+0xb6c] ;  /* 0x000b6c0001757983 */ /* 0x000ee80000300800 */
[----:B------:R1:W3:Y:S02]  /*16ee0*/  @P2 LDG.E.U8 R31, desc[UR24][R4.64] ;  /* 0x00000018041f2981 */ /* 0x0002e4000c1e1100 */
[----:B-1----:R-:W-:Y:S02]  /*16ef0*/  @P2 IMAD.MOV.U32 R4, RZ, RZ, R164 ;  /* 0x000000ffff042224 */ /* 0x002fe400078e00a4 */
[----:B------:R-:W-:Y:S01]  /*16f00*/  @P2 IMAD.MOV.U32 R5, RZ, RZ, R165 ;  /* 0x000000ffff052224 */ /* 0x000fe200078e00a5 */
[----:B--2---:R-:W-:-:S06]  /*16f10*/  PRMT R29, RZ, 0x7610, R29 ;  /* 0x00007610ff1d7816 */ /* 0x004fcc000000001d */
[----:B------:R1:W2:Y:S02]  /*16f20*/  @P2 LDG.E.U8 R29, desc[UR24][R4.64] ;  /* 0x00000018041d2981 */ /* 0x0002a4000c1e1100 */
[----:B-1----:R-:W-:Y:S02]  /*16f30*/  @P2 IMAD.MOV.U32 R4, RZ, RZ, R162 ;  /* 0x000000ffff042224 */ /* 0x002fe400078e00a2 */
[----:B------:R-:W-:Y:S01]  /*16f40*/  @P2 IMAD.MOV.U32 R5, RZ, RZ, R163 ;  /* 0x000000ffff052224 */ /* 0x000fe200078e00a3 */
[----:B----4-:R-:W-:-:S06]  /*16f50*/  PRMT R27, RZ, 0x7610, R27 ;  /* 0x00007610ff1b7816 */ /* 0x010fcc000000001b */
[----:B------:R1:W4:Y:S01]  /*16f60*/  @P2 LDG.E.U8 R27, desc[UR24][R4.64] ;  /* 0x00000018041b2981 */ /* 0x000322000c1e1100 */
[----:B------:R-:W-:Y:S01]  /*16f70*/  PRMT R25, RZ, 0x7610, R25 ;  /* 0x00007610ff197816 */ /* 0x000fe20000000019 */
[----:B-1----:R-:W-:Y:S02]  /*16f80*/  @P2 IMAD.MOV.U32 R4, RZ, RZ, R160 ;  /* 0x000000ffff042224 */ /* 0x002fe400078e00a0 */
[----:B------:R-:W-:Y:S01]  /*16f90*/  @P2 IMAD.MOV.U32 R5, RZ, RZ, R161 ;  /* 0x000000ffff052224 */ /* 0x000fe200078e00a1 */
[----:B------:R-:W-:-:S04]  /*16fa0*/  PRMT R23, RZ, 0x7610, R23 ;  /* 0x00007610ff177816 */ /* 0x000fc80000000017 */
[----:B------:R1:W2:Y:S02]  /*16fb0*/  @P2 LDG.E.U8 R25, desc[UR24][R4.64] ;  /* 0x0000001804192981 */ /* 0x0002a4000c1e1100 */
[----:B-1----:R-:W-:Y:S02]  /*16fc0*/  @P2 IMAD.MOV.U32 R4, RZ, RZ, R158 ;  /* 0x000000ffff042224 */ /* 0x002fe400078e009e */
[----:B------:R-:W-:Y:S01]  /*16fd0*/  @P2 IMAD.MOV.U32 R5, RZ, RZ, R159 ;  /* 0x000000ffff052224 */ /* 0x000fe200078e009f */
[----:B------:R-:W-:Y:S01]  /*16fe0*/  PRMT R21, RZ, 0x7610, R21 ;  /* 0x00007610ff157816 */ /* 0x000fe20000000015 */
[----:B------:R-:W2:Y:S04]  /*16ff0*/  LDL R158, [R1+0x994] ;  /* 0x00099400019e7983 */ /* 0x000ea80000100800 */
[----:B------:R1:W2:Y:S02]  /*17000*/  @P2 LDG.E.U8 R23, desc[UR24][R4.64] ;  /* 0x0000001804172981 */ /* 0x0002a4000c1e1100 */
[----:B-1----:R-:W-:-:S02]  /*17010*/  @P2 IMAD.MOV.U32 R4, RZ, RZ, R156 ;  /* 0x000000ffff042224 */ /* 0x002fc400078e009c */
[----:B------:R-:W-:-:S05]  /*17020*/  @P2 IMAD.MOV.U32 R5, RZ, RZ, R157 ;  /* 0x000000ffff052224 */ /* 0x000fca00078e009d */
[----:B------:R1:W2:Y:S02]  /*17030*/  @P2 LDG.E.U8 R21, desc[UR24][R4.64] ;  /* 0x0000001804152981 */ /* 0x0002a4000c1e1100 */
[----:B-1----:R-:W-:Y:S02]  /*17040*/  @P2 IMAD.MOV.U32 R4, RZ, RZ, R154 ;  /* 0x000000ffff042224 */ /* 0x002fe400078e009a */
[----:B------:R-:W-:-:S05]  /*17050*/  @P2 IMAD.MOV.U32 R5, RZ, RZ, R155 ;  /* 0x000000ffff052224 */ /* 0x000fca00078e009b */
[----:B------:R1:W2:Y:S01]  /*17060*/  @P2 LDG.E.U8 R19, desc[UR24][R4.64] ;  /* 0x0000001804132981 */ /* 0x0002a2000c1e1100 */
[----:B------:R-:W-:Y:S01]  /*17070*/  PRMT R71, RZ, 0x7610, R71 ;  /* 0x00007610ff477816 */ /* 0x000fe20000000047 */
[----:B-1----:R-:W-:Y:S02]  /*17080*/  @P2 IMAD.MOV.U32 R4, RZ, RZ, R152 ;  /* 0x000000ffff042224 */ /* 0x002fe400078e0098 */
[----:B------:R-:W-:-:S05]  /*17090*/  @P2 IMAD.MOV.U32 R5, RZ, RZ, R153 ;  /* 0x000000ffff052224 */ /* 0x000fca00078e0099 */
[----:B------:R1:W2:Y:S02]  /*170a0*/  @P2 LDG.E.U8 R72, desc[UR24][R4.64] ;  /* 0x0000001804482981 */ /* 0x0002a4000c1e1100 */
[----:B-1----:R-:W-:Y:S02]  /*170b0*/  @P2 IMAD.MOV.U32 R4, RZ, RZ, R150 ;  /* 0x000000ffff042224 */ /* 0x002fe400078e0096 */
[----:B------:R-:W-:Y:S02]  /*170c0*/  @P2 IMAD.MOV.U32 R5, RZ, RZ, R151 ;  /* 0x000000ffff052224 */ /* 0x000fe400078e0097 */
[----:B------:R-:W2:Y:S04]  /*170d0*/  LDL R151, [R1+0x998] ;  /* 0x0009980001977983 */ /* 0x000ea80000100800 */
[----:B------:R1:W2:Y:S04]  /*170e0*/  @P2 LDG.E.U8 R71, desc[UR24][R4.64] ;  /* 0x0000001804472981 */ /* 0x0002a8000c1e1100 */
[----:B------:R-:W2:Y:S01]  /*170f0*/  LDL.LU R152, [R1+0x264] ;  /* 0x0002640001987983 */ /* 0x000ea20000300800 */
[----:B-1----:R-:W-:-:S02]  /*17100*/  @P2 IMAD.MOV.U32 R4, RZ, RZ, R148 ;  /* 0x000000ffff042224 */ /* 0x002fc400078e0094 */
[----:B------:R-:W-:-:S05]  /*17110*/  @P2 IMAD.MOV.U32 R5, RZ, RZ, R149 ;  /* 0x000000ffff052224 */ /* 0x000fca00078e0095 */
[----:B------:R1:W2:Y:S02]  /*17120*/  @P2 LDG.E.U8 R70, desc[UR24][R4.64] ;  /* 0x0000001804462981 */ /* 0x0002a4000c1e1100 */
[----:B-1----:R-:W-:Y:S02]  /*17130*/  @P2 IMAD.MOV.U32 R4, RZ, RZ, R146 ;  /* 0x000000ffff042224 */ /* 0x002fe400078e0092 */
[----:B------:R-:W-:-:S05]  /*17140*/  @P2 IMAD.MOV.U32 R5, RZ, RZ, R147 ;  /* 0x000000ffff052224 */ /* 0x000fca00078e0093 */
[----:B------:R1:W2:Y:S02]  /*17150*/  @P2 LDG.E.U8 R69, desc[UR24][R4.64] ;  /* 0x0000001804452981 */ /* 0x0002a4000c1e1100 */
[----:B-1----:R-:W-:Y:S02]  /*17160*/  @P2 IMAD.MOV.U32 R4, RZ, RZ, R143 ;  /* 0x000000ffff042224 */ /* 0x002fe400078e008f */
[----:B------:R-:W-:Y:S01]  /*17170*/  @P2 IMAD.MOV.U32 R5, RZ, RZ, R144 ;  /* 0x000000ffff052224 */ /* 0x000fe200078e0090 */
[----:B------:R-:W2:Y:S04]  /*17180*/  LDL.LU R143, [R1+0x268] ;  /* 0x00026800018f7983 */ /* 0x000ea80000300800 */
[----:B------:R-:W2:Y:S04]  /*17190*/  LDL.LU R144, [R1+0x26c] ;  /* 0x00026c0001907983 */ /* 0x000ea80000300800 */
[----:B------:R-:W2:Y:S04]  /*171a0*/  LDL.LU R163, [R1+0x270] ;  /* 0x0002700001a37983 */ /* 0x000ea80000300800 */
[----:B------:R-:W2:Y:S04]  /*171b0*/  LDL.LU R164, [R1+0x274] ;  /* 0x0002740001a47983 */ /* 0x000ea80000300800 */
[----:B------:R-:W2:Y:S04]  /*171c0*/  LDL.LU R155, [R1+0x278] ;  /* 0x00027800019b7983 */ /* 0x000ea80000300800 */
[----:B------:R-:W2:Y:S04]  /*171d0*/  LDL.LU R156, [R1+0x294] ;  /* 0x00029400019c7983 */ /* 0x000ea80000300800 */
[----:B------:R-:W4:Y:S04]  /*171e0*/  LDL.LU R149, [R1+0x298] ;  /* 0x0002980001957983 */ /* 0x000f280000300800 */
[----:B------:R-:W4:Y:S01]  /*171f0*/  LDL.LU R150, [R1+0x29c] ;  /* 0x00029c0001967983 */ /* 0x000f220000300800 */
[----:B------:R-:W-:-:S02]  /*17200*/  PRMT R79, RZ, 0x7610, R79 ;  /* 0x00007610ff4f7816 */ /* 0x000fc4000000004f */
[----:B------:R-:W-:-:S04]  /*17210*/  PRMT R78, RZ, 0x7610, R78 ;  /* 0x00007610ff4e7816 */ /* 0x000fc8000000004e */
[----:B------:R1:W4:Y:S01]  /*17220*/  @P2 LDG.E.U8 R79, desc[UR24][R4.64] ;  /* 0x00000018044f2981 */ /* 0x000322000c1e1100 */
[----:B------:R-:W-:Y:S01]  /*17230*/  PRMT R77, RZ, 0x7610, R77 ;  /* 0x00007610ff4d7816 */ /* 0x000fe2000000004d */
[----:B-1----:R-:W-:Y:S02]  /*17240*/  @P2 IMAD.MOV.U32 R4, RZ, RZ, R141 ;  /* 0x000000ffff042224 */ /* 0x002fe400078e008d */
[----:B------:R-:W-:Y:S01]  /*17250*/  @P2 IMAD.MOV.U32 R5, RZ, RZ, R142 ;  /* 0x000000ffff052224 */ /* 0x000fe200078e008e */
[----:B------:R-:W4:Y:S04]  /*17260*/  LDL.LU R141, [R1+0x2a0] ;  /* 0x0002a000018d7983 */ /* 0x000f280000300800 */
[----:B------:R1:W4:Y:S01]  /*17270*/  @P2 LDG.E.U8 R78, desc[UR24][R4.64] ;  /* 0x00000018044e2981 */ /* 0x000322000c1e1100 */
[----:B------:R-:W-:-:S03]  /*17280*/  PRMT R76, RZ, 0x7610, R76 ;  /* 0x00007610ff4c7816 */ /* 0x000fc6000000004c */
[----:B------:R-:W4:Y:S01]  /*17290*/  LDL.LU R142, [R1+0x2a4] ;  /* 0x0002a400018e7983 */ /* 0x000f220000300800 */
[----:B-1----:R-:W-:Y:S02]  /*172a0*/  @P2 IMAD.MOV.U32 R4, RZ, RZ, R102 ;  /* 0x000000ffff042224 */ /* 0x002fe400078e0066 */
[----:B------:R-:W-:Y:S02]  /*172b0*/  @P2 IMAD.MOV.U32 R5, RZ, RZ, R145 ;  /* 0x000000ffff052224 */ /* 0x000fe400078e0091 */
[----:B---3--:R-:W-:-:S03]  /*172c0*/  @!P6 IMAD.MOV R117, RZ, RZ, -R117 ;  /* 0x000000ffff75e224 */ /* 0x008fc600078e0a75 */
[----:B------:R1:W3:Y:S02]  /*172d0*/  @P2 LDG.E.U8 R77, desc[UR24][R4.64] ;  /* 0x00000018044d2981 */ /* 0x0002e4000c1e1100 */
[----:B-1----:R-:W-:Y:S02]  /*172e0*/  @P2 IMAD.MOV.U32 R4, RZ, RZ, R96 ;  /* 0x000000ffff042224 */ /* 0x002fe400078e0060 */
[----:B------:R-:W-:Y:S01]  /*172f0*/  @P2 IMAD.MOV.U32 R5, RZ, RZ, R100 ;  /* 0x000000ffff052224 */ /* 0x000fe200078e0064 */
[----:B------:R-:W-:Y:S04]  /*17300*/  STL [R1+0xae8], R117 ;  /* 0x000ae87501007387 */ /* 0x000fe80000100800 */
[----:B------:R1:W3:Y:S02]  /*17310*/  @P2 LDG.E.U8 R76, desc[UR24][R4.64] ;  /* 0x00000018044c2981 */ /* 0x0002e4000c1e1100 */
[----:B-1----:R-:W-:Y:S01]  /*17320*/  @P2 IMAD.MOV.U32 R4, RZ, RZ, R85 ;  /* 0x000000ffff042224 */ /* 0x002fe200078e0055 */
[----:B--2---:R-:W-:-:S02]  /*17330*/  SEL R85, R10, R156, !P3 ;  /* 0x0000009c0a557207 */ /* 0x004fc40005800000 */
[----:B------:R-:W2:Y:S01]  /*17340*/  LDL.LU R156, [R1+0x2a8] ;  /* 0x0002a800019c7983 */ /* 0x000ea20000300800 */
[----:B------:R-:W-:Y:S01]  /*17350*/  PRMT R75, RZ, 0x7610, R75 ;  /* 0x00007610ff4b7816 */ /* 0x000fe2000000004b */
[----:B------:R-:W-:Y:S01]  /*17360*/  @P2 IMAD.MOV.U32 R5, RZ, RZ, R91 ;  /* 0x000000ffff052224 */ /* 0x000fe200078e005b */
[----:B------:R-:W-:-:S04]  /*17370*/  PRMT R74, RZ, 0x7610, R74 ;  /* 0x00007610ff4a7816 */ /* 0x000fc8000000004a */
[----:B------:R1:W3:Y:S01]  /*17380*/  @P2 LDG.E.U8 R75, desc[UR24][R4.64] ;  /* 0x00000018044b2981 */ /* 0x0002e2000c1e1100 */
[----:B------:R-:W-:Y:S01]  /*17390*/  PRMT R73, RZ, 0x7610, R73 ;  /* 0x00007610ff497816 */ /* 0x000fe20000000049 */
[----:B-1----:R-:W-:Y:S02]  /*173a0*/  @P2 IMAD.MOV.U32 R4, RZ, RZ, R14 ;  /* 0x000000ffff042224 */ /* 0x002fe400078e000e */
[----:B------:R-:W-:Y:S01]  /*173b0*/  @P2 IMAD.MOV.U32 R5, RZ, RZ, R83 ;  /* 0x000000ffff052224 */ /* 0x000fe200078e0053 */
[----:B------:R-:W-:-:S04]  /*173c0*/  SEL R14, R10, R152, !P3 ;  /* 0x000000980a0e7207 */ /* 0x000fc80005800000 */
[----:B------:R1:W3:Y:S01]  /*173d0*/  @P2 LDG.E.U8 R74, desc[UR24][R4.64] ;  /* 0x00000018044a2981 */ /* 0x0002e2000c1e1100 */
[----:B------:R-:W-:Y:S01]  /*173e0*/  PRMT R68, RZ, 0x7610, R68 ;  /* 0x00007610ff447816 */ /* 0x000fe20000000044 */
[----:B------:R-:W-:Y:S02]  /*173f0*/  IMAD R14, R14, UR6, RZ ;  /* 0x000000060e0e7c24 */ /* 0x000fe4000f8e02ff */
[----:B-1----:R-:W-:Y:S02]  /*17400*/  @P2 IMAD.MOV.U32 R4, RZ, RZ, R13 ;  /* 0x000000ffff042224 */ /* 0x002fe400078e000d */
[----:B------:R-:W-:-:S05]  /*17410*/  @P2 IMAD.MOV.U32 R5, RZ, RZ, R12 ;  /* 0x000000ffff052224 */ /* 0x000fca00078e000c */
[----:B------:R1:W3:Y:S01]  /*17420*/  @P2 LDG.E.U8 R73, desc[UR24][R4.64] ;  /* 0x0000001804492981 */ /* 0x0002e2000c1e1100 */
[----:B------:R-:W-:Y:S01]  /*17430*/  SEL R13, R10, R143, !P3 ;  /* 0x0000008f0a0d7207 */ /* 0x000fe20005800000 */
[----:B-1----:R-:W-:Y:S02]  /*17440*/  @P0 IMAD.MOV.U32 R4, RZ, RZ, R151 ;  /* 0x000000ffff040224 */ /* 0x002fe400078e0097 */
[----:B------:R-:W-:-:S05]  /*17450*/  @P0 IMAD.MOV.U32 R5, RZ, RZ, R158 ;  /* 0x000000ffff050224 */ /* 0x000fca00078e009e */
[----:B------:R1:W3:Y:S01]  /*17460*/  @P0 LDG.E.U8 R68, desc[UR24][R4.64] ;  /* 0x0000001804440981 */ /* 0x0002e2000c1e1100 */
[----:B0-----:R-:W-:Y:S01]  /*17470*/  IADD3 R114, P0, PT, R14, R7, RZ ;  /* 0x000000070e727210 */ /* 0x001fe20007f1e0ff */
[----:B------:R-:W-:Y:S01]  /*17480*/  IMAD R13, R13, UR6, RZ ;  /* 0x000000060d0d7c24 */ /* 0x000fe2000f8e02ff */
[C---:B----4-:R-:W-:Y:S02]  /*17490*/  SEL R91, R10.reuse, R149, !P3 ;  /* 0x000000950a5b7207 */ /* 0x050fe40005800000 */
[----:B------:R-:W-:Y:S01]  /*174a0*/  SEL R12, R10, R144, !P3 ;  /* 0x000000900a0c7207 */ /* 0x000fe20005800000 */
[----:B------:R-:W-:Y:S01]  /*174b0*/  STL [R1+0x188], R114 ;  /* 0x0001887201007387 */ /* 0x000fe20000100800 */
[----:B------:R-:W-:-:S03]  /*174c0*/  IADD3 R11, P6, PT, R13, R7, RZ ;  /* 0x000000070d0b7210 */ /* 0x000fc60007fde0ff */
[----:B------:R-:W4:Y:S01]  /*174d0*/  LDL.LU R149, [R1+0x2ac] ;  /* 0x0002ac0001957983 */ /* 0x000f220000300800 */
[----:B------:R-:W-:Y:S01]  /*174e0*/  IMAD R12, R12, UR6, RZ ;  /* 0x000000060c0c7c24 */ /* 0x000fe2000f8e02ff */
[C---:B-1----:R-:W-:Y:S02]  /*174f0*/  SEL R5, R10.reuse, R163, !P3 ;  /* 0x000000a30a057207 */ /* 0x042fe40005800000 */
[----:B------:R0:W-:Y:S01]  /*17500*/  STL [R1+0x190], R11 ;  /* 0x0001900b01007387 */ /* 0x0001e20000100800 */
[C---:B------:R-:W-:Y:S02]  /*17510*/  SEL R4, R10.reuse, R164, !P3 ;  /* 0x000000a40a047207 */ /* 0x040fe40005800000 */
[----:B------:R-:W-:Y:S01]  /*17520*/  IMAD R5, R5, UR6, RZ ;  /* 0x0000000605057c24 */ /* 0x000fe2000f8e02ff */
[----:B------:R-:W-:Y:S02]  /*17530*/  SEL R83, R10, R155, !P3 ;  /* 0x0000009b0a537207 */ /* 0x000fe40005800000 */
[----:B0-----:R-:W-:-:S02]  /*17540*/  LEA.HI.X.SX32 R11, R14, R6, 0x1, P0 ;  /* 0x000000060e0b7211 */ /* 0x001fc400000f0eff */
[----:B------:R-:W-:Y:S02]  /*17550*/  IADD3 R14, P0, PT, R12, R7, RZ ;  /* 0x000000070c0e7210 */ /* 0x000fe40007f1e0ff */
[----:B------:R-:W-:Y:S01]  /*17560*/  LEA.HI.X.SX32 R13, R13, R6, 0x1, P6 ;  /* 0x000000060d0d7211 */ /* 0x000fe200030f0eff */
[----:B------:R0:W-:Y:S01]  /*17570*/  STL [R1+0x184], R11 ;  /* 0x0001840b01007387 */ /* 0x0001e20000100800 */
[----:B------:R-:W-:Y:S01]  /*17580*/  SEL R96, R10, R150, !P3 ;  /* 0x000000960a607207 */ /* 0x000fe20005800000 */
[----:B------:R-:W-:Y:S02]  /*17590*/  IMAD R4, R4, UR6, RZ ;  /* 0x0000000604047c24 */ /* 0x000fe4000f8e02ff */
[----:B------:R-:W-:Y:S01]  /*175a0*/  STL [R1+0x198], R14 ;  /* 0x0001980e01007387 */ /* 0x000fe20000100800 */
[----:B------:R-:W-:-:S03]  /*175b0*/  IMAD R83, R83, UR6, RZ ;  /* 0x0000000653537c24 */ /* 0x000fc6000f8e02ff */
[----:B------:R-:W3:Y:S01]  /*175c0*/  LDL.LU R150, [R1+0x2b0] ;  /* 0x0002b00001967983 */ /* 0x000ee20000300800 */
[----:B0-----:R-:W-:-:S03]  /*175d0*/  IADD3 R11, P6, PT, R5, R7, RZ ;  /* 0x00000007050b7210 */ /* 0x001fc60007fde0ff */
[----:B------:R0:W-:Y:S01]  /*175e0*/  STL [R1+0x18c], R13 ;  /* 0x00018c0d01007387 */ /* 0x0001e20000100800 */
[----:B------:R-:W-:-:S03]  /*175f0*/  IMAD R85, R85, UR6, RZ ;  /* 0x0000000655557c24 */ /* 0x000fc6000f8e02ff */
[----:B------:R1:W-:Y:S01]  /*17600*/  STL [R1+0x1c8], R11 ;  /* 0x0001c80b01007387 */ /* 0x0003e20000100800 */
[-C--:B0-----:R-:W-:Y:S02]  /*17610*/  LEA.HI.X.SX32 R13, R12, R6.reuse, 0x1, P0 ;  /* 0x000000060c0d7211 */ /* 0x081fe400000f0eff */
[CC--:B------:R-:W-:Y:S02]  /*17620*/  IADD3 R12, P0, PT, R4.reuse, R7.reuse, RZ ;  /* 0x00000007040c7210 */ /* 0x0c0fe40007f1e0ff */
[-C--:B-1----:R-:W-:Y:S02]  /*17630*/  LEA.HI.X.SX32 R11, R5, R6.reuse, 0x1, P6 ;  /* 0x00000006050b7211 */ /* 0x082fe400030f0eff */
[----:B------:R-:W-:Y:S01]  /*17640*/  IADD3 R5, P6, PT, R83, R7, RZ ;  /* 0x0000000753057210 */ /* 0x000fe20007fde0ff */
[----:B------:R-:W-:Y:S01]  /*17650*/  STL [R1+0x194], R13 ;  /* 0x0001940d01007387 */ /* 0x000fe20000100800 */
[----:B------:R-:W-:Y:S01]  /*17660*/  LEA.HI.X.SX32 R4, R4, R6, 0x1, P0 ;  /* 0x0000000604047211 */ /* 0x000fe200000f0eff */
[----:B------:R-:W-:-:S02]  /*17670*/  IMAD R91, R91, UR6, RZ ;  /* 0x000000065b5b7c24 */ /* 0x000fc4000f8e02ff */
[----:B------:R-:W-:Y:S01]  /*17680*/  STL [R1+0x1d0], R12 ;  /* 0x0001d00c01007387 */ /* 0x000fe20000100800 */
[----:B------:R-:W-:-:S03]  /*17690*/  SEL R100, R10, R141, !P3 ;  /* 0x0000008d0a647207 */ /* 0x000fc60005800000 */
[----:B------:R0:W-:Y:S04]  /*176a0*/  STL [R1+0x1c4], R11 ;  /* 0x0001c40b01007387 */ /* 0x0001e80000100800 */
[----:B------:R1:W-:Y:S04]  /*176b0*/  STL [R1+0x1d8], R5 ;  /* 0x0001d80501007387 */ /* 0x0003e80000100800 */
[----:B------:R-:W3:Y:S01]  /*176c0*/  LDL.LU R141, [R1+0x2b4] ;  /* 0x0002b400018d7983 */ /* 0x000ee20000300800 */
[----:B0-----:R-:W-:-:S03]  /*176d0*/  IADD3 R11, P0, PT, R85, R7, RZ ;  /* 0x00000007550b7210 */ /* 0x001fc60007f1e0ff */
[----:B------:R0:W-:Y:S01]  /*176e0*/  STL [R1+0x1cc], R4 ;  /* 0x0001cc0401007387 */ /* 0x0001e20000100800 */
[----:B-1----:R-:W-:-:S03]  /*176f0*/  LEA.HI.X.SX32 R5, R83, R6, 0x1, P6 ;  /* 0x0000000653057211 */ /* 0x002fc600030f0eff */
[----:B------:R-:W-:Y:S01]  /*17700*/  STL [R1+0x228], R11 ;  /* 0x0002280b01007387 */ /* 0x000fe20000100800 */
[----:B------:R-:W-:Y:S01]  /*17710*/  IMAD R96, R96, UR6, RZ ;  /* 0x0000000660607c24 */ /* 0x000fe2000f8e02ff */
[----:B0-----:R-:W-:Y:S02]  /*17720*/  IADD3 R4, P6, PT, R91, R7, RZ ;  /* 0x000000075b047210 */ /* 0x001fe40007fde0ff */
[----:B------:R0:W-:Y:S01]  /*17730*/  STL [R1+0x1d4], R5 ;  /* 0x0001d40501007387 */ /* 0x0001e20000100800 */
[----:B------:R-:W-:-:S03]  /*17740*/  SEL R102, R10, R142, !P3 ;  /* 0x0000008e0a667207 */ /* 0x000fc60005800000 */
[----:B------:R1:W-:Y:S04]  /*17750*/  STL [R1+0x230], R4 ;  /* 0x0002300401007387 */ /* 0x0003e80000100800 */
[----:B------:R-:W3:Y:S01]  /*17760*/  LDL.LU R142, [R1+0x2b8] ;  /* 0x0002b800018e7983 */ /* 0x000ee20000300800 */
[----:B0-----:R-:W-:Y:S02]  /*17770*/  LEA.HI.X.SX32 R5, R85, R6, 0x1, P0 ;  /* 0x0000000655057211 */ /* 0x001fe400000f0eff */
[----:B-1----:R-:W-:-:S03]  /*17780*/  IADD3 R4, P0, PT, R96, R7, RZ ;  /* 0x0000000760047210 */ /* 0x002fc60007f1e0ff */
[----:B------:R0:W-:Y:S04]  /*17790*/  STL [R1+0x204], R5 ;  /* 0x0002040501007387 */ /* 0x0001e80000100800 */
[----:B------:R2:W-:Y:S01]  /*177a0*/  STL [R1+0x238], R4 ;  /* 0x0002380401007387 */ /* 0x0005e20000100800 */
[----:B0-----:R-:W-:-:S05]  /*177b0*/  LEA.HI.X.SX32 R5, R91, R6, 0x1, P6 ;  /* 0x000000065b057211 */ /* 0x001fca00030f0eff */
[----:B------:R0:W-:Y:S01]  /*177c0*/  STL [R1+0x22c], R5 ;  /* 0x00022c0501007387 */ /* 0x0001e20000100800 */
[----:B--2---:R-:W-:-:S03]  /*177d0*/  SEL R4, R10, R156, !P3 ;  /* 0x0000009c0a047207 */ /* 0x004fc60005800000 */
[----:B------:R-:W2:Y:S01]  /*177e0*/  LDL.LU R156, [R1+0x2bc] ;  /* 0x0002bc00019c7983 */ /* 0x000ea20000300800 */
[----:B------:R-:W-:Y:S01]  /*177f0*/  IMAD R100, R100, UR6, RZ ;  /* 0x0000000664647c24 */ /* 0x000fe2000f8e02ff */
[----:B0-----:R-:W-:-:S04]  /*17800*/  LEA.HI.X.SX32 R5, R96, R6, 0x1, P0 ;  /* 0x0000000660057211 */ /* 0x001fc800000f0eff */
[----:B------:R-:W-:Y:S01]  /*17810*/  IADD3 R11, P0, PT, R100, R7, RZ ;  /* 0x00000007640b7210 */ /* 0x000fe20007f1e0ff */
[----:B------:R-:W-:Y:S01]  /*17820*/  STL [R1+0xaf8], R96 ;  /* 0x000af86001007387 */ /* 0x000fe20000100800 */
[----:B------:R-:W-:-:S03]  /*17830*/  VIADD R3, R0, 0xdd ;  /* 0x000000dd00037836 */ /* 0x000fc60000000000 */
[----:B------:R4:W-:Y:S04]  /*17840*/  STL [R1+0x234], R5 ;  /* 0x0002340501007387 */ /* 0x0009e80000100800 */
[----:B------:R-:W-:Y:S01]  /*17850*/  STL [R1+0x268], R11 ;  /* 0x0002680b01007387 */ /* 0x000fe20000100800 */
[----:B------:R-:W-:Y:S01]  /*17860*/  IMAD R102, R102, UR6, RZ ;  /* 0x0000000666667c24 */ /* 0x000fe2000f8e02ff */
[----:B------:R-:W-:Y:S01]  /*17870*/  ISETP.GE.AND P6, PT, R3, RZ, PT ;  /* 0x000000ff0300720c */ /* 0x000fe20003fc6270 */
[----:B------:R-:W-:Y:S01]  /*17880*/  IMAD R13, R4, UR6, RZ ;  /* 0x00000006040d7c24 */ /* 0x000fe2000f8e02ff */
[----:B------:R-:W-:Y:S02]  /*17890*/  IABS R12, R3 ;  /* 0x00000003000c7213 */ /* 0x000fe40000000000 */
[----:B------:R-:W-:-:S02]  /*178a0*/  LEA.HI.X.SX32 R3, R100, R6, 0x1, P0 ;  /* 0x0000000664037211 */ /* 0x000fc400000f0eff */
[----:B------:R-:W-:Y:S02]  /*178b0*/  IADD3 R4, P0, PT, R102, R7, RZ ;  /* 0x0000000766047210 */ /* 0x000fe40007f1e0ff */
[----:B----4-:R-:W-:Y:S02]  /*178c0*/  SEL R5, R10, R149, !P3 ;  /* 0x000000950a057207 */ /* 0x010fe40005800000 */
[----:B------:R-:W4:Y:S04]  /*178d0*/  LDL.LU R149, [R1+0x2c0] ;  /* 0x0002c00001957983 */ /* 0x000f280000300800 */
[----:B------:R-:W-:Y:S04]  /*178e0*/  STL [R1+0xafc], R100 ;  /* 0x000afc6401007387 */ /* 0x000fe80000100800 */
[----:B------:R-:W-:Y:S04]  /*178f0*/  STL [R1+0x264], R3 ;  /* 0x0002640301007387 */ /* 0x000fe80000100800 */
[----:B------:R0:W-:Y:S02]  /*17900*/  STL [R1+0x270], R4 ;  /* 0x0002700401007387 */ /* 0x0001e40000100800 */
[----:B0-----:R-:W-:-:S02]  /*17910*/  LEA.HI.X.SX32 R4, R102, R6, 0x1, P0 ;  /* 0x0000000666047211 */ /* 0x001fc400000f0eff */
[----:B------:R-:W-:Y:S02]  /*17920*/  IADD3 R11, P0, PT, R13, R7, RZ ;  /* 0x000000070d0b7210 */ /* 0x000fe40007f1e0ff */
[----:B---3--:R-:W-:Y:S02]  /*17930*/  SEL R3, R10, R150, !P3 ;  /* 0x000000960a037207 */ /* 0x008fe40005800000 */
[----:B------:R-:W3:Y:S04]  /*17940*/  LDL.LU R150, [R1+0x2c4] ;  /* 0x0002c40001967983 */ /* 0x000ee80000300800 */
[----:B------:R-:W-:Y:S04]  /*17950*/  STL [R1+0xb00], R102 ;  /* 0x000b006601007387 */ /* 0x000fe80000100800 */
[----:B------:R-:W-:Y:S04]  /*17960*/  STL [R1+0x26c], R4 ;  /* 0x00026c0401007387 */ /* 0x000fe80000100800 */
[----:B------:R0:W-:Y:S04]  /*17970*/  STL [R1+0x278], R11 ;  /* 0x0002780b01007387 */ /* 0x0001e80000100800 */
[----:B------:R-:W3:Y:S01]  /*17980*/  LDL.LU R155, [R1+0x2c8] ;  /* 0x0002c800019b7983 */ /* 0x000ee20000300800 */
[----:B------:R-:W-:-:S02]  /*17990*/  IMAD R14, R5, UR6, RZ ;  /* 0x00000006050e7c24 */ /* 0x000fc4000f8e02ff */
[----:B------:R-:W-:Y:S01]  /*179a0*/  IMAD R83, R3, UR6, RZ ;  /* 0x0000000603537c24 */ /* 0x000fe2000f8e02ff */
[----:B0-----:R-:W-:Y:S02]  /*179b0*/  LEA.HI.X.SX32 R11, R13, R6, 0x1, P0 ;  /* 0x000000060d0b7211 */ /* 0x001fe400000f0eff */
[----:B------:R-:W-:Y:S01]  /*179c0*/  IADD3 R3, P0, PT, R14, R7, RZ ;  /* 0x000000070e037210 */ /* 0x000fe20007f1e0ff */
[----:B------:R-:W-:Y:S01]  /*179d0*/  IMAD.HI.U32 R5, R9, R12, RZ ;  /* 0x0000000c09057227 */ /* 0x000fe200078e00ff */
[----:B------:R-:W-:Y:S02]  /*179e0*/  SEL R4, R10, R141, !P3 ;  /* 0x0000008d0a047207 */ /* 0x000fe40005800000 */
[----:B------:R-:W3:Y:S01]  /*179f0*/  LDL.LU R141, [R1+0x2cc] ;  /* 0x0002cc00018d7983 */ /* 0x000ee20000300800 */
[----:B------:R-:W-:-:S03]  /*17a00*/  IMAD.MOV R5, RZ, RZ, -R5 ;  /* 0x000000ffff057224 */ /* 0x000fc600078e0a05 */
[----:B------:R-:W-:Y:S01]  /*17a10*/  STL [R1+0x274], R11 ;  /* 0x0002740b01007387 */ /* 0x000fe20000100800 */
[----:B------:R-:W-:-:S03]  /*17a20*/  IMAD R85, R4, UR6, RZ ;  /* 0x0000000604557c24 */ /* 0x000fc6000f8e02ff */
[----:B------:R0:W-:Y:S01]  /*17a30*/  STL [R1+0x298], R3 ;  /* 0x0002980301007387 */ /* 0x0001e20000100800 */
[----:B------:R-:W-:Y:S01]  /*17a40*/  LEA.HI.X.SX32 R4, R14, R6, 0x1, P0 ;  /* 0x000000060e047211 */ /* 0x000fe200000f0eff */
[----:B------:R-:W-:Y:S01]  /*17a50*/  IMAD R12, R8, R5, R12 ;  /* 0x00000005080c7224 */ /* 0x000fe200078e020c */
[----:B------:R-:W-:Y:S02]  /*17a60*/  SEL R13, R10, R142, !P3 ;  /* 0x0000008e0a0d7207 */ /* 0x000fe40005800000 */
[----:B------:R-:W3:Y:S01]  /*17a70*/  LDL.LU R142, [R1+0x2d0] ;  /* 0x0002d000018e7983 */ /* 0x000ee20000300800 */
[----:B0-----:R-:W-:-:S03]  /*17a80*/  IADD3 R3, P0, PT, R83, R7, RZ ;  /* 0x0000000753037210 */ /* 0x001fc60007f1e0ff */
[----:B------:R-:W-:Y:S04]  /*17a90*/  STL [R1+0x294], R4 ;  /* 0x0002940401007387 */ /* 0x000fe80000100800 */
[----:B------:R2:W-:Y:S04]  /*17aa0*/  STL [R1+0x2a0], R3 ;  /* 0x0002a00301007387 */ /* 0x0005e80000100800 */
[----:B------:R-:W-:Y:S01]  /*17ab0*/  STL [R1+0xaec], R12 ;  /* 0x000aec0c01007387 */ /* 0x000fe20000100800 */
[----:B--2---:R-:W-:-:S03]  /*17ac0*/  SEL R3, R10, R156, !P3 ;  /* 0x0000009c0a037207 */ /* 0x004fc60005800000 */
[----:B------:R-:W2:Y:S01]  /*17ad0*/  LDL.LU R156, [R1+0x2d4] ;  /* 0x0002d400019c7983 */ /* 0x000ea20000300800 */
[----:B------:R-:W-:Y:S02]  /*17ae0*/  LEA.HI.X.SX32 R4, R83, R6, 0x1, P0 ;  /* 0x0000000653047211 */ /* 0x000fe400000f0eff */
[----:B------:R-:W-:Y:S01]  /*17af0*/  IADD3 R5, P0, PT, R85, R7, RZ ;  /* 0x0000000755057210 */ /* 0x000fe20007f1e0ff */
[----:B------:R-:W-:Y:S04]  /*17b00*/  STL [R1+0xaf0], R83 ;  /* 0x000af05301007387 */ /* 0x000fe80000100800 */
[----:B------:R4:W-:Y:S01]  /*17b10*/  STL [R1+0x29c], R4 ;  /* 0x00029c0401007387 */ /* 0x0009e20000100800 */
[----:B------:R-:W-:Y:S01]  /*17b20*/  IMAD R13, R13, UR6, RZ ;  /* 0x000000060d0d7c24 */ /* 0x000fe2000f8e02ff */
[----:B----4-:R-:W-:-:S02]  /*17b30*/  SEL R4, R10, R149, !P3 ;  /* 0x000000950a047207 */ /* 0x010fc40005800000 */
[----:B------:R-:W4:Y:S04]  /*17b40*/  LDL.LU R149, [R1+0x2dc] ;  /* 0x0002dc0001957983 */ /* 0x000f280000300800 */
[----:B------:R0:W-:Y:S04]  /*17b50*/  STL [R1+0x2a8], R5 ;  /* 0x0002a80501007387 */ /* 0x0001e80000100800 */
[----:B------:R-:W-:Y:S01]  /*17b60*/  STL [R1+0xaf4], R85 ;  /* 0x000af45501007387 */ /* 0x000fe20000100800 */
[----:B0-----:R-:W-:Y:S01]  /*17b70*/  IMAD R5, R3, UR6, RZ ;  /* 0x0000000603057c24 */ /* 0x001fe2000f8e02ff */
[----:B------:R-:W-:-:S02]  /*17b80*/  LEA.HI.X.SX32 R3, R85, R6, 0x1, P0 ;  /* 0x0000000655037211 */ /* 0x000fc400000f0eff */
[----:B------:R-:W-:-:S03]  /*17b90*/  IADD3 R11, P0, PT, R13, R7, RZ ;  /* 0x000000070d0b7210 */ /* 0x000fc60007f1e0ff */
[----:B------:R3:W-:Y:S04]  /*17ba0*/  STL [R1+0x2a4], R3 ;  /* 0x0002a40301007387 */ /* 0x0007e80000100800 */
[----:B------:R-:W4:Y:S01]  /*17bb0*/  LDL.LU R164, [R1+0x2ec] ;  /* 0x0002ec0001a47983 */ /* 0x000f220000300800 */
[----:B------:R-:W-:Y:S01]  /*17bc0*/  IMAD R14, R4, UR6, RZ ;  /* 0x00000006040e7c24 */ /* 0x000fe2000f8e02ff */
[----:B------:R-:W-:Y:S02]  /*17bd0*/  LEA.HI.X.SX32 R4, R13, R6, 0x1, P0 ;  /* 0x000000060d047211 */ /* 0x000fe400000f0eff */
[----:B------:R0:W-:Y:S01]  /*17be0*/  STL [R1+0x2b0], R11 ;  /* 0x0002b00b01007387 */ /* 0x0001e20000100800 */
[----:B---3--:R-:W-:-:S03]  /*17bf0*/  SEL R3, R10, R150, !P3 ;  /* 0x000000960a037207 */ /* 0x008fc60005800000 */
[----:B------:R-:W3:Y:S01]  /*17c00*/  LDL.LU R150, [R1+0x2f4] ;  /* 0x0002f40001967983 */ /* 0x000ee20000300800 */
[----:B0-----:R-:W-:-:S03]  /*17c10*/  IADD3 R11, P0, PT, R5, R7, RZ ;  /* 0x00000007050b7210 */ /* 0x001fc60007f1e0ff */
[----:B------:R0:W-:Y:S01]  /*17c20*/  STL [R1+0x2ac], R4 ;  /* 0x0002ac0401007387 */ /* 0x0001e20000100800 */
[----:B------:R-:W-:-:S03]  /*17c30*/  IMAD R13, R3, UR6, RZ ;  /* 0x00000006030d7c24 */ /* 0x000fc6000f8e02ff */
[----:B------:R-:W-:Y:S01]  /*17c40*/  STL [R1+0x2b8], R11 ;  /* 0x0002b80b01007387 */ /* 0x000fe20000100800 */
[----:B------:R-:W-:Y:S02]  /*17c50*/  LEA.HI.X.SX32 R3, R5, R6, 0x1, P0 ;  /* 0x0000000605037211 */ /* 0x000fe400000f0eff */
[----:B------:R-:W-:Y:S02]  /*17c60*/  IADD3 R5, P0, PT, R14, R7, RZ ;  /* 0x000000070e057210 */ /* 0x000fe40007f1e0ff */
[C---:B0-----:R-:W-:Y:S02]  /*17c70*/  SEL R4, R10.reuse, R155, !P3 ;  /* 0x0000009b0a047207 */ /* 0x041fe40005800000 */
[----:B------:R-:W3:Y:S04]  /*17c80*/  LDL.LU R155, [R1+0x2fc] ;  /* 0x0002fc00019b7983 */ /* 0x000ee80000300800 */
[----:B------:R0:W-:Y:S04]  /*17c90*/  STL [R1+0x2b4], R3 ;  /* 0x0002b40301007387 */ /* 0x0001e80000100800 */
[----:B------:R1:W-:Y:S01]  /*17ca0*/  STL [R1+0x2c0], R5 ;  /* 0x0002c00501007387 */ /* 0x0003e20000100800 */
[----:B0-----:R-:W-:-:S03]  /*17cb0*/  SEL R3, R10, R141, !P3 ;  /* 0x0000008d0a037207 */ /* 0x001fc60005800000 */
[----:B------:R-:W3:Y:S01]  /*17cc0*/  LDL.LU R141, [R1+0x304] ;  /* 0x00030400018d7983 */ /* 0x000ee20000300800 */
[----:B-1----:R-:W-:Y:S01]  /*17cd0*/  IMAD R5, R4, UR6, RZ ;  /* 0x0000000604057c24 */ /* 0x002fe2000f8e02ff */
[----:B------:R-:W-:Y:S02]  /*17ce0*/  LEA.HI.X.SX32 R4, R14, R6, 0x1, P0 ;  /* 0x000000060e047211 */ /* 0x000fe400000f0eff */
[----:B------:R-:W-:-:S03]  /*17cf0*/  IADD3 R11, P0, PT, R13, R7, RZ ;  /* 0x000000070d0b7210 */ /* 0x000fc60007f1e0ff */
[----:B------:R0:W-:Y:S01]  /*17d00*/  STL [R1+0x2bc], R4 ;  /* 0x0002bc0401007387 */ /* 0x0001e20000100800 */
[----:B------:R-:W-:-:S03]  /*17d10*/  IMAD R14, R3, UR6, RZ ;  /* 0x00000006030e7c24 */ /* 0x000fc6000f8e02ff */
[----:B------:R1:W-:Y:S01]  /*17d20*/  STL [R1+0x2c8], R11 ;  /* 0x0002c80b01007387 */ /* 0x0003e20000100800 */
[----:B------:R-:W-:Y:S02]  /*17d30*/  LEA.HI.X.SX32 R3, R13, R6, 0x1, P0 ;  /* 0x000000060d037211 */ /* 0x000fe400000f0eff */
[----:B0-----:R-:W-:Y:S02]  /*17d40*/  SEL R4, R10, R142, !P3 ;  /* 0x0000008e0a047207 */ /* 0x001fe40005800000 */
[----:B------:R-:W3:Y:S01]  /*17d50*/  LDL.LU R142, [R1+0x30c] ;  /* 0x00030c00018e7983 */ /* 0x000ee20000300800 */
[----:B-1----:R-:W-:-:S03]  /*17d60*/  IADD3 R11, P0, PT, R5, R7, RZ ;  /* 0x00000007050b7210 */ /* 0x002fc60007f1e0ff */
[----:B------:R2:W-:Y:S04]  /*17d70*/  STL [R1+0x2c4], R3 ;  /* 0x0002c40301007387 */ /* 0x0005e80000100800 */
[----:B------:R-:W-:Y:S01]  /*17d80*/  STL [R1+0x2d0], R11 ;  /* 0x0002d00b01007387 */ /* 0x000fe20000100800 */
[----:B--2---:R-:W-:-:S03]  /*17d90*/  SEL R3, R10, R156, !P3 ;  /* 0x0000009c0a037207 */ /* 0x004fc60005800000 */
[----:B------:R-:W2:Y:S01]  /*17da0*/  LDL.LU R156, [R1+0x314] ;  /* 0x00031400019c7983 */ /* 0x000ea20000300800 */
[----:B------:R-:W-:Y:S01]  /*17db0*/  IMAD R13, R4, UR6, RZ ;  /* 0x00000006040d7c24 */ /* 0x000fe2000f8e02ff */
[----:B------:R-:W-:Y:S02]  /*17dc0*/  LEA.HI.X.SX32 R4, R5, R6, 0x1, P0 ;  /* 0x0000000605047211 */ /* 0x000fe400000f0eff */
[----:B------:R-:W-:-:S03]  /*17dd0*/  IADD3 R5, P0, PT, R14, R7, RZ ;  /* 0x000000070e057210 */ /* 0x000fc60007f1e0ff */
[----:B------:R-:W-:Y:S04]  /*17de0*/  STL [R1+0x2cc], R4 ;  /* 0x0002cc0401007387 */ /* 0x000fe80000100800 */
[----:B------:R0:W-:Y:S02]  /*17df0*/  STL [R1+0x2d8], R5 ;  /* 0x0002d80501007387 */ /* 0x0001e40000100800 */
[----:B0-----:R-:W-:Y:S01]  /*17e00*/  IMAD R5, R3, UR6, RZ ;  /* 0x0000000603057c24 */ /* 0x001fe2000f8e02ff */
[----:B------:R-:W-:Y:S02]  /*17e10*/  LEA.HI.X.SX32 R3, R14, R6, 0x1, P0 ;  /* 0x000000060e037211 */ /* 0x000fe400000f0eff */
[----:B------:R-:W-:Y:S02]  /*17e20*/  IADD3 R11, P0, PT, R13, R7, RZ ;  /* 0x000000070d0b7210 */ /* 0x000fe40007f1e0ff */
[----:B----4-:R-:W-:-:S02]  /*17e30*/  SEL R4, R10, R149, !P3 ;  /* 0x000000950a047207 */ /* 0x010fc40005800000 */
[----:B------:R-:W4:Y:S03]  /*17e40*/  LDL.LU R149, [R1+0x31c] ;  /* 0x00031c0001957983 */ /* 0x000f260000300800 */
[----:B------:R-:W-:Y:S01]  /*17e50*/  IMAD R14, R4, UR6, RZ ;  /* 0x00000006040e7c24 */ /* 0x000fe2000f8e02ff */
[----:B------:R-:W-:Y:S01]  /*17e60*/  STL [R1+0x2d4], R3 ;  /* 0x0002d40301007387 */ /* 0x000fe20000100800 */
[----:B------:R-:W-:-:S03]  /*17e70*/  LEA.HI.X.SX32 R4, R13, R6, 0x1, P0 ;  /* 0x000000060d047211 */ /* 0x000fc600000f0eff */
[----:B------:R0:W-:Y:S02]  /*17e80*/  STL [R1+0x2e0], R11 ;  /* 0x0002e00b01007387 */ /* 0x0001e40000100800 */
[----:B0-----:R-:W-:Y:S02]  /*17e90*/  IADD3 R11, P0, PT, R5, R7, RZ ;  /* 0x00000007050b7210 */ /* 0x001fe40007f1e0ff */
[----:B------:R-:W-:Y:S02]  /*17ea0*/  SEL R3, R10, R164, !P3 ;  /* 0x000000a40a037207 */ /* 0x000fe40005800000 */
[----:B------:R-:W4:Y:S03]  /*17eb0*/  LDL.LU R164, [R1+0x324] ;  /* 0x0003240001a47983 */ /* 0x000f260000300800 */
[----:B------:R-:W-:Y:S01]  /*17ec0*/  IMAD R13, R3, UR6, RZ ;  /* 0x00000006030d7c24 */ /* 0x000fe2000f8e02ff */
[----:B------:R3:W-:Y:S01]  /*17ed0*/  STL [R1+0x2dc], R4 ;  /* 0x0002dc0401007387 */ /* 0x0007e20000100800 */
[----:B------:R-:W-:-:S03]  /*17ee0*/  LEA.HI.X.SX32 R3, R5, R6, 0x1, P0 ;  /* 0x0000000605037211 */ /* 0x000fc600000f0eff */
[----:B------:R0:W-:Y:S01]  /*17ef0*/  STL [R1+0x2f0], R11 ;  /* 0x0002f00b01007387 */ /* 0x0001e20000100800 */
[----:B---3--:R-:W-:-:S03]  /*17f00*/  SEL R4, R10, R150, !P3 ;  /* 0x000000960a047207 */ /* 0x008fc60005800000 */
[----:B------:R-:W3:Y:S01]  /*17f10*/  LDL.LU R150, [R1+0x32c] ;  /* 0x00032c0001967983 */ /* 0x000ee20000300800 */
[----:B0-----:R-:W-:-:S03]  /*17f20*/  IADD3 R11, P0, PT, R14, R7, RZ ;  /* 0x000000070e0b7210 */ /* 0x001fc60007f1e0ff */
[----:B------:R0:W-:Y:S01]  /*17f30*/  STL [R1+0x2ec], R3 ;  /* 0x0002ec0301007387 */ /* 0x0001e20000100800 */
[----:B------:R-:W-:Y:S01]  /*17f40*/  IMAD R5, R4, UR6, RZ ;  /* 0x0000000604057c24 */ /* 0x000fe2000f8e02ff */
[----:B------:R-:W-:Y:S02]  /*17f50*/  LEA.HI.X.SX32 R4, R14, R6, 0x1, P0 ;  /* 0x000000060e047211 */ /* 0x000fe400000f0eff */
[----:B------:R1:W-:Y:S01]  /*17f60*/  STL [R1+0x2f8], R11 ;  /* 0x0002f80b01007387 */ /* 0x0003e20000100800 */
[----:B0-----:R-:W-:-:S03]  /*17f70*/  SEL R3, R10, R155, !P3 ;  /* 0x0000009b0a037207 */ /* 0x001fc60005800000 */
[----:B------:R-:W3:Y:S01]  /*17f80*/  LDL.LU R155, [R1+0x334] ;  /* 0x00033400019b7983 */ /* 0x000ee20000300800 */
[----:B-1----:R-:W-:-:S03]  /*17f90*/  IADD3 R11, P0, PT, R13, R7, RZ ;  /* 0x000000070d0b7210 */ /* 0x002fc60007f1e0ff */
        /* <DEDUP_REMOVED lines=15> */
[----:B------:R0:W-:Y:S01]  /*18090*/  STL [R1+0x310], R11 ;  /* 0x0003100b01007387 */ /* 0x0001e20000100800 */
[----:B--2---:R-:W-:-:S03]  /*180a0*/  SEL R4, R10, R156, !P3 ;  /* 0x0000009c0a047207 */ /* 0x004fc60005800000 */
[----:B------:R-:W2:Y:S01]  /*180b0*/  LDL.LU R156, [R1+0x34c] ;  /* 0x00034c00019c7983 */ /* 0x000ea20000300800 */
[----:B------:R-:W-:Y:S01]  /*180c0*/  IMAD R5, R3, UR6, RZ ;  /* 0x0000000603057c24 */ /* 0x000fe2000f8e02ff */
[-C--:B------:R-:W-:Y:S02]  /*180d0*/  LEA.HI.X.SX32 R3, R14, R6.reuse, 0x1, P0 ;  /* 0x000000060e037211 */ /* 0x080fe400000f0eff */
[C---:B0-----:R-:W-:Y:S01]  /*180e0*/  IADD3 R11, P0, PT, R13.reuse, R7, RZ ;  /* 0x000000070d0b7210 */ /* 0x041fe20007f1e0ff */
[----:B------:R-:W-:Y:S02]  /*180f0*/  IMAD R14, R4, UR6, RZ ;  /* 0x00000006040e7c24 */ /* 0x000fe4000f8e02ff */
[----:B------:R-:W-:Y:S01]  /*18100*/  STL [R1+0x30c], R3 ;  /* 0x00030c0301007387 */ /* 0x000fe20000100800 */
[----:B------:R-:W-:-:S03]  /*18110*/  LEA.HI.X.SX32 R4, R13, R6, 0x1, P0 ;  /* 0x000000060d047211 */ /* 0x000fc600000f0eff */
[----:B------:R0:W-:Y:S02]  /*18120*/  STL [R1+0x318], R11 ;  /* 0x0003180b01007387 */ /* 0x0001e40000100800 */
[----:B0-----:R-:W-:Y:S02]  /*18130*/  IADD3 R11, P0, PT, R5, R7, RZ ;  /* 0x00000007050b7210 */ /* 0x001fe40007f1e0ff */
[----:B----4-:R-:W-:Y:S02]  /*18140*/  SEL R3, R10, R149, !P3 ;  /* 0x000000950a037207 */ /* 0x010fe40005800000 */
[----:B------:R-:W4:Y:S04]  /*18150*/  LDL.LU R149, [R1+0x354] ;  /* 0x0003540001957983 */ /* 0x000f280000300800 */
[----:B------:R-:W-:Y:S01]  /*18160*/  STL [R1+0x314], R4 ;  /* 0x0003140401007387 */ /* 0x000fe20000100800 */
[----:B------:R-:W-:-:S03]  /*18170*/  IMAD R13, R3, UR6, RZ ;  /* 0x00000006030d7c24 */ /* 0x000fc6000f8e02ff */
[----:B------:R0:W-:Y:S02]  /*18180*/  STL [R1+0x320], R11 ;  /* 0x0003200b01007387 */ /* 0x0001e40000100800 */
[----:B0-----:R-:W-:Y:S02]  /*18190*/  LEA.HI.X.SX32 R11, R5, R6, 0x1, P0 ;  /* 0x00000006050b7211 */ /* 0x001fe400000f0eff */
[-C--:B------:R-:W-:Y:S02]  /*181a0*/  IADD3 R5, P0, PT, R14, R7.reuse, RZ ;  /* 0x000000070e057210 */ /* 0x080fe40007f1e0ff */
[----:B------:R-:W-:Y:S01]  /*181b0*/  SEL R4, R10, R164, !P3 ;  /* 0x000000a40a047207 */ /* 0x000fe20005800000 */
[----:B------:R0:W-:Y:S01]  /*181c0*/  STL [R1+0x31c], R11 ;  /* 0x00031c0b01007387 */ /* 0x0001e20000100800 */
[----:B------:R-:W-:Y:S02]  /*181d0*/  LEA.HI.X.SX32 R12, R14, R6, 0x1, P0 ;  /* 0x000000060e0c7211 */ /* 0x000fe400000f0eff */
[----:B0-----:R-:W-:-:S02]  /*181e0*/  IADD3 R11, P0, PT, R13, R7, RZ ;  /* 0x000000070d0b7210 */ /* 0x001fc40007f1e0ff */
[----:B---3--:R-:W-:Y:S02]  /*181f0*/  SEL R3, R10, R150, !P3 ;  /* 0x000000960a037207 */ /* 0x008fe40005800000 */
[----:B------:R-:W3:Y:S04]  /*18200*/  LDL.LU R150, [R1+0x35c] ;  /* 0x00035c0001967983 */ /* 0x000ee80000300800 */
[----:B------:R0:W-:Y:S04]  /*18210*/  STL [R1+0x328], R5 ;  /* 0x0003280501007387 */ /* 0x0001e80000100800 */
[----:B------:R1:W-:Y:S01]  /*18220*/  STL [R1+0x324], R12 ;  /* 0x0003240c01007387 */ /* 0x0003e20000100800 */
[----:B0-----:R-:W-:Y:S01]  /*18230*/  IMAD R5, R4, UR6, RZ ;  /* 0x0000000604057c24 */ /* 0x001fe2000f8e02ff */
[----:B------:R-:W-:-:S02]  /*18240*/  SEL R4, R10, R155, !P3 ;  /* 0x0000009b0a047207 */ /* 0x000fc40005800000 */
[----:B------:R-:W3:Y:S01]  /*18250*/  LDL.LU R155, [R1+0x364] ;  /* 0x00036400019b7983 */ /* 0x000ee20000300800 */
[----:B-1----:R-:W-:-:S03]  /*18260*/  LEA.HI.X.SX32 R12, R13, R6, 0x1, P0 ;  /* 0x000000060d0c7211 */ /* 0x002fc600000f0eff */
[----:B------:R0:W-:Y:S01]  /*18270*/  STL [R1+0x330], R11 ;  /* 0x0003300b01007387 */ /* 0x0001e20000100800 */
[----:B------:R-:W-:-:S03]  /*18280*/  IMAD R14, R3, UR6, RZ ;  /* 0x00000006030e7c24 */ /* 0x000fc6000f8e02ff */
[----:B------:R-:W-:Y:S01]  /*18290*/  STL [R1+0x32c], R12 ;  /* 0x00032c0c01007387 */ /* 0x000fe20000100800 */
[----:B0-----:R-:W-:Y:S01]  /*182a0*/  IADD3 R11, P0, PT, R5, R7, RZ ;  /* 0x00000007050b7210 */ /* 0x001fe20007f1e0ff */
[----:B------:R-:W-:Y:S01]  /*182b0*/  IMAD R13, R4, UR6, RZ ;  /* 0x00000006040d7c24 */ /* 0x000fe2000f8e02ff */
[----:B------:R-:W-:-:S03]  /*182c0*/  SEL R3, R10, R141, !P3 ;  /* 0x0000008d0a037207 */ /* 0x000fc60005800000 */
[----:B------:R0:W-:Y:S01]  /*182d0*/  STL [R1+0x338], R11 ;  /* 0x0003380b01007387 */ /* 0x0001e20000100800 */
[----:B------:R-:W-:-:S03]  /*182e0*/  LEA.HI.X.SX32 R4, R5, R6, 0x1, P0 ;  /* 0x0000000605047211 */ /* 0x000fc600000f0eff */
[----:B------:R-:W3:Y:S01]  /*182f0*/  LDL.LU R141, [R1+0x36c] ;  /* 0x00036c00018d7983 */ /* 0x000ee20000300800 */
[----:B0-----:R-:W-:-:S03]  /*18300*/  IADD3 R11, P0, PT, R14, R7, RZ ;  /* 0x000000070e0b7210 */ /* 0x001fc60007f1e0ff */
[----:B------:R0:W-:Y:S01]  /*18310*/  STL [R1+0x334], R4 ;  /* 0x0003340401007387 */ /* 0x0001e20000100800 */
[----:B------:R-:W-:-:S03]  /*18320*/  IMAD R5, R3, UR6, RZ ;  /* 0x0000000603057c24 */ /* 0x000fc6000f8e02ff */
[----:B------:R-:W-:Y:S01]  /*18330*/  STL [R1+0x340], R11 ;  /* 0x0003400b01007387 */ /* 0x000fe20000100800 */
[----:B------:R-:W-:Y:S02]  /*18340*/  LEA.HI.X.SX32 R3, R14, R6, 0x1, P0 ;  /* 0x000000060e037211 */ /* 0x000fe400000f0eff */
[C---:B0-----:R-:W-:Y:S02]  /*18350*/  SEL R4, R10.reuse, R142, !P3 ;  /* 0x0000008e0a047207 */ /* 0x041fe40005800000 */
[----:B------:R-:W3:Y:S04]  /*18360*/  LDL.LU R142, [R1+0x374] ;  /* 0x00037400018e7983 */ /* 0x000ee80000300800 */
[----:B------:R2:W-:Y:S02]  /*18370*/  STL [R1+0x33c], R3 ;  /* 0x00033c0301007387 */ /* 0x0005e40000100800 */
[----:B--2---:R-:W-:-:S02]  /*18380*/  SEL R3, R10, R156, !P3 ;  /* 0x0000009c0a037207 */ /* 0x004fc40005800000 */
[----:B------:R-:W2:Y:S01]  /*18390*/  LDL.LU R156, [R1+0x37c] ;  /* 0x00037c00019c7983 */ /* 0x000ea20000300800 */
[----:B------:R-:W-:Y:S01]  /*183a0*/  IADD3 R100, P0, PT, R13, R7, RZ ;  /* 0x000000070d647210 */ /* 0x000fe20007f1e0ff */
[----:B------:R-:W-:-:S03]  /*183b0*/  IMAD R14, R4, UR6, RZ ;  /* 0x00000006040e7c24 */ /* 0x000fc6000f8e02ff */
[-C--:B------:R-:W-:Y:S02]  /*183c0*/  LEA.HI.X.SX32 R102, R13, R6.reuse, 0x1, P0 ;  /* 0x000000060d667211 */ /* 0x080fe400000f0eff */
[-C--:B------:R-:W-:Y:S01]  /*183d0*/  IADD3 R11, P0, PT, R5, R7.reuse, RZ ;  /* 0x00000007050b7210 */ /* 0x080fe20007f1e0ff */
[----:B------:R-:W-:Y:S01]  /*183e0*/  STL [R1+0x348], R100 ;  /* 0x0003486401007387 */ /* 0x000fe20000100800 */
[----:B------:R-:W-:Y:S02]  /*183f0*/  IMAD R13, R3, UR6, RZ ;  /* 0x00000006030d7c24 */ /* 0x000fe4000f8e02ff */
[----:B------:R-:W-:Y:S01]  /*18400*/  LEA.HI.X.SX32 R3, R5, R6, 0x1, P0 ;  /* 0x0000000605037211 */ /* 0x000fe200000f0eff */
[----:B------:R-:W2:Y:S01]  /*18410*/  LDL.LU R164, [R1+0x384] ;  /* 0x0003840001a47983 */ /* 0x000ea20000300800 */
[----:B------:R-:W-:-:S03]  /*18420*/  IADD3 R5, P0, PT, R14, R7, RZ ;  /* 0x000000070e057210 */ /* 0x000fc60007f1e0ff */
[----:B------:R-:W-:Y:S04]  /*18430*/  STL [R1+0x350], R11 ;  /* 0x0003500b01007387 */ /* 0x000fe80000100800 */
[----:B------:R-:W-:Y:S01]  /*18440*/  STL [R1+0x344], R102 ;  /* 0x0003446601007387 */ /* 0x000fe20000100800 */
[----:B----4-:R-:W-:-:S03]  /*18450*/  SEL R4, R10, R149, !P3 ;  /* 0x000000950a047207 */ /* 0x010fc60005800000 */
[----:B------:R-:W4:Y:S04]  /*18460*/  LDL.LU R149, [R1+0x38c] ;  /* 0x00038c0001957983 */ /* 0x000f280000300800 */
[----:B------:R-:W-:Y:S04]  /*18470*/  STL [R1+0x34c], R3 ;  /* 0x00034c0301007387 */ /* 0x000fe80000100800 */
[----:B------:R0:W-:Y:S02]  /*18480*/  STL [R1+0x358], R5 ;  /* 0x0003580501007387 */ /* 0x0001e40000100800 */
[----:B0-----:R-:W-:Y:S01]  /*18490*/  IMAD R5, R4, UR6, RZ ;  /* 0x0000000604057c24 */ /* 0x001fe2000f8e02ff */
[----:B------:R-:W-:-:S02]  /*184a0*/  LEA.HI.X.SX32 R4, R14, R6, 0x1, P0 ;  /* 0x000000060e047211 */ /* 0x000fc400000f0eff */
[-C--:B------:R-:W-:Y:S02]  /*184b0*/  IADD3 R96, P0, PT, R13, R7.reuse, RZ ;  /* 0x000000070d607210 */ /* 0x080fe40007f1e0ff */
[----:B---3--:R-:W-:Y:S02]  /*184c0*/  SEL R3, R10, R150, !P3 ;  /* 0x000000960a037207 */ /* 0x008fe40005800000 */
[----:B------:R-:W3:Y:S03]  /*184d0*/  LDL.LU R150, [R1+0x394] ;  /* 0x0003940001967983 */ /* 0x000ee60000300800 */
[----:B------:R-:W-:Y:S01]  /*184e0*/  IMAD R14, R3, UR6, RZ ;  /* 0x00000006030e7c24 */ /* 0x000fe2000f8e02ff */
[----:B------:R-:W-:Y:S01]  /*184f0*/  LEA.HI.X.SX32 R3, R13, R6, 0x1, P0 ;  /* 0x000000060d037211 */ /* 0x000fe200000f0eff */
[----:B------:R0:W-:Y:S01]  /*18500*/  STL [R1+0x354], R4 ;  /* 0x0003540401007387 */ /* 0x0001e20000100800 */
[----:B------:R-:W-:-:S02]  /*18510*/  IADD3 R11, P0, PT, R5, R7, RZ ;  /* 0x00000007050b7210 */ /* 0x000fc40007f1e0ff */
[----:B0-----:R-:W-:Y:S02]  /*18520*/  SEL R4, R10, R155, !P3 ;  /* 0x0000009b0a047207 */ /* 0x001fe40005800000 */
[----:B------:R-:W3:Y:S04]  /*18530*/  LDL.LU R155, [R1+0x39c] ;  /* 0x00039c00019b7983 */ /* 0x000ee80000300800 */
[----:B------:R-:W-:Y:S04]  /*18540*/  STL [R1+0x360], R96 ;  /* 0x0003606001007387 */ /* 0x000fe80000100800 */
[----:B------:R0:W-:Y:S01]  /*18550*/  STL [R1+0x35c], R3 ;  /* 0x00035c0301007387 */ /* 0x0001e20000100800 */
[----:B------:R-:W-:Y:S01]  /*18560*/  IMAD R13, R4, UR6, RZ ;  /* 0x00000006040d7c24 */ /* 0x000fe2000f8e02ff */
[----:B0-----:R-:W-:-:S02]  /*18570*/  SEL R3, R10, R141, !P3 ;  /* 0x0000008d0a037207 */ /* 0x001fc40005800000 */
[----:B------:R-:W3:Y:S04]  /*18580*/  LDL.LU R141, [R1+0x3a4] ;  /* 0x0003a400018d7983 */ /* 0x000ee80000300800 */
[----:B------:R0:W-:Y:S02]  /*18590*/  STL [R1+0x368], R11 ;  /* 0x0003680b01007387 */ /* 0x0001e40000100800 */
[----:B0-----:R-:W-:Y:S02]  /*185a0*/  LEA.HI.X.SX32 R11, R5, R6, 0x1, P0 ;  /* 0x00000006050b7211 */ /* 0x001fe400000f0eff */
[----:B------:R-:W-:Y:S02]  /*185b0*/  IADD3 R5, P0, PT, R14, R7, RZ ;  /* 0x000000070e057210 */ /* 0x000fe40007f1e0ff */
[----:B------:R-:W-:Y:S01]  /*185c0*/  SEL R4, R10, R142, !P3 ;  /* 0x0000008e0a047207 */ /* 0x000fe20005800000 */
[----:B------:R0:W-:Y:S01]  /*185d0*/  STL [R1+0x364], R11 ;  /* 0x0003640b01007387 */ /* 0x0001e20000100800 */
[----:B------:R-:W-:-:S03]  /*185e0*/  LEA.HI.X.SX32 R12, R14, R6, 0x1, P0 ;  /* 0x000000060e0c7211 */ /* 0x000fc600000f0eff */
[----:B------:R-:W3:Y:S01]  /*185f0*/  LDL.LU R142, [R1+0x3ac] ;  /* 0x0003ac00018e7983 */ /* 0x000ee20000300800 */
[----:B0-----:R-:W-:-:S03]  /*18600*/  IADD3 R11, P0, PT, R13, R7, RZ ;  /* 0x000000070d0b7210 */ /* 0x001fc60007f1e0ff */
[----:B------:R0:W-:Y:S04]  /*18610*/  STL [R1+0x370], R5 ;  /* 0x0003700501007387 */ /* 0x0001e80000100800 */
[----:B------:R-:W-:Y:S04]  /*18620*/  STL [R1+0x36c], R12 ;  /* 0x00036c0c01007387 */ /* 0x000fe80000100800 */
[----:B------:R1:W-:Y:S01]  /*18630*/  STL [R1+0x378], R11 ;  /* 0x0003780b01007387 */ /* 0x0003e20000100800 */
[----:B0-----:R-:W-:Y:S01]  /*18640*/  IMAD R5, R3, UR6, RZ ;  /* 0x0000000603057c24 */ /* 0x001fe2000f8e02ff */
[----:B--2---:R-:W-:-:S02]  /*18650*/  SEL R3, R10, R156, !P3 ;  /* 0x0000009c0a037207 */ /* 0x004fc40005800000 */
[----:B------:R-:W2:Y:S01]  /*18660*/  LDL.LU R156, [R1+0x3b4] ;  /* 0x0003b400019c7983 */ /* 0x000ea20000300800 */
[----:B------:R-:W-:Y:S01]  /*18670*/  IMAD R14, R4, UR6, RZ ;  /* 0x00000006040e7c24 */ /* 0x000fe2000f8e02ff */
[----:B------:R-:W-:Y:S02]  /*18680*/  LEA.HI.X.SX32 R4, R13, R6, 0x1, P0 ;  /* 0x000000060d047211 */ /* 0x000fe400000f0eff */
[----:B-1----:R-:W-:-:S03]  /*18690*/  IADD3 R11, P0, PT, R5, R7, RZ ;  /* 0x00000007050b7210 */ /* 0x002fc60007f1e0ff */
[----:B------:R0:W-:Y:S01]  /*186a0*/  STL [R1+0x374], R4 ;  /* 0x0003740401007387 */ /* 0x0001e20000100800 */
[----:B------:R-:W-:-:S03]  /*186b0*/  IMAD R13, R3, UR6, RZ ;  /* 0x00000006030d7c24 */ /* 0x000fc6000f8e02ff */
[----:B------:R1:W-:Y:S01]  /*186c0*/  STL [R1+0x380], R11 ;  /* 0x0003800b01007387 */ /* 0x0003e20000100800 */
[----:B0-----:R-:W-:Y:S02]  /*186d0*/  SEL R4, R10, R164, !P3 ;  /* 0x000000a40a047207 */ /* 0x001fe40005800000 */
[----:B-1----:R-:W-:Y:S02]  /*186e0*/  LEA.HI.X.SX32 R11, R5, R6, 0x1, P0 ;  /* 0x00000006050b7211 */ /* 0x002fe400000f0eff */
[----:B------:R-:W-:-:S03]  /*186f0*/  IADD3 R5, P0, PT, R14, R7, RZ ;  /* 0x000000070e057210 */ /* 0x000fc60007f1e0ff */
[----:B------:R0:W-:Y:S01]  /*18700*/  STL [R1+0x37c], R11 ;  /* 0x00037c0b01007387 */ /* 0x0001e20000100800 */
[-C--:B------:R-:W-:Y:S02]  /*18710*/  LEA.HI.X.SX32 R12, R14, R6.reuse, 0x1, P0 ;  /* 0x000000060e0c7211 */ /* 0x080fe400000f0eff */
[----:B0-----:R-:W-:Y:S02]  /*18720*/  IADD3 R11, P0, PT, R13, R7, RZ ;  /* 0x000000070d0b7210 */ /* 0x001fe40007f1e0ff */
[----:B----4-:R-:W-:Y:S02]  /*18730*/  SEL R3, R10, R149, !P3 ;  /* 0x000000950a037207 */ /* 0x010fe40005800000 */
[----:B------:R-:W4:Y:S04]  /*18740*/  LDL.LU R149, [R1+0x3bc] ;  /* 0x0003bc0001957983 */ /* 0x000f280000300800 */
[----:B------:R0:W-:Y:S01]  /*18750*/  STL [R1+0x388], R5 ;  /* 0x0003880501007387 */ /* 0x0001e20000100800 */
[----:B------:R-:W-:Y:S01]  /*18760*/  IMAD R14, R3, UR6, RZ ;  /* 0x00000006030e7c24 */ /* 0x000fe2000f8e02ff */
[----:B------:R-:W-:-:S02]  /*18770*/  LEA.HI.X.SX32 R3, R13, R6, 0x1, P0 ;  /* 0x000000060d037211 */ /* 0x000fc400000f0eff */
[----:B------:R-:W-:Y:S01]  /*18780*/  STL [R1+0x384], R12 ;  /* 0x0003840c01007387 */ /* 0x000fe20000100800 */
[----:B0-----:R-:W-:-:S03]  /*18790*/  IMAD R5, R4, UR6, RZ ;  /* 0x0000000604057c24 */ /* 0x001fc6000f8e02ff */
[----:B------:R0:W-:Y:S02]  /*187a0*/  STL [R1+0x390], R11 ;  /* 0x0003900b01007387 */ /* 0x0001e40000100800 */
[C---:B0-----:R-:W-:Y:S02]  /*187b0*/  IADD3 R11, P0, PT, R5.reuse, R7, RZ ;  /* 0x00000007050b7210 */ /* 0x041fe40007f1e0ff */
[----:B---3--:R-:W-:Y:S02]  /*187c0*/  SEL R4, R10, R150, !P3 ;  /* 0x000000960a047207 */ /* 0x008fe40005800000 */
[----:B------:R-:W3:Y:S04]  /*187d0*/  LDL.LU R150, [R1+0x3c4] ;  /* 0x0003c40001967983 */ /* 0x000ee80000300800 */
[----:B------:R-:W-:Y:S04]  /*187e0*/  STL [R1+0x38c], R3 ;  /* 0x00038c0301007387 */ /* 0x000fe80000100800 */
[----:B------:R0:W-:Y:S01]  /*187f0*/  STL [R1+0x398], R11 ;  /* 0x0003980b01007387 */ /* 0x0001e20000100800 */
[----:B------:R-:W-:Y:S01]  /*18800*/  IMAD R13, R4, UR6, RZ ;  /* 0x00000006040d7c24 */ /* 0x000fe2000f8e02ff */
[----:B0-----:R-:W-:-:S02]  /*18810*/  LEA.HI.X.SX32 R11, R5, R6, 0x1, P0 ;  /* 0x00000006050b7211 */ /* 0x001fc400000f0eff */
[----:B------:R-:W-:Y:S02]  /*18820*/  IADD3 R5, P0, PT, R14, R7, RZ ;  /* 0x000000070e057210 */ /* 0x000fe40007f1e0ff */
[----:B------:R-:W-:Y:S01]  /*18830*/  SEL R3, R10, R155, !P3 ;  /* 0x0000009b0a037207 */ /* 0x000fe20005800000 */
[----:B------:R0:W-:Y:S02]  /*18840*/  STL [R1+0x394], R11 ;  /* 0x0003940b01007387 */ /* 0x0001e40000100800 */
[----:B0-----:R-:W-:Y:S02]  /*18850*/  LEA.HI.X.SX32 R11, R14, R6, 0x1, P0 ;  /* 0x000000060e0b7211 */ /* 0x001fe400000f0eff */
[----:B------:R-:W-:Y:S02]  /*18860*/  SEL R4, R10, R141, !P3 ;  /* 0x0000008d0a047207 */ /* 0x000fe40005800000 */
[----:B------:R-:W3:Y:S01]  /*18870*/  LDL.LU R141, [R1+0x3cc] ;  /* 0x0003cc00018d7983 */ /* 0x000ee20000300800 */
[----:B------:R-:W-:-:S03]  /*18880*/  IADD3 R83, P0, PT, R13, R7, RZ ;  /* 0x000000070d537210 */ /* 0x000fc60007f1e0ff */
[----:B------:R0:W-:Y:S04]  /*18890*/  STL [R1+0x3a0], R5 ;  /* 0x0003a00501007387 */ /* 0x0001e80000100800 */
[----:B------:R1:W-:Y:S01]  /*188a0*/  STL [R1+0x39c], R11 ;  /* 0x00039c0b01007387 */ /* 0x0003e20000100800 */
[----:B------:R-:W-:Y:S01]  /*188b0*/  LEA.HI.X.SX32 R85, R13, R6, 0x1, P0 ;  /* 0x000000060d557211 */ /* 0x000fe200000f0eff */
[----:B0-----:R-:W-:Y:S01]  /*188c0*/  IMAD R5, R3, UR6, RZ ;  /* 0x0000000603057c24 */ /* 0x001fe2000f8e02ff */
[----:B------:R-:W-:Y:S02]  /*188d0*/  SEL R3, R10, R142, !P3 ;  /* 0x0000008e0a037207 */ /* 0x000fe40005800000 */
[----:B------:R-:W3:Y:S02]  /*188e0*/  LDL.LU R142, [R1+0x3d4] ;  /* 0x0003d400018e7983 */ /* 0x000ee40000300800 */
[----:B------:R-:W-:-:S02]  /*188f0*/  IADD3 R117, P0, PT, R5, R7, RZ ;  /* 0x0000000705757210 */ /* 0x000fc40007f1e0ff */
[----:B------:R-:W-:Y:S01]  /*18900*/  STL [R1+0x3a8], R83 ;  /* 0x0003a85301007387 */ /* 0x000fe20000100800 */
[----:B------:R-:W-:-:S03]  /*18910*/  IMAD R14, R4, UR6, RZ ;  /* 0x00000006040e7c24 */ /* 0x000fc6000f8e02ff */
[----:B------:R-:W3:Y:S04]  /*18920*/  LDL.LU R155, [R1+0x3dc] ;  /* 0x0003dc00019b7983 */ /* 0x000ee80000300800 */
[----:B------:R-:W-:Y:S04]  /*18930*/  STL [R1+0x3a4], R85 ;  /* 0x0003a45501007387 */ /* 0x000fe80000100800 */
[----:B------:R-:W-:Y:S01]  /*18940*/  STL [R1+0x3b0], R117 ;  /* 0x0003b07501007387 */ /* 0x000fe20000100800 */
[----:B--2---:R-:W-:-:S03]  /*18950*/  SEL R4, R10, R156, !P3 ;  /* 0x0000009c0a047207 */ /* 0x004fc60005800000 */
[----:B------:R-:W2:Y:S01]  /*18960*/  LDL.LU R156, [R1+0x3e4] ;  /* 0x0003e400019c7983 */ /* 0x000ea20000300800 */
[----:B------:R-:W-:Y:S01]  /*18970*/  LEA.HI.X.SX32 R12, R5, R6, 0x1, P0 ;  /* 0x00000006050c7211 */ /* 0x000fe200000f0eff */
[----:B------:R-:W-:Y:S01]  /*18980*/  IMAD R13, R3, UR6, RZ ;  /* 0x00000006030d7c24 */ /* 0x000fe2000f8e02ff */
[----:B------:R-:W-:Y:S01]  /*18990*/  IADD3 R162, P0, PT, R14, R7, RZ ;  /* 0x000000070ea27210 */ /* 0x000fe20007f1e0ff */
[----:B------:R-:W-:-:S03]  /*189a0*/  IMAD R5, R4, UR6, RZ ;  /* 0x0000000604057c24 */ /* 0x000fc6000f8e02ff */
[-C--:B-1----:R-:W-:Y:S02]  /*189b0*/  LEA.HI.X.SX32 R11, R14, R6.reuse, 0x1, P0 ;  /* 0x000000060e0b7211 */ /* 0x082fe400000f0eff */
[CC--:B------:R-:W-:Y:S01]  /*189c0*/  IADD3 R148, P0, PT, R13.reuse, R7.reuse, RZ ;  /* 0x000000070d947210 */ /* 0x0c0fe20007f1e0ff */
[----:B------:R-:W-:Y:S03]  /*189d0*/  STL [R1+0x3ac], R12 ;  /* 0x0003ac0c01007387 */ /* 0x000fe60000100800 */
[-C--:B------:R-:W-:Y:S02]  /*189e0*/  LEA.HI.X.SX32 R161, R13, R6.reuse, 0x1, P0 ;  /* 0x000000060da17211 */ /* 0x080fe400000f0eff */
[C---:B------:R-:W-:Y:S01]  /*189f0*/  IADD3 R160, P0, PT, R5.reuse, R7, RZ ;  /* 0x0000000705a07210 */ /* 0x040fe20007f1e0ff */
[----:B------:R-:W-:Y:S03]  /*18a00*/  STL [R1+0x3b8], R162 ;  /* 0x0003b8a201007387 */ /* 0x000fe60000100800 */
[----:B------:R-:W-:-:S02]  /*18a10*/  LEA.HI.X.SX32 R147, R5, R6, 0x1, P0 ;  /* 0x0000000605937211 */ /* 0x000fc400000f0eff */
[----:B----4-:R-:W-:Y:S02]  /*18a20*/  SEL R3, R10, R149, !P3 ;  /* 0x000000950a037207 */ /* 0x010fe40005800000 */
[----:B------:R-:W4:Y:S03]  /*18a30*/  LDL.LU R149, [R1+0x3ec] ;  /* 0x0003ec0001957983 */ /* 0x000f260000300800 */
[----:B------:R-:W-:Y:S01]  /*18a40*/  IMAD R14, R3, UR6, RZ ;  /* 0x00000006030e7c24 */ /* 0x000fe2000f8e02ff */
[----:B------:R-:W-:Y:S04]  /*18a50*/  STL [R1+0x3b4], R11 ;  /* 0x0003b40b01007387 */ /* 0x000fe80000100800 */
[C---:B------:R-:W-:Y:S01]  /*18a60*/  IADD3 R154, P0, PT, R14.reuse, R7, RZ ;  /* 0x000000070e9a7210 */ /* 0x040fe20007f1e0ff */
[----:B------:R-:W-:Y:S03]  /*18a70*/  STL [R1+0x3c0], R148 ;  /* 0x0003c09401007387 */ /* 0x000fe60000100800 */
[----:B------:R-:W-:-:S02]  /*18a80*/  LEA.HI.X.SX32 R159, R14, R6, 0x1, P0 ;  /* 0x000000060e9f7211 */ /* 0x000fc400000f0eff */
[----:B---3--:R-:W-:Y:S02]  /*18a90*/  SEL R4, R10, R150, !P3 ;  /* 0x000000960a047207 */ /* 0x008fe40005800000 */
[----:B------:R-:W3:Y:S03]  /*18aa0*/  LDL.LU R150, [R1+0x3f4] ;  /* 0x0003f40001967983 */ /* 0x000ee60000300800 */
[----:B------:R-:W-:Y:S01]  /*18ab0*/  IMAD R13, R4, UR6, RZ ;  /* 0x00000006040d7c24 */ /* 0x000fe2000f8e02ff */
[----:B------:R-:W-:Y:S04]  /*18ac0*/  STL [R1+0x3bc], R161 ;  /* 0x0003bca101007387 */ /* 0x000fe80000100800 */
[C---:B------:R-:W-:Y:S01]  /*18ad0*/  IADD3 R146, P0, PT, R13.reuse, R7, RZ ;  /* 0x000000070d927210 */ /* 0x040fe20007f1e0ff */
[----:B------:R-:W-:Y:S03]  /*18ae0*/  STL [R1+0x3c8], R160 ;  /* 0x0003c8a001007387 */ /* 0x000fe60000100800 */
[----:B------:R-:W-:-:S02]  /*18af0*/  LEA.HI.X.SX32 R153, R13, R6, 0x1, P0 ;  /* 0x000000060d997211 */ /* 0x000fc400000f0eff */
[----:B------:R-:W-:Y:S02]  /*18b00*/  SEL R3, R10, R141, !P3 ;  /* 0x0000008d0a037207 */ /* 0x000fe40005800000 */
[----:B------:R-:W3:Y:S03]  /*18b10*/  LDL.LU R141, [R1+0x3fc] ;  /* 0x0003fc00018d7983 */ /* 0x000ee60000300800 */
[----:B------:R-:W-:-:S05]  /*18b20*/  IMAD R5, R3, UR6, RZ ;  /* 0x0000000603057c24 */ /* 0x000fca000f8e02ff */
[----:B------:R-:W-:-:S04]  /*18b30*/  IADD3 R165, P0, PT, R5, R7, RZ ;  /* 0x0000000705a57210 */ /* 0x000fc80007f1e0ff */
[----:B------:R-:W-:Y:S02]  /*18b40*/  LEA.HI.X.SX32 R145, R5, R6, 0x1, P0 ;  /* 0x0000000605917211 */ /* 0x000fe400000f0eff */
[----:B------:R-:W-:Y:S02]  /*18b50*/  SEL R4, R10, R142, !P3 ;  /* 0x0000008e0a047207 */ /* 0x000fe40005800000 */
[----:B------:R-:W3:Y:S03]  /*18b60*/  LDL.LU R142, [R1+0x404] ;  /* 0x00040400018e7983 */ /* 0x000ee60000300800 */
[----:B------:R-:W-:Y:S01]  /*18b70*/  IMAD R14, R4, UR6, RZ ;  /* 0x00000006040e7c24 */ /* 0x000fe2000f8e02ff */
[----:B------:R-:W-:-:S04]  /*18b80*/  SEL R3, R10, R155, !P3 ;  /* 0x0000009b0a037207 */ /* 0x000fc80005800000 */
[CC--:B------:R-:W-:Y:S01]  /*18b90*/  IADD3 R157, P0, PT, R14.reuse, R7.reuse, RZ ;  /* 0x000000070e9d7210 */ /* 0x0c0fe20007f1e0ff */
[----:B------:R-:W-:Y:S01]  /*18ba0*/  IMAD R13, R3, UR6, RZ ;  /* 0x00000006030d7c24 */ /* 0x000fe2000f8e02ff */
[----:B------:R-:W-:Y:S02]  /*18bb0*/  STL [R1+0x3c4], R147 ;  /* 0x0003c49301007387 */ /* 0x000fe40000100800 */
[----:B------:R-:W-:Y:S02]  /*18bc0*/  LEA.HI.X.SX32 R158, R14, R6, 0x1, P0 ;  /* 0x000000060e9e7211 */ /* 0x000fe400000f0eff */
        /* <DEDUP_REMOVED lines=8> */
[----:B------:R-:W-:Y:S04]  /*18c50*/  STL [R1+0x3e8], R157 ;  /* 0x0003e89d01007387 */ /* 0x000fe80000100800 */
[----:B------:R-:W-:Y:S04]  /*18c60*/  STL [R1+0x3e4], R158 ;  /* 0x0003e49e01007387 */ /* 0x000fe80000100800 */
[----:B------:R-:W-:Y:S04]  /*18c70*/  STL [R1+0x3f0], R151 ;  /* 0x0003f09701007387 */ /* 0x000fe80000100800 */
[----:B------:R-:W-:Y:S01]  /*18c80*/  STL [R1+0x3ec], R152 ;  /* 0x0003ec9801007387 */ /* 0x000fe20000100800 */
[----:B--2---:R-:W-:-:S05]  /*18c90*/  SEL R4, R10, R156, !P3 ;  /* 0x0000009c0a047207 */ /* 0x004fca0005800000 */
[----:B------:R-:W-:-:S05]  /*18ca0*/  IMAD R5, R4, UR6, RZ ;  /* 0x0000000604057c24 */ /* 0x000fca000f8e02ff */
[----:B------:R-:W-:-:S05]  /*18cb0*/  IADD3 R143, P0, PT, R5, R7, RZ ;  /* 0x00000007058f7210 */ /* 0x000fca0007f1e0ff */
[----:B------:R-:W-:Y:S04]  /*18cc0*/  STL [R1+0x3f8], R143 ;  /* 0x0003f88f01007387 */ /* 0x000fe80000100800 */
[----:B------:R-:W2:Y:S04]  /*18cd0*/  LDL.LU R137, [R1+0x534] ;  /* 0x0005340001897983 */ /* 0x000ea80000300800 */
[----:B------:R-:W2:Y:S01]  /*18ce0*/  LDL.LU R140, [R1+0x530] ;  /* 0x00053000018c7983 */ /* 0x000ea20000300800 */
[----:B------:R-:W0:Y:S01]  /*18cf0*/  S2R R2, SR_TID.X ;  /* 0x0000000000027919 */ /* 0x000e220000002100 */
[----:B------:R-:W-:-:S02]  /*18d00*/  LEA.HI.X.SX32 R144, R5, R6, 0x1, P0 ;  /* 0x0000000605907211 */ /* 0x000fc400000f0eff */
[----:B------:R-:W2:Y:S04]  /*18d10*/  LDL.LU R138, [R1+0x52c] ;  /* 0x00052c00018a7983 */ /* 0x000ea80000300800 */
[----:B------:R-:W2:Y:S04]  /*18d20*/  LDL.LU R124, [R1+0x528] ;  /* 0x00052800017c7983 */ /* 0x000ea80000300800 */
[----:B------:R-:W2:Y:S04]  /*18d30*/  LDL.LU R125, [R1+0x524] ;  /* 0x00052400017d7983 */ /* 0x000ea80000300800 */
[----:B------:R-:W2:Y:S04]  /*18d40*/  LDL.LU R126, [R1+0x520] ;  /* 0x00052000017e7983 */ /* 0x000ea80000300800 */
[----:B------:R-:W2:Y:S04]  /*18d50*/  LDL.LU R127, [R1+0x51c] ;  /* 0x00051c00017f7983 */ /* 0x000ea80000300800 */
[----:B------:R-:W2:Y:S04]  /*18d60*/  LDL.LU R128, [R1+0x518] ;  /* 0x0005180001807983 */ /* 0x000ea80000300800 */
[----:B------:R-:W2:Y:S01]  /*18d70*/  LDL.LU R129, [R1+0x514] ;  /* 0x0005140001817983 */ /* 0x000ea20000300800 */
[----:B------:R-:W-:-:S04]  /*18d80*/  @!UP1 UIADD3 UR4, UPT, UPT, -UR4, 0x100000, URZ ;  /* 0x0010000004049890 */ /* 0x000fc8000fffe1ff */
[----:B------:R-:W-:Y:S02]  /*18d90*/  @!UP1 USHF.L.U32 UR5, UR4, 0xb, URZ ;  /* 0x0000000b04059899 */ /* 0x000fe400080006ff */
[----:B------:R-:W-:Y:S01]  /*18da0*/  @!UP1 USHF.L.U32 UR4, UR4, 0x1, URZ ;  /* 0x0000000104049899 */ /* 0x000fe200080006ff */
[----:B------:R-:W2:Y:S04]  /*18db0*/  LDL.LU R130, [R1+0x510] ;  /* 0x0005100001827983 */ /* 0x000ea80000300800 */
[----:B------:R-:W2:Y:S04]  /*18dc0*/  LDL.LU R131, [R1+0x50c] ;  /* 0x00050c0001837983 */ /* 0x000ea80000300800 */
[----:B------:R-:W2:Y:S01]  /*18dd0*/  LDL.LU R132, [R1+0x508] ;  /* 0x0005080001847983 */ /* 0x000ea20000300800 */
[----:B----4-:R-:W-:-:S03]  /*18de0*/  SEL R3, R10, R149, !P3 ;  /* 0x000000950a037207 */ /* 0x010fc60005800000 */
[----:B------:R-:W4:Y:S02]  /*18df0*/  LDL.LU R133, [R1+0x504] ;  /* 0x0005040001857983 */ /* 0x000f240000300800 */
[----:B------:R-:W-:Y:S02]  /*18e00*/  IMAD R14, R3, UR6, RZ ;  /* 0x00000006030e7c24 */ /* 0x000fe4000f8e02ff */
[----:B------:R-:W4:Y:S03]  /*18e10*/  LDL.LU R134, [R1+0x500] ;  /* 0x0005000001867983 */ /* 0x000f260000300800 */
[C---:B------:R-:W-:Y:S01]  /*18e20*/  IADD3 R163, P0, PT, R14.reuse, R7, RZ ;  /* 0x000000070ea37210 */ /* 0x040fe20007f1e0ff */
[----:B------:R-:W4:Y:S03]  /*18e30*/  LDL.LU R135, [R1+0x4fc] ;  /* 0x0004fc0001877983 */ /* 0x000f260000300800 */
[----:B------:R-:W-:Y:S01]  /*18e40*/  LEA.HI.X.SX32 R164, R14, R6, 0x1, P0 ;  /* 0x000000060ea47211 */ /* 0x000fe200000f0eff */
[----:B------:R-:W4:Y:S01]  /*18e50*/  LDL.LU R136, [R1+0x4f4] ;  /* 0x0004f40001887983 */ /* 0x000f220000300800 */
[----:B------:R-:W-:-:S03]  /*18e60*/  VOTEU.ALL UP1, P1 ;  /* 0x0000000000ff7886 */ /* 0x000fc60000820000 */
[----:B------:R-:W4:Y:S01]  /*18e70*/  LDL.LU R139, [R1+0x4f8] ;  /* 0x0004f800018b7983 */ /* 0x000f220000300800 */
[----:B---3--:R-:W-:Y:S01]  /*18e80*/  SEL R4, R10, R150, !P3 ;  /* 0x000000960a047207 */ /* 0x008fe20005800000 */
[----:B------:R1:W3:Y:S04]  /*18e90*/  @!UP1 SYNCS.EXCH.64 URZ, [UR10+0x14008], UR4 ;  /* 0x014008040aff95b2 */ /* 0x0002e80008000100 */
[----:B------:R-:W-:Y:S01]  /*18ea0*/  IMAD R13, R4, UR6, RZ ;  /* 0x00000006040d7c24 */ /* 0x000fe2000f8e02ff */
[----:B------:R-:W-:Y:S01]  /*18eb0*/  STL [R1+0x3f4], R144 ;  /* 0x0003f49001007387 */ /* 0x000fe20000100800 */
[----:B0-----:R-:W-:-:S03]  /*18ec0*/  LOP3.LUT R2, R2, 0x7f, RZ, 0xc0, !PT ;  /* 0x0000007f02027812 */ /* 0x001fc600078ec0ff */
[----:B------:R-:W-:Y:S01]  /*18ed0*/  STL [R1+0x400], R163 ;  /* 0x000400a301007387 */ /* 0x000fe20000100800 */
[----:B------:R-:W-:Y:S01]  /*18ee0*/  VIADD R91, R0, 0xdf ;  /* 0x000000df005b7836 */ /* 0x000fe20000000000 */
[----:B-1----:R-:W0:Y:S02]  /*18ef0*/  LDCU UR4, c[0x0][0x3b0] ;  /* 0x00007600ff0477ac */ /* 0x002e240008000800 */
[----:B------:R-:W-:Y:S01]  /*18f00*/  STL [R1+0x3fc], R164 ;  /* 0x0003fca401007387 */ /* 0x000fe20000100800 */
[----:B------:R-:W1:Y:S01]  /*18f10*/  LDCU UR5, c[0x0][0x3b0] ;  /* 0x00007600ff0577ac */ /* 0x000e620008000800 */
[----:B------:R-:W-:Y:S02]  /*18f20*/  SEL R3, R10, R141, !P3 ;  /* 0x0000008d0a037207 */ /* 0x000fe40005800000 */
[----:B------:R-:W-:-:S03]  /*18f30*/  IADD3 R141, P0, PT, R13, R7, RZ ;  /* 0x000000070d8d7210 */ /* 0x000fc60007f1e0ff */
[----:B------:R-:W-:Y:S01]  /*18f40*/  IMAD R3, R3, UR6, RZ ;  /* 0x0000000603037c24 */ /* 0x000fe2000f8e02ff */
[----:B------:R-:W-:-:S04]  /*18f50*/  LEA.HI.X.SX32 R156, R13, R6, 0x1, P0 ;  /* 0x000000060d9c7211 */ /* 0x000fc800000f0eff */
[----:B------:R-:W-:-:S04]  /*18f60*/  IADD3 R150, P0, PT, R3, R7, RZ ;  /* 0x0000000703967210 */ /* 0x000fc80007f1e0ff */
[----:B------:R-:W-:Y:S02]  /*18f70*/  LEA.HI.X.SX32 R155, R3, R6, 0x1, P0 ;  /* 0x00000006039b7211 */ /* 0x000fe400000f0eff */
[----:B------:R-:W-:-:S05]  /*18f80*/  SEL R4, R10, R142, !P3 ;  /* 0x0000008e0a047207 */ /* 0x000fca0005800000 */
[----:B------:R-:W-:Y:S01]  /*18f90*/  IMAD R4, R4, UR6, RZ ;  /* 0x0000000604047c24 */ /* 0x000fe2000f8e02ff */
[----:B------:R-:W-:Y:S04]  /*18fa0*/  STL [R1+0x408], R141 ;  /* 0x0004088d01007387 */ /* 0x000fe80000100800 */
[C---:B------:R-:W-:Y:S01]  /*18fb0*/  IADD3 R142, P0, PT, R4.reuse, R7, RZ ;  /* 0x00000007048e7210 */ /* 0x040fe20007f1e0ff */
[----:B------:R-:W-:Y:S03]  /*18fc0*/  STL [R1+0x404], R156 ;  /* 0x0004049c01007387 */ /* 0x000fe60000100800 */
[----:B------:R-:W-:Y:S01]  /*18fd0*/  LEA.HI.X.SX32 R149, R4, R6, 0x1, P0 ;  /* 0x0000000604957211 */ /* 0x000fe200000f0eff */
[----:B------:R-:W-:Y:S04]  /*18fe0*/  STL [R1+0x410], R150 ;  /* 0x0004109601007387 */ /* 0x000fe80000100800 */
[----:B------:R-:W-:Y:S04]  /*18ff0*/  STL [R1+0x40c], R155 ;  /* 0x00040c9b01007387 */ /* 0x000fe80000100800 */
[----:B------:R-:W-:Y:S04]  /*19000*/  STL [R1+0x418], R142 ;  /* 0x0004188e01007387 */ /* 0x000fe80000100800 */
[----:B------:R-:W-:Y:S04]  /*19010*/  STL [R1+0x414], R149 ;  /* 0x0004149501007387 */ /* 0x000fe80000100800 */
[----:B--2---:R2:W-:Y:S04]  /*19020*/  STS.U8 [R2+UR10+0x10200], R140 ;  /* 0x0102008c02007988 */ /* 0x0045e8000800000a */
[----:B--2---:R-:W2:Y:S01]  /*19030*/  LDL.LU R140, [R1+0x4f0] ;  /* 0x0004f000018c7983 */ /* 0x004ea20000300800 */
[----:B------:R-:W-:Y:S01]  /*19040*/  IABS R14, R91 ;  /* 0x0000005b000e7213 */ /* 0x000fe20000000000 */
[----:B------:R-:W-:-:S04]  /*19050*/  VIADD R3, R0, 0xde ;  /* 0x000000de00037836 */ /* 0x000fc80000000000 */
[----:B------:R-:W-:Y:S01]  /*19060*/  IMAD.HI.U32 R4, R9, R14, RZ ;  /* 0x0000000e09047227 */ /* 0x000fe200078e00ff */
[----:B------:R-:W-:Y:S02]  /*19070*/  IABS R13, R3 ;  /* 0x00000003000d7213 */ /* 0x000fe40000000000 */
[----:B------:R-:W-:Y:S01]  /*19080*/  ISETP.GE.AND P0, PT, R3, RZ, PT ;  /* 0x000000ff0300720c */ /* 0x000fe20003f06270 */
[----:B------:R-:W-:Y:S01]  /*19090*/  IMAD.MOV R4, RZ, RZ, -R4 ;  /* 0x000000ffff047224 */ /* 0x000fe200078e0a04 */
[----:B------:R0:W-:Y:S01]  /*190a0*/  STS.U8 [R2+UR10+0x10000], R137 ;  /* 0x0100008902007988 */ /* 0x0001e2000800000a */
[----:B------:R-:W-:-:S03]  /*190b0*/  IMAD.HI.U32 R3, R9, R13, RZ ;  /* 0x0000000d09037227 */ /* 0x000fc600078e00ff */
[----:B------:R1:W-:Y:S01]  /*190c0*/  STS.U8 [R2+UR10+0x10400], R138 ;  /* 0x0104008a02007988 */ /* 0x0003e2000800000a */
[C---:B------:R-:W-:Y:S02]  /*190d0*/  IMAD R14, R8.reuse, R4, R14 ;  /* 0x00000004080e7224 */ /* 0x040fe400078e020e */
[----:B------:R-:W-:Y:S01]  /*190e0*/  IMAD.MOV R3, RZ, RZ, -R3 ;  /* 0x000000ffff037224 */ /* 0x000fe200078e0a03 */
[----:B0-----:R-:W3:Y:S04]  /*190f0*/  LDL.LU R137, [R1+0x4ec] ;  /* 0x0004ec0001897983 */ /* 0x001ee80000300800 */
[----:B-1----:R-:W3:Y:S04]  /*19100*/  LDL.LU R138, [R1+0x4e8] ;  /* 0x0004e800018a7983 */ /* 0x002ee80000300800 */
[----:B------:R-:W3:Y:S01]  /*19110*/  LDL.LU R4, [R1+0x4e4] ;  /* 0x0004e40001047983 */ /* 0x000ee20000300800 */
[----:B------:R-:W-:-:S03]  /*19120*/  IMAD R13, R8, R3, R13 ;  /* 0x00000003080d7224 */ /* 0x000fc600078e020d */
[----:B------:R-:W3:Y:S01]  /*19130*/  LDL.LU R5, [R1+0x4e0] ;  /* 0x0004e00001057983 */ /* 0x000ee20000300800 */
[----:B------:R-:W-:-:S03]  /*19140*/  LOP3.LUT R3, R2, 0x10, RZ, 0x3c, !PT ;  /* 0x0000001002037812 */ /* 0x000fc600078e3cff */
[----:B------:R-:W3:Y:S04]  /*19150*/  LDL.LU R114, [R1+0x4dc] ;  /* 0x0004dc0001727983 */ /* 0x000ee80000300800 */
[----:B------:R-:W3:Y:S04]  /*19160*/  LDL.LU R115, [R1+0x4d8] ;  /* 0x0004d80001737983 */ /* 0x000ee80000300800 */
[----:B------:R-:W3:Y:S04]  /*19170*/  LDL.LU R116, [R1+0x4d4] ;  /* 0x0004d40001747983 */ /* 0x000ee80000300800 */
[----:B------:R-:W3:Y:S04]  /*19180*/  LDL.LU R118, [R1+0x4d0] ;  /* 0x0004d00001767983 */ /* 0x000ee80000300800 */
[----:B------:R-:W3:Y:S04]  /*19190*/  LDL.LU R119, [R1+0x4cc] ;  /* 0x0004cc0001777983 */ /* 0x000ee80000300800 */
[----:B------:R-:W3:Y:S04]  /*191a0*/  LDL.LU R120, [R1+0x4c8] ;  /* 0x0004c80001787983 */ /* 0x000ee80000300800 */
[----:B------:R-:W3:Y:S04]  /*191b0*/  LDL.LU R121, [R1+0x4c4] ;  /* 0x0004c40001797983 */ /* 0x000ee80000300800 */
[----:B------:R-:W-:Y:S04]  /*191c0*/  STS.U8 [R2+UR10+0x10600], R124 ;  /* 0x0106007c02007988 */ /* 0x000fe8000800000a */
        /* <DEDUP_REMOVED lines=8> */
[----:B----4-:R-:W-:Y:S04]  /*19250*/  STS.U8 [R2+UR10+0x11800], R133 ;  /* 0x0118008502007988 */ /* 0x010fe8000800000a */
[----:B------:R-:W-:Y:S04]  /*19260*/  STS.U8 [R2+UR10+0x11a00], R134 ;  /* 0x011a008602007988 */ /* 0x000fe8000800000a */
[----:B------:R-:W-:Y:S04]  /*19270*/  STS.U8 [R2+UR10+0x11c00], R135 ;  /* 0x011c008702007988 */ /* 0x000fe8000800000a */
[----:B------:R-:W-:Y:S04]  /*19280*/  STS.U8 [R2+UR10+0x11e00], R136 ;  /* 0x011e008802007988 */ /* 0x000fe8000800000a */
[----:B------:R-:W4:Y:S04]  /*19290*/  LDL.LU R122, [R1+0x4c0] ;  /* 0x0004c000017a7983 */ /* 0x000f280000300800 */
[----:B------:R0:W-:Y:S04]  /*192a0*/  STS.U8 [R3+UR10+0x10080], R139 ;  /* 0x0100808b03007988 */ /* 0x0001e8000800000a */
[----:B------:R-:W4:Y:S04]  /*192b0*/  LDL.LU R123, [R1+0x4bc] ;  /* 0x0004bc00017b7983 */ /* 0x000f280000300800 */
[----:B0-----:R-:W4:Y:S04]  /*192c0*/  LDL.LU R139, [R1+0x4b4] ;  /* 0x0004b400018b7983 */ /* 0x001f280000300800 */
[----:B--2---:R0:W-:Y:S04]  /*192d0*/  STS.U8 [R3+UR10+0x10280], R140 ;  /* 0x0102808c03007988 */ /* 0x0041e8000800000a */
[----:B0-----:R-:W2:Y:S04]  /*192e0*/  LDL.LU R140, [R1+0x4b8] ;  /* 0x0004b800018c7983 */ /* 0x001ea80000300800 */
        /* <DEDUP_REMOVED lines=10> */
[----:B---3--:R0:W-:Y:S04]  /*19390*/  STS.U8 [R3+UR10+0x10880], R4 ;  /* 0x0108800403007988 */ /* 0x0081e8000800000a */
[----:B------:R-:W3:Y:S04]  /*193a0*/  LDL.LU R134, [R1+0x488] ;  /* 0x0004880001867983 */ /* 0x000ee80000300800 */
[----:B------:R-:W3:Y:S01]  /*193b0*/  LDL.LU R135, [R1+0x484] ;  /* 0x0004840001877983 */ /* 0x000ee20000300800 */
[----:B0-----:R-:W-:-:S03]  /*193c0*/  LOP3.LUT R4, R2, 0x20, RZ, 0x3c, !PT ;  /* 0x0000002002047812 */ /* 0x001fc600078e3cff */
[----:B------:R0:W-:Y:S04]  /*193d0*/  STS.U8 [R3+UR10+0x10480], R137 ;  /* 0x0104808903007988 */ /* 0x0001e8000800000a */
[----:B------:R-:W3:Y:S04]  /*193e0*/  LDL.LU R136, [R1+0x480] ;  /* 0x0004800001887983 */ /* 0x000ee80000300800 */
[----:B------:R1:W-:Y:S04]  /*193f0*/  STS.U8 [R3+UR10+0x10680], R138 ;  /* 0x0106808a03007988 */ /* 0x0003e8000800000a */
[----:B0-----:R-:W3:Y:S04]  /*19400*/  LDL.LU R137, [R1+0x47c] ;  /* 0x00047c0001897983 */ /* 0x001ee80000300800 */
[----:B------:R-:W-:Y:S04]  /*19410*/  STS.U8 [R3+UR10+0x10a80], R5 ;  /* 0x010a800503007988 */ /* 0x000fe8000800000a */
[----:B-1----:R-:W3:Y:S04]  /*19420*/  LDL.LU R138, [R1+0x474] ;  /* 0x00047400018a7983 */ /* 0x002ee80000300800 */
        /* <DEDUP_REMOVED lines=9> */
[----:B------:R0:W-:Y:S04]  /*194c0*/  STS.U8 [R3+UR10+0x11e80], R139 ;  /* 0x011e808b03007988 */ /* 0x0001e8000800000a */
        /* <DEDUP_REMOVED lines=10> */
[----:B------:R-:W2:Y:S01]  /*19570*/  LDL.LU R122, [R1+0x450] ;  /* 0x00045000017a7983 */ /* 0x000ea20000300800 */
[----:B------:R-:W-:-:S03]  /*19580*/  LOP3.LUT R5, R2, 0x30, RZ, 0x3c, !PT ;  /* 0x0000003002057812 */ /* 0x000fc600078e3cff */
[----:B------:R0:W-:Y:S04]  /*19590*/  STS.U8 [R4+UR10+0x10300], R124 ;  /* 0x0103007c04007988 */ /* 0x0001e8000800000a */
[----:B------:R-:W2:Y:S04]  /*195a0*/  LDL.LU R123, [R1+0x44c] ;  /* 0x00044c00017b7983 */ /* 0x000ea80000300800 */
[----:B------:R1:W-:Y:S04]  /*195b0*/  STS.U8 [R4+UR10+0x10500], R125 ;  /* 0x0105007d04007988 */ /* 0x0003e8000800000a */
[----:B0-----:R-:W2:Y:S04]  /*195c0*/  LDL.LU R124, [R1+0x448] ;  /* 0x00044800017c7983 */ /* 0x001ea80000300800 */
[----:B------:R0:W-:Y:S04]  /*195d0*/  STS.U8 [R4+UR10+0x10700], R126 ;  /* 0x0107007e04007988 */ /* 0x0001e8000800000a */
[----:B-1----:R-:W2:Y:S04]  /*195e0*/  LDL.LU R125, [R1+0x444] ;  /* 0x00044400017d7983 */ /* 0x002ea80000300800 */
[----:B0-----:R-:W2:Y:S04]  /*195f0*/  LDL.LU R126, [R1+0x440] ;  /* 0x00044000017e7983 */ /* 0x001ea80000300800 */
[----:B------:R-:W2:Y:S04]  /*19600*/  LDL.LU R2, [R1+0x43c] ;  /* 0x00043c0001027983 */ /* 0x000ea80000300800 */
[----:B------:R0:W-:Y:S04]  /*19610*/  STS.U8 [R4+UR10+0x10900], R127 ;  /* 0x0109007f04007988 */ /* 0x0001e8000800000a */
[----:B------:R1:W-:Y:S04]  /*19620*/  STS.U8 [R4+UR10+0x10b00], R128 ;  /* 0x010b008004007988 */ /* 0x0003e8000800000a */
[----:B------:R3:W-:Y:S04]  /*19630*/  STS.U8 [R4+UR10+0x10d00], R129 ;  /* 0x010d008104007988 */ /* 0x0007e8000800000a */
[----:B0-----:R-:W2:Y:S04]  /*19640*/  LDL.LU R127, [R1+0x438] ;  /* 0x00043800017f7983 */ /* 0x001ea80000300800 */
[----:B-1----:R-:W2:Y:S04]  /*19650*/  LDL.LU R128, [R1+0x434] ;  /* 0x0004340001807983 */ /* 0x002ea80000300800 */
[----:B------:R0:W-:Y:S04]  /*19660*/  STS.U8 [R4+UR10+0x10f00], R130 ;  /* 0x010f008204007988 */ /* 0x0001e8000800000a */
[----:B---3--:R-:W3:Y:S04]  /*19670*/  LDL.LU R129, [R1+0x430] ;  /* 0x0004300001817983 */ /* 0x008ee80000300800 */
[----:B------:R1:W-:Y:S04]  /*19680*/  STS.U8 [R4+UR10+0x11100], R131 ;  /* 0x0111008304007988 */ /* 0x0003e8000800000a */
[----:B0-----:R-:W3:Y:S04]  /*19690*/  LDL.LU R130, [R1+0x42c] ;  /* 0x00042c0001827983 */ /* 0x001ee80000300800 */
[----:B------:R0:W-:Y:S04]  /*196a0*/  STS.U8 [R4+UR10+0x11300], R132 ;  /* 0x0113008404007988 */ /* 0x0001e8000800000a */
[----:B-1----:R-:W3:Y:S04]  /*196b0*/  LDL.LU R131, [R1+0x428] ;  /* 0x0004280001837983 */ /* 0x002ee80000300800 */
        /* <DEDUP_REMOVED lines=12> */
[----:B----4-:R1:W-:Y:S04]  /*19780*/  STS.U8 [R5+UR10+0x10180], R139 ;  /* 0x0101808b05007988 */ /* 0x0103e8000800000a */
[----:B0-----:R-:W4:Y:S04]  /*19790*/  LDL.LU R138, [R1+0x220] ;  /* 0x00022000018a7983 */ /* 0x001f280000300800 */
[----:B-1----:R-:W3:Y:S04]  /*197a0*/  LDL.LU R139, [R1+0x21c] ;  /* 0x00021c00018b7983 */ /* 0x002ee80000300800 */
[----:B--2---:R0:W-:Y:S04]  /*197b0*/  STS.U8 [R5+UR10+0x10380], R140 ;  /* 0x0103808c05007988 */ /* 0x0041e8000800000a */
[----:B0-----:R-:W2:Y:S04]  /*197c0*/  LDL.LU R140, [R1+0x218] ;  /* 0x00021800018c7983 */ /* 0x001ea80000300800 */
[----:B------:R-:W2:Y:S04]  /*197d0*/  LDL.LU R4, [R1+0x210] ;  /* 0x0002100001047983 */ /* 0x000ea80000300800 */
[----:B------:R-:W2:Y:S04]  /*197e0*/  LDL.LU R3, [R1+0x20c] ;  /* 0x00020c0001037983 */ /* 0x000ea80000300800 */
[----:B------:R0:W-:Y:S04]  /*197f0*/  STS.U8 [R5+UR10+0x10580], R114 ;  /* 0x0105807205007988 */ /* 0x0001e8000800000a */
[----:B------:R1:W-:Y:S04]  /*19800*/  STS.U8 [R5+UR10+0x10780], R115 ;  /* 0x0107807305007988 */ /* 0x0003e8000800000a */
[----:B------:R1:W-:Y:S04]  /*19810*/  STS.U8 [R5+UR10+0x10980], R116 ;  /* 0x0109807405007988 */ /* 0x0003e8000800000a */
[----:B0-----:R-:W2:Y:S04]  /*19820*/  LDL.LU R114, [R1+0xb68] ;  /* 0x000b680001727983 */ /* 0x001ea80000300800 */
[----:B-1----:R-:W2:Y:S04]  /*19830*/  LDL.LU R115, [R1+0xb64] ;  /* 0x000b640001737983 */ /* 0x002ea80000300800 */
[----:B------:R-:W2:Y:S04]  /*19840*/  LDL.LU R116, [R1+0xb60] ;  /* 0x000b600001747983 */ /* 0x000ea80000300800 */
[----:B------:R0:W-:Y:S02]  /*19850*/  STS.U8 [R5+UR10+0x11d80], R2 ;  /* 0x011d800205007988 */ /* 0x0001e4000800000a */
[----:B0-----:R-:W0:Y:S02]  /*19860*/  S2R R2, SR_TID.X ;  /* 0x0000000000027919 */ /* 0x001e240000002100 */
[----:B------:R1:W-:Y:S04]  /*19870*/  STS.U8 [R5+UR10+0x10b80], R118 ;  /* 0x010b807605007988 */ /* 0x0003e8000800000a */
[----:B------:R1:W-:Y:S04]  /*19880*/  STS.U8 [R5+UR10+0x10d80], R119 ;  /* 0x010d807705007988 */ /* 0x0003e8000800000a */
[----:B------:R1:W-:Y:S04]  /*19890*/  STS.U8 [R5+UR10+0x10f80], R120 ;  /* 0x010f807805007988 */ /* 0x0003e8000800000a */
[----:B-1----:R-:W2:Y:S04]  /*198a0*/  LDL.LU R118, [R1+0xb5c] ;  /* 0x000b5c0001767983 */ /* 0x002ea80000300800 */
[----:B------:R-:W2:Y:S04]  /*198b0*/  LDL.LU R119, [R1+0xb58] ;  /* 0x000b580001777983 */ /* 0x000ea80000300800 */
[----:B------:R-:W2:Y:S04]  /*198c0*/  LDL.LU R120, [R1+0xb54] ;  /* 0x000b540001787983 */ /* 0x000ea80000300800 */
[----:B------:R1:W-:Y:S04]  /*198d0*/  STS.U8 [R5+UR10+0x11180], R121 ;  /* 0x0111807905007988 */ /* 0x0003e8000800000a */
[----:B------:R1:W-:Y:S01]  /*198e0*/  STS.U8 [R5+UR10+0x11380], R122 ;  /* 0x0113807a05007988 */ /* 0x0003e2000800000a */
[----:B0-----:R-:W-:-:S03]  /*198f0*/  LOP3.LUT R2, R2, 0x7f, RZ, 0xc0, !PT ;  /* 0x0000007f02027812 */ /* 0x001fc600078ec0ff */
[----:B------:R0:W-:Y:S04]  /*19900*/  STS.U8 [R5+UR10+0x11580], R123 ;  /* 0x0115807b05007988 */ /* 0x0001e8000800000a */
[----:B-1----:R-:W2:Y:S04]  /*19910*/  LDL.LU R121, [R1+0xb50] ;  /* 0x000b500001797983 */ /* 0x002ea80000300800 */
[----:B------:R-:W2:Y:S04]  /*19920*/  LDL.LU R122, [R1+0xb4c] ;  /* 0x000b4c00017a7983 */ /* 0x000ea80000300800 */
[----:B0-----:R-:W2:Y:S04]  /*19930*/  LDL.LU R123, [R1+0xb48] ;  /* 0x000b4800017b7983 */ /* 0x001ea80000300800 */
[----:B------:R0:W-:Y:S04]  /*19940*/  STS.U8 [R5+UR10+0x11780], R124 ;  /* 0x0117807c05007988 */ /* 0x0001e8000800000a */
[----:B------:R1:W-:Y:S04]  /*19950*/  STS.U8 [R5+UR10+0x11980], R125 ;  /* 0x0119807d05007988 */ /* 0x0003e8000800000a */
[----:B------:R1:W-:Y:S04]  /*19960*/  STS.U8 [R5+UR10+0x11b80], R126 ;  /* 0x011b807e05007988 */ /* 0x0003e8000800000a */
[----:B0-----:R-:W2:Y:S04]  /*19970*/  LDL.LU R124, [R1+0xb44] ;  /* 0x000b4400017c7983 */ /* 0x001ea80000300800 */
[----:B-1----:R-:W2:Y:S04]  /*19980*/  LDL.LU R125, [R1+0xb40] ;  /* 0x000b4000017d7983 */ /* 0x002ea80000300800 */
[----:B------:R-:W2:Y:S04]  /*19990*/  LDL.LU R126, [R1+0xb3c] ;  /* 0x000b3c00017e7983 */ /* 0x000ea80000300800 */
[----:B------:R0:W-:Y:S04]  /*199a0*/  STS.U8 [R5+UR10+0x11f80], R68 ;  /* 0x011f804405007988 */ /* 0x0001e8000800000a */
[----:B------:R1:W-:Y:S04]  /*199b0*/  STS.U8 [R2+UR10], R127 ;  /* 0x0000007f02007988 */ /* 0x0003e8000800000a */
[----:B------:R4:W-:Y:S04]  /*199c0*/  STS.U8 [R2+UR10+0x400], R128 ;  /* 0x0004008002007988 */ /* 0x0009e8000800000a */
[----:B0-----:R-:W2:Y:S04]  /*199d0*/  LDL.LU R5, [R1+0x214] ;  /* 0x0002140001057983 */ /* 0x001ea80000300800 */
[----:B-1----:R-:W2:Y:S04]  /*199e0*/  LDL.LU R127, [R1+0xb38] ;  /* 0x000b3800017f7983 */ /* 0x002ea80000300800 */
[----:B----4-:R-:W4:Y:S04]  /*199f0*/  LDL.LU R128, [R1+0xb34] ;  /* 0x000b340001807983 */ /* 0x010f280000300800 */
[----:B---3--:R0:W-:Y:S04]  /*19a00*/  STS.U8 [R2+UR10+0x800], R129 ;  /* 0x0008008102007988 */ /* 0x0081e8000800000a */
[----:B------:R1:W-:Y:S04]  /*19a10*/  STS.U8 [R2+UR10+0xc00], R130 ;  /* 0x000c008202007988 */ /* 0x0003e8000800000a */
[----:B------:R3:W-:Y:S04]  /*19a20*/  STS.U8 [R2+UR10+0x1000], R131 ;  /* 0x0010008302007988 */ /* 0x0007e8000800000a */
[----:B0-----:R-:W4:Y:S04]  /*19a30*/  LDL.LU R129, [R1+0xb30] ;  /* 0x000b300001817983 */ /* 0x001f280000300800 */
[----:B-1----:R-:W4:Y:S04]  /*19a40*/  LDL.LU R130, [R1+0xb2c] ;  /* 0x000b2c0001827983 */ /* 0x002f280000300800 */
[----:B---3--:R-:W3:Y:S04]  /*19a50*/  LDL.LU R131, [R1+0xb28] ;  /* 0x000b280001837983 */ /* 0x008ee80000300800 */
[----:B------:R0:W-:Y:S04]  /*19a60*/  STS.U8 [R2+UR10+0x1400], R132 ;  /* 0x0014008402007988 */ /* 0x0001e8000800000a */
[----:B------:R1:W-:Y:S04]  /*19a70*/  STS.U8 [R2+UR10+0x1800], R133 ;  /* 0x0018008502007988 */ /* 0x0003e8000800000a */
[----:B------:R1:W-:Y:S04]  /*19a80*/  STS.U8 [R2+UR10+0x1c00], R134 ;  /* 0x001c008602007988 */ /* 0x0003e8000800000a */
[----:B0-----:R-:W3:Y:S04]  /*19a90*/  LDL.LU R132, [R1+0xb24] ;  /* 0x000b240001847983 */ /* 0x001ee80000300800 */
[----:B-1----:R-:W3:Y:S04]  /*19aa0*/  LDL.LU R133, [R1+0xb20] ;  /* 0x000b200001857983 */ /* 0x002ee80000300800 */
[----:B------:R-:W3:Y:S04]  /*19ab0*/  LDL.LU R134, [R1+0xb1c] ;  /* 0x000b1c0001867983 */ /* 0x000ee80000300800 */
        /* <DEDUP_REMOVED lines=8> */
[----:B0-----:R-:W3:Y:S04]  /*19b40*/  LDL.LU R138, [R1+0xb0c] ;  /* 0x000b0c00018a7983 */ /* 0x001ee80000300800 */
[----:B-1----:R-:W3:Y:S04]  /*19b50*/  LDL.LU R139, [R1+0xb08] ;  /* 0x000b0800018b7983 */ /* 0x002ee80000300800 */
[----:B--2---:R0:W-:Y:S04]  /*19b60*/  STS.U8 [R2+UR10+0x3400], R140 ;  /* 0x0034008c02007988 */ /* 0x0041e8000800000a */
[----:B0-----:R-:W2:Y:S04]  /*19b70*/  LDL.LU R140, [R1+0xb04] ;  /* 0x000b0400018c7983 */ /* 0x001ea80000300800 */
[----:B------:R0:W-:Y:S04]  /*19b80*/  STS.U8 [R2+UR10+0x4000], R3 ;  /* 0x0040000302007988 */ /* 0x0001e8000800000a */
[----:B------:R1:W-:Y:S01]  /*19b90*/  STS.U8 [R2+UR10+0x3c00], R4 ;  /* 0x003c000402007988 */ /* 0x0003e2000800000a */
[----:B0-----:R-:W-:-:S02]  /*19ba0*/  LOP3.LUT R3, R2, 0x10, RZ, 0x3c, !PT ;  /* 0x0000001002037812 */ /* 0x001fc400078e3cff */
[C---:B-1----:R-:W-:Y:S01]  /*19bb0*/  LOP3.LUT R4, R2.reuse, 0x20, RZ, 0x3c, !PT ;  /* 0x0000002002047812 */ /* 0x042fe200078e3cff */
[----:B------:R-:W-:Y:S04]  /*19bc0*/  STS.U8 [R2+UR10+0x7c00], R126 ;  /* 0x007c007e02007988 */ /* 0x000fe8000800000a */
[----:B------:R0:W-:Y:S04]  /*19bd0*/  STS.U8 [R2+UR10+0x3800], R5 ;  /* 0x0038000502007988 */ /* 0x0001e8000800000a */
[----:B------:R-:W-:Y:S04]  /*19be0*/  STS.U8 [R2+UR10+0x7800], R127 ;  /* 0x0078007f02007988 */ /* 0x000fe8000800000a */
[----:B----4-:R-:W-:Y:S01]  /*19bf0*/  STS.U8 [R2+UR10+0x7400], R128 ;  /* 0x0074008002007988 */ /* 0x010fe2000800000a */
[----:B0-----:R-:W-:-:S03]  /*19c00*/  LOP3.LUT R5, R2, 0x30, RZ, 0x3c, !PT ;  /* 0x0000003002057812 */ /* 0x001fc600078e3cff */
[----:B------:R-:W-:Y:S04]  /*19c10*/  STS.U8 [R2+UR10+0x7000], R129 ;  /* 0x0070008102007988 */ /* 0x000fe8000800000a */
[----:B------:R-:W-:Y:S04]  /*19c20*/  STS.U8 [R2+UR10+0x6c00], R130 ;  /* 0x006c008202007988 */ /* 0x000fe8000800000a */
[----:B---3--:R-:W-:Y:S04]  /*19c30*/  STS.U8 [R2+UR10+0x6800], R131 ;  /* 0x0068008302007988 */ /* 0x008fe8000800000a */
[----:B------:R-:W-:Y:S04]  /*19c40*/  STS.U8 [R2+UR10+0x6400], R132 ;  /* 0x0064008402007988 */ /* 0x000fe8000800000a */
[----:B------:R-:W-:Y:S04]  /*19c50*/  STS.U8 [R2+UR10+0x6000], R133 ;  /* 0x0060008502007988 */ /* 0x000fe8000800000a */
[----:B------:R-:W-:Y:S04]  /*19c60*/  STS.U8 [R2+UR10+0x5c00], R134 ;  /* 0x005c008602007988 */ /* 0x000fe8000800000a */
[----:B------:R-:W-:Y:S04]  /*19c70*/  STS.U8 [R2+UR10+0x5800], R135 ;  /* 0x0058008702007988 */ /* 0x000fe8000800000a */
[----:B------:R-:W-:Y:S04]  /*19c80*/  STS.U8 [R2+UR10+0x5400], R136 ;  /* 0x0054008802007988 */ /* 0x000fe8000800000a */
[----:B------:R-:W-:Y:S04]  /*19c90*/  STS.U8 [R2+UR10+0x5000], R137 ;  /* 0x0050008902007988 */ /* 0x000fe8000800000a */
[----:B------:R-:W-:Y:S04]  /*19ca0*/  STS.U8 [R2+UR10+0x4c00], R138 ;  /* 0x004c008a02007988 */ /* 0x000fe8000800000a */
[----:B------:R0:W-:Y:S04]  /*19cb0*/  STS.U8 [R2+UR10+0x4800], R139 ;  /* 0x0048008b02007988 */ /* 0x0001e8000800000a */
[----:B0-----:R-:W3:Y:S04]  /*19cc0*/  LDL R139, [R1+0x188] ;  /* 0x00018800018b7983 */ /* 0x001ee80000100800 */
[----:B--2---:R-:W-:Y:S04]  /*19cd0*/  STS.U8 [R2+UR10+0x4400], R140 ;  /* 0x0044008c02007988 */ /* 0x004fe8000800000a */
        /* <DEDUP_REMOVED lines=32> */
[----:B------:R-:W-:Y:S04]  /*19ee0*/  STS.U8 [R4+UR10+0x100], R88 ;  /* 0x0001005804007988 */ /* 0x000fe8000800000a */
[----:B0-----:R-:W2:Y:S04]  /*19ef0*/  LDL R3, [R1+0x184] ;  /* 0x0001840001037983 */ /* 0x001ea80000100800 */
        /* <DEDUP_REMOVED lines=31> */
[----:B------:R1:W-:Y:S04]  /*1a0f0*/  STS.U8 [R5+UR10+0x6980], R21 ;  /* 0x0069801505007988 */ /* 0x0003e8000800000a */
[----:B------:R4:W-:Y:S04]  /*1a100*/  STS.U8 [R5+UR10+0x6d80], R19 ;  /* 0x006d801305007988 */ /* 0x0009e8000800000a */
[----:B0-----:R-:W2:Y:S04]  /*1a110*/  LDL R15, [R1+0x194] ;  /* 0x00019400010f7983 */ /* 0x001ea80000100800 */
[----:B-1----:R-:W2:Y:S04]  /*1a120*/  LDL R21, [R1+0x190] ;  /* 0x0001900001157983 */ /* 0x002ea80000100800 */
[----:B----4-:R-:W4:Y:S04]  /*1a130*/  LDL R19, [R1+0x18c] ;  /* 0x00018c0001137983 */ /* 0x010f280000100800 */
[----:B------:R-:W4:Y:S01]  /*1a140*/  LDL R4, [R1+0x198] ;  /* 0x0001980001047983 */ /* 0x000f220000100800 */
[----:B------:R-:W-:Y:S01]  /*1a150*/  LOP3.LUT R140, R2, 0x40, RZ, 0x3c, !PT ;  /* 0x00000040028c7812 */ /* 0x000fe200078e3cff */
[----:B---3--:R-:W-:Y:S01]  /*1a160*/  @P2 IMAD.MOV.U32 R16, RZ, RZ, R139 ;  /* 0x000000ffff102224 */ /* 0x008fe200078e008b */
[----:B------:R-:W-:Y:S01]  /*1a170*/  PRMT R138, RZ, 0x7610, R138 ;  /* 0x00007610ff8a7816 */ /* 0x000fe2000000008a */
[----:B------:R-:W-:Y:S01]  /*1a180*/  STS.U8 [R5+UR10+0x180], R67 ;  /* 0x0001804305007988 */ /* 0x000fe2000800000a */
[----:B------:R-:W-:-:S03]  /*1a190*/  PRMT R137, RZ, 0x7610, R137 ;  /* 0x00007610ff897816 */ /* 0x000fc60000000089 */
        /* <DEDUP_REMOVED lines=35> */
[----:B------:R0:W-:Y:S01]  /*1a3d0*/  STS.U8 [R140+UR10+0x1a00], R73 ;  /* 0x001a00498c007988 */ /* 0x0001e2000800000a */
[----:B--2---:R-:W-:Y:S01]  /*1a3e0*/  @P2 IMAD.MOV.U32 R17, RZ, RZ, R3 ;  /* 0x000000ffff112224 */ /* 0x004fe200078e0003 */
[----:B------:R-:W-:-:S02]  /*1a3f0*/  PRMT R136, RZ, 0x7610, R136 ;  /* 0x00007610ff887816 */ /* 0x000fc40000000088 */
[----:B------:R-:W2:Y:S04]  /*1a400*/  LDL R20, [R1+0x1d0] ;  /* 0x0001d00001147983 */ /* 0x000ea80000100800 */
[----:B------:R1:W3:Y:S04]  /*1a410*/  @P2 LDG.E.U8 R138, desc[UR24][R16.64] ;  /* 0x00000018108a2981 */ /* 0x0002e8000c1e1100 */
[----:B------:R-:W2:Y:S01]  /*1a420*/  LDL R18, [R1+0x1cc] ;  /* 0x0001cc0001127983 */ /* 0x000ea20000100800 */
[----:B------:R-:W-:Y:S02]  /*1a430*/  PRMT R135, RZ, 0x7610, R135 ;  /* 0x00007610ff877816 */ /* 0x000fe40000000087 */
[----:B------:R-:W-:Y:S01]  /*1a440*/  PRMT R134, RZ, 0x7610, R134 ;  /* 0x00007610ff867816 */ /* 0x000fe20000000086 */
[----:B0-----:R-:W2:Y:S04]  /*1a450*/  LDL R140, [R1+0x1d8] ;  /* 0x0001d800018c7983 */ /* 0x001ea80000100800 */
[----:B------:R-:W2:Y:S04]  /*1a460*/  LDL R88, [R1+0x228] ;  /* 0x0002280001587983 */ /* 0x000ea80000100800 */
[----:B------:R-:W2:Y:S04]  /*1a470*/  LDL R87, [R1+0x204] ;  /* 0x0002040001577983 */ /* 0x000ea80000100800 */
[----:B------:R-:W2:Y:S04]  /*1a480*/  LDL R5, [R1+0x22c] ;  /* 0x00022c0001057983 */ /* 0x000ea80000100800 */
[----:B------:R-:W2:Y:S04]  /*1a490*/  LDL R2, [R1+0x230] ;  /* 0x0002300001027983 */ /* 0x000ea80000100800 */
[----:B------:R-:W2:Y:S04]  /*1a4a0*/  LDL R3, [R1+0x234] ;  /* 0x0002340001037983 */ /* 0x000ea80000100800 */
[----:B------:R-:W2:Y:S01]  /*1a4b0*/  LDL R139, [R1+0x238] ;  /* 0x00023800018b7983 */ /* 0x000ea20000100800 */
[----:B-1----:R-:W-:-:S03]  /*1a4c0*/  @P2 IMAD.MOV.U32 R16, RZ, RZ, R21 ;  /* 0x000000ffff102224 */ /* 0x002fc600078e0015 */
[----:B------:R-:W2:Y:S01]  /*1a4d0*/  LDL R21, [R1+0x268] ;  /* 0x0002680001157983 */ /* 0x000ea20000100800 */
[----:B----4-:R-:W-:-:S03]  /*1a4e0*/  @P2 IMAD.MOV.U32 R17, RZ, RZ, R19 ;  /* 0x000000ffff112224 */ /* 0x010fc600078e0013 */
[----:B------:R-:W4:Y:S04]  /*1a4f0*/  LDL R19, [R1+0x264] ;  /* 0x0002640001137983 */ /* 0x000f280000100800 */
[----:B------:R0:W2:Y:S02]  /*1a500*/  @P2 LDG.E.U8 R137, desc[UR24][R16.64] ;  /* 0x0000001810892981 */ /* 0x0000a4000c1e1100 */
[----:B0-----:R-:W-:Y:S02]  /*1a510*/  @P2 IMAD.MOV.U32 R16, RZ, RZ, R4 ;  /* 0x000000ffff102224 */ /* 0x001fe400078e0004 */
[----:B------:R-:W-:Y:S01]  /*1a520*/  @P2 IMAD.MOV.U32 R17, RZ, RZ, R15 ;  /* 0x000000ffff112224 */ /* 0x000fe200078e000f */
[----:B------:R-:W2:Y:S04]  /*1a530*/  LDL R4, [R1+0x270] ;  /* 0x0002700001047983 */ /* 0x000ea80000100800 */
[----:B------:R0:W2:Y:S04]  /*1a540*/  @P2 LDG.E.U8 R136, desc[UR24][R16.64] ;  /* 0x0000001810882981 */ /* 0x0000a8000c1e1100 */
[----:B------:R-:W2:Y:S04]  /*1a550*/  LDL R15, [R1+0x26c] ;  /* 0x00026c00010f7983 */ /* 0x000ea80000100800 */
[----:B------:R-:W0:Y:S04]  /*1a560*/  LDL R16, [R1+0x1c4] ;  /* 0x0001c40001107983 */ /* 0x000e280000100800 */
[----:B------:R-:W0:Y:S02]  /*1a570*/  LDL R17, [R1+0x1c8] ;  /* 0x0001c80001117983 */ /* 0x000e240000100800 */
[----:B0-----:R-:W-:-:S04]  /*1a580*/  @P2 LOP3.LUT R17, R17, R16, RZ, 0x3c, !PT ;  /* 0x0000001011112212 */ /* 0x001fc800078e3cff */
[----:B------:R-:W-:-:S04]  /*1a590*/  @P2 LOP3.LUT R16, R17, R16, RZ, 0x3c, !PT ;  /* 0x0000001011102212 */ /* 0x000fc800078e3cff */
[----:B------:R-:W-:-:S05]  /*1a5a0*/  @P2 LOP3.LUT R17, R17, R16, RZ, 0x3c, !PT ;  /* 0x0000001011112212 */ /* 0x000fca00078e3cff */
[----:B------:R2:W3:Y:S02]  /*1a5b0*/  @P2 LDG.E.U8 R135, desc[UR24][R16.64] ;  /* 0x0000001810872981 */ /* 0x0004e4000c1e1100 */
[----:B--2---:R-:W-:Y:S02]  /*1a5c0*/  @P2 IMAD.MOV.U32 R16, RZ, RZ, R20 ;  /* 0x000000ffff102224 */ /* 0x004fe400078e0014 */
[----:B------:R-:W-:Y:S01]  /*1a5d0*/  @P2 IMAD.MOV.U32 R17, RZ, RZ, R18 ;  /* 0x000000ffff112224 */ /* 0x000fe200078e0012 */
[----:B------:R-:W2:Y:S04]  /*1a5e0*/  LDL R20, [R1+0x278] ;  /* 0x0002780001147983 */ /* 0x000ea80000100800 */
[----:B------:R0:W2:Y:S04]  /*1a5f0*/  @P2 LDG.E.U8 R134, desc[UR24][R16.64] ;  /* 0x0000001810862981 */ /* 0x0000a8000c1e1100 */
[----:B------:R-:W2:Y:S04]  /*1a600*/  LDL R18, [R1+0x274] ;  /* 0x0002740001127983 */ /* 0x000ea80000100800 */
[----:B------:R-:W2:Y:S01]  /*1a610*/  LDL R17, [R1+0x1d4] ;  /* 0x0001d40001117983 */ /* 0x000ea20000100800 */
[----:B------:R-:W-:Y:S01]  /*1a620*/  PRMT R133, RZ, 0x7610, R133 ;  /* 0x00007610ff857816 */ /* 0x000fe20000000085 */
[----:B0-----:R-:W-:Y:S01]  /*1a630*/  @P2 IMAD.MOV.U32 R16, RZ, RZ, R140 ;  /* 0x000000ffff102224 */ /* 0x001fe200078e008c */
[----:B------:R-:W-:Y:S01]  /*1a640*/  PRMT R132, RZ, 0x7610, R132 ;  /* 0x00007610ff847816 */ /* 0x000fe20000000084 */
[----:B------:R-:W3:Y:S01]  /*1a650*/  LDL R140, [R1+0x2b8] ;  /* 0x0002b800018c7983 */ /* 0x000ee20000100800 */
[----:B------:R-:W-:-:S02]  /*1a660*/  PRMT R131, RZ, 0x7610, R131 ;  /* 0x00007610ff837816 */ /* 0x000fc40000000083 */
[----:B------:R-:W-:Y:S02]  /*1a670*/  PRMT R130, RZ, 0x7610, R130 ;  /* 0x00007610ff827816 */ /* 0x000fe40000000082 */
[----:B------:R-:W-:Y:S02]  /*1a680*/  PRMT R129, RZ, 0x7610, R129 ;  /* 0x00007610ff817816 */ /* 0x000fe40000000081 */
[----:B------:R-:W-:Y:S02]  /*1a690*/  PRMT R128, RZ, 0x7610, R128 ;  /* 0x00007610ff807816 */ /* 0x000fe40000000080 */
[----:B------:R-:W-:Y:S01]  /*1a6a0*/  PRMT R127, RZ, 0x7610, R127 ;  /* 0x00007610ff7f7816 */ /* 0x000fe2000000007f */
[----:B--2---:R0:W2:Y:S02]  /*1a6b0*/  @P2 LDG.E.U8 R133, desc[UR24][R16.64] ;  /* 0x0000001810852981 */ /* 0x0040a4000c1e1100 */
[----:B0-----:R-:W-:Y:S02]  /*1a6c0*/  @P2 IMAD.MOV.U32 R16, RZ, RZ, R88 ;  /* 0x000000ffff102224 */ /* 0x001fe400078e0058 */
[----:B------:R-:W-:Y:S01]  /*1a6d0*/  @P2 IMAD.MOV.U32 R17, RZ, RZ, R87 ;  /* 0x000000ffff112224 */ /* 0x000fe200078e0057 */
[----:B------:R-:W2:Y:S04]  /*1a6e0*/  LDL R88, [R1+0x2a0] ;  /* 0x0002a00001587983 */ /* 0x000ea80000100800 */
[----:B------:R0:W2:Y:S04]  /*1a6f0*/  @P2 LDG.E.U8 R132, desc[UR24][R16.64] ;  /* 0x0000001810842981 */ /* 0x0000a8000c1e1100 */
[----:B------:R-:W2:Y:S01]  /*1a700*/  LDL R87, [R1+0x29c] ;  /* 0x00029c0001577983 */ /* 0x000ea20000100800 */
[----:B0-----:R-:W-:-:S02]  /*1a710*/  @P2 IMAD.MOV.U32 R16, RZ, RZ, R2 ;  /* 0x000000ffff102224 */ /* 0x001fc400078e0002 */
[----:B------:R-:W-:Y:S01]  /*1a720*/  @P2 IMAD.MOV.U32 R17, RZ, RZ, R5 ;  /* 0x000000ffff112224 */ /* 0x000fe200078e0005 */
[----:B------:R-:W-:Y:S01]  /*1a730*/  PRMT R126, RZ, 0x7610, R126 ;  /* 0x00007610ff7e7816 */ /* 0x000fe2000000007e */
[----:B------:R-:W2:Y:S04]  /*1a740*/  LDL R5, [R1+0x2bc] ;  /* 0x0002bc0001057983 */ /* 0x000ea80000100800 */
[----:B------:R0:W2:Y:S01]  /*1a750*/  @P2 LDG.E.U8 R131, desc[UR24][R16.64] ;  /* 0x0000001810832981 */ /* 0x0000a2000c1e1100 */
[----:B------:R-:W-:Y:S02]  /*1a760*/  PRMT R125, RZ, 0x7610, R125 ;  /* 0x00007610ff7d7816 */ /* 0x000fe4000000007d */
[----:B------:R-:W-:Y:S01]  /*1a770*/  PRMT R124, RZ, 0x7610, R124 ;  /* 0x00007610ff7c7816 */ /* 0x000fe2000000007c */
[----:B------:R-:W2:Y:S01]  /*1a780*/  LDL R2, [R1+0x2c0] ;  /* 0x0002c00001027983 */ /* 0x000ea20000100800 */
[----:B0-----:R-:W-:-:S02]  /*1a790*/  @P2 IMAD.MOV.U32 R16, RZ, RZ, R139 ;  /* 0x000000ffff102224 */ /* 0x001fc400078e008b */
[----:B------:R-:W-:Y:S01]  /*1a7a0*/  @P2 IMAD.MOV.U32 R17, RZ, RZ, R3 ;  /* 0x000000ffff112224 */ /* 0x000fe200078e0003 */
[----:B------:R-:W2:Y:S04]  /*1a7b0*/  LDL R139, [R1+0x2b0] ;  /* 0x0002b000018b7983 */ /* 0x000ea80000100800 */
[----:B------:R0:W2:Y:S04]  /*1a7c0*/  @P2 LDG.E.U8 R130, desc[UR24][R16.64] ;  /* 0x0000001810822981 */ /* 0x0000a8000c1e1100 */
[----:B------:R-:W2:Y:S01]  /*1a7d0*/  LDL R3, [R1+0x2ac] ;  /* 0x0002ac0001037983 */ /* 0x000ea20000100800 */
[----:B0-----:R-:W-:-:S02]  /*1a7e0*/  @P2 IMAD.MOV.U32 R16, RZ, RZ, R21 ;  /* 0x000000ffff102224 */ /* 0x001fc400078e0015 */
[----:B----4-:R-:W-:Y:S01]  /*1a7f0*/  @P2 IMAD.MOV.U32 R17, RZ, RZ, R19 ;  /* 0x000000ffff112224 */ /* 0x010fe200078e0013 */
[----:B------:R-:W-:Y:S01]  /*1a800*/  PRMT R123, RZ, 0x7610, R123 ;  /* 0x00007610ff7b7816 */ /* 0x000fe2000000007b */
[----:B------:R-:W4:Y:S04]  /*1a810*/  LDL R19, [R1+0x2c4] ;  /* 0x0002c40001137983 */ /* 0x000f280000100800 */
[----:B------:R0:W2:Y:S04]  /*1a820*/  @P2 LDG.E.U8 R129, desc[UR24][R16.64] ;  /* 0x0000001810812981 */ /* 0x0000a8000c1e1100 */
[----:B------:R-:W2:Y:S01]  /*1a830*/  LDL R21, [R1+0x2c8] ;  /* 0x0002c80001157983 */ /* 0x000ea20000100800 */
[----:B0-----:R-:W-:-:S02]  /*1a840*/  @P2 IMAD.MOV.U32 R16, RZ, RZ, R4 ;  /* 0x000000ffff102224 */ /* 0x001fc400078e0004 */
[----:B------:R-:W-:Y:S01]  /*1a850*/  @P2 IMAD.MOV.U32 R17, RZ, RZ, R15 ;  /* 0x000000ffff112224 */ /* 0x000fe200078e000f */
[----:B------:R-:W2:Y:S04]  /*1a860*/  LDL R4, [R1+0x2d0] ;  /* 0x0002d00001047983 */ /* 0x000ea80000100800 */
[----:B------:R0:W2:Y:S04]  /*1a870*/  @P2 LDG.E.U8 R128, desc[UR24][R16.64] ;  /* 0x0000001810802981 */ /* 0x0000a8000c1e1100 */
[----:B------:R-:W2:Y:S01]  /*1a880*/  LDL R15, [R1+0x2cc] ;  /* 0x0002cc00010f7983 */ /* 0x000ea20000100800 */
[----:B0-----:R-:W-:-:S02]  /*1a890*/  @P2 IMAD.MOV.U32 R16, RZ, RZ, R20 ;  /* 0x000000ffff102224 */ /* 0x001fc400078e0014 */
        /* <DEDUP_REMOVED lines=20> */
[----:B------:R0:W2:Y:S02]  /*1a9e0*/  @P2 LDG.E.U8 R124, desc[UR24][R16.64] ;  /* 0x00000018107c2981 */ /* 0x0000a4000c1e1100 */
[----:B0-----:R-:W-:Y:S02]  /*1a9f0*/  @P2 IMAD.MOV.U32 R16, RZ, RZ, R139 ;  /* 0x000000ffff102224 */ /* 0x001fe400078e008b */
[----:B------:R-:W-:Y:S01]  /*1aa00*/  @P2 IMAD.MOV.U32 R17, RZ, RZ, R3 ;  /* 0x000000ffff112224 */ /* 0x000fe200078e0003 */
[----:B------:R-:W2:Y:S04]  /*1aa10*/  LDL R139, [R1+0x2f0] ;  /* 0x0002f000018b7983 */ /* 0x000ea80000100800 */
[----:B------:R3:W2:Y:S04]  /*1aa20*/  @P2 LDG.E.U8 R123, desc[UR24][R16.64] ;  /* 0x00000018107b2981 */ /* 0x0006a8000c1e1100 */
[----:B------:R-:W2:Y:S04]  /*1aa30*/  LDL R3, [R1+0x2ec] ;  /* 0x0002ec0001037983 */ /* 0x000ea80000100800 */
[----:B------:R-:W2:Y:S01]  /*1aa40*/  LDL R17, [R1+0x2b4] ;  /* 0x0002b40001117983 */ /* 0x000ea20000100800 */
[----:B------:R-:W-:Y:S01]  /*1aa50*/  PRMT R122, RZ, 0x7610, R122 ;  /* 0x00007610ff7a7816 */ /* 0x000fe2000000007a */
[----:B---3--:R-:W-:Y:S01]  /*1aa60*/  @P2 IMAD.MOV.U32 R16, RZ, RZ, R140 ;  /* 0x000000ffff102224 */ /* 0x008fe200078e008c */
        /* <DEDUP_REMOVED lines=10> */
[----:B------:R-:W-:Y:S01]  /*1ab10*/  PRMT R114, RZ, 0x7610, R114 ;  /* 0x00007610ff727816 */ /* 0x000fe20000000072 */
[----:B------:R-:W2:Y:S04]  /*1ab20*/  LDL R5, [R1+0x314] ;  /* 0x0003140001057983 */ /* 0x000ea80000100800 */
[----:B------:R0:W2:Y:S01]  /*1ab30*/  @P2 LDG.E.U8 R121, desc[UR24][R16.64] ;  /* 0x0000001810792981 */ /* 0x0000a2000c1e1100 */
[----:B------:R-:W-:-:S02]  /*1ab40*/  PRMT R113, RZ, 0x7610, R113 ;  /* 0x00007610ff717816 */ /* 0x000fc40000000071 */
[----:B------:R-:W-:Y:S01]  /*1ab50*/  PRMT R112, RZ, 0x7610, R112 ;  /* 0x00007610ff707816 */ /* 0x000fe20000000070 */
[----:B------:R-:W2:Y:S01]  /*1ab60*/  LDL R2, [R1+0x318] ;  /* 0x0003180001027983 */ /* 0x000ea20000100800 */
[----:B0-----:R-:W-:Y:S02]  /*1ab70*/  @P2 IMAD.MOV.U32 R16, RZ, RZ, R21 ;  /* 0x000000ffff102224 */ /* 0x001fe400078e0015 */
[----:B----4-:R-:W-:Y:S01]  /*1ab80*/  @P2 IMAD.MOV.U32 R17, RZ, RZ, R19 ;  /* 0x000000ffff112224 */ /* 0x010fe200078e0013 */
        /* <DEDUP_REMOVED lines=28> */
[----:B------:R0:W2:Y:S04]  /*1ad50*/  @P2 LDG.E.U8 R114, desc[UR24][R16.64] ;  /* 0x0000001810722981 */ /* 0x0000a8000c1e1100 */
        /* <DEDUP_REMOVED lines=12> */
[----:B------:R-:W2:Y:S01]  /*1ae20*/  LDL R17, [R1+0x30c] ;  /* 0x00030c0001117983 */ /* 0x000ea20000100800 */
[----:B------:R-:W-:Y:S01]  /*1ae30*/  PRMT R111, RZ, 0x7610, R111 ;  /* 0x00007610ff6f7816 */ /* 0x000fe2000000006f */
[----:B---3--:R-:W-:Y:S01]  /*1ae40*/  @P2 IMAD.MOV.U32 R16, RZ, RZ, R140 ;  /* 0x000000ffff102224 */ /* 0x008fe200078e008c */
[----:B------:R-:W-:Y:S01]  /*1ae50*/  PRMT R110, RZ, 0x7610, R110 ;  /* 0x00007610ff6e7816 */ /* 0x000fe2000000006e */
[----:B------:R-:W3:Y:S01]  /*1ae60*/  LDL R140, [R1+0x370] ;  /* 0x00037000018c7983 */ /* 0x000ee20000100800 */
[----:B------:R-:W-:Y:S02]  /*1ae70*/  PRMT R109, RZ, 0x7610, R109 ;  /* 0x00007610ff6d7816 */ /* 0x000fe4000000006d */
        /* <DEDUP_REMOVED lines=11> */
[----:B----4-:R-:W-:-:S02]  /*1af30*/  @P2 IMAD.MOV.U32 R16, RZ, RZ, R21 ;  /* 0x000000ffff102224 */ /* 0x010fc400078e0015 */
[----:B------:R-:W-:Y:S01]  /*1af40*/  @P2 IMAD.MOV.U32 R17, RZ, RZ, R19 ;  /* 0x000000ffff112224 */ /* 0x000fe200078e0013 */
        /* <DEDUP_REMOVED lines=9> */
[----:B------:R-:W-:-:S05]  /*1afe0*/  @P2 IMAD.MOV.U32 R17, RZ, RZ, R18 ;  /* 0x000000ffff112224 */ /* 0x000fca00078e0012 */
[----:B------:R0:W2:Y:S02]  /*1aff0*/  @P2 LDG.E.U8 R107, desc[UR24][R16.64] ;  /* 0x00000018106b2981 */ /* 0x0000a4000c1e1100 */
[----:B0-----:R-:W-:Y:S02]  /*1b000*/  @P2 IMAD.MOV.U32 R16, RZ, RZ, R88 ;  /* 0x000000ffff102224 */ /* 0x001fe400078e0058 */
[----:B------:R-:W-:-:S05]  /*1b010*/  @P2 IMAD.MOV.U32 R17, RZ, RZ, R87 ;  /* 0x000000ffff112224 */ /* 0x000fca00078e0057 */
[----:B------:R0:W2:Y:S02]  /*1b020*/  @P2 LDG.E.U8 R106, desc[UR24][R16.64] ;  /* 0x00000018106a2981 */ /* 0x0000a4000c1e1100 */
[----:B0-----:R-:W-:Y:S02]  /*1b030*/  @P2 IMAD.MOV.U32 R16, RZ, RZ, R139 ;  /* 0x000000ffff102224 */ /* 0x001fe400078e008b */
[----:B------:R-:W-:-:S05]  /*1b040*/  @P2 IMAD.MOV.U32 R17, RZ, RZ, R3 ;  /* 0x000000ffff112224 */ /* 0x000fca00078e0003 */
[----:B------:R0:W2:Y:S02]  /*1b050*/  @P2 LDG.E.U8 R105, desc[UR24][R16.64] ;  /* 0x0000001810692981 */ /* 0x0000a4000c1e1100 */
[----:B0-----:R-:W-:Y:S02]  /*1b060*/  @P2 IMAD.MOV.U32 R16, RZ, RZ, R100 ;  /* 0x000000ffff102224 */ /* 0x001fe400078e0064 */
[----:B------:R-:W-:Y:S02]  /*1b070*/  @P2 IMAD.MOV.U32 R17, RZ, RZ, R102 ;  /* 0x000000ffff112224 */ /* 0x000fe400078e0066 */
[----:B------:R-:W2:Y:S04]  /*1b080*/  LDL.LU R102, [R1+0xb00] ;  /* 0x000b000001667983 */ /* 0x000ea80000300800 */
[----:B------:R-:W2:Y:S04]  /*1b090*/  LDL.LU R100, [R1+0xafc] ;  /* 0x000afc0001647983 */ /* 0x000ea80000300800 */
[----:B------:R0:W2:Y:S01]  /*1b0a0*/  @P2 LDG.E.U8 R104, desc[UR24][R16.64] ;  /* 0x0000001810682981 */ /* 0x0000a2000c1e1100 */
[----:B------:R-:W-:-:S02]  /*1b0b0*/  PRMT R103, RZ, 0x7610, R103 ;  /* 0x00007610ff677816 */ /* 0x000fc40000000067 */
[----:B------:R-:W-:Y:S01]  /*1b0c0*/  PRMT R101, RZ, 0x7610, R101 ;  /* 0x00007610ff657816 */ /* 0x000fe20000000065 */
[----:B------:R-:W2:Y:S04]  /*1b0d0*/  LDL R18, [R1+0x38c] ;  /* 0x00038c0001127983 */ /* 0x000ea80000100800 */
[----:B------:R-:W2:Y:S04]  /*1b0e0*/  LDL R20, [R1+0x390] ;  /* 0x0003900001147983 */ /* 0x000ea80000100800 */
[----:B------:R-:W0:Y:S04]  /*1b0f0*/  LDL R16, [R1+0x34c] ;  /* 0x00034c0001107983 */ /* 0x000e280000100800 */
[----:B------:R-:W0:Y:S04]  /*1b100*/  LDL R17, [R1+0x350] ;  /* 0x0003500001117983 */ /* 0x000e280000100800 */
[----:B------:R-:W2:Y:S04]  /*1b110*/  LDL R87, [R1+0x394] ;  /* 0x0003940001577983 */ /* 0x000ea80000100800 */
[----:B------:R-:W2:Y:S04]  /*1b120*/  LDL R88, [R1+0x398] ;  /* 0x0003980001587983 */ /* 0x000ea80000100800 */
[----:B------:R-:W2:Y:S04]  /*1b130*/  LDL R3, [R1+0x39c] ;  /* 0x00039c0001037983 */ /* 0x000ea80000100800 */
[----:B------:R-:W2:Y:S01]  /*1b140*/  LDL R139, [R1+0x3a0] ;  /* 0x0003a000018b7983 */ /* 0x000ea20000100800 */
[----:B0-----:R-:W-:-:S04]  /*1b150*/  @P2 LOP3.LUT R17, R17, R16, RZ, 0x3c, !PT ;  /* 0x0000001011112212 */ /* 0x001fc800078e3cff */
[----:B------:R-:W-:-:S04]  /*1b160*/  @P2 LOP3.LUT R16, R17, R16, RZ, 0x3c, !PT ;  /* 0x0000001011102212 */ /* 0x000fc800078e3cff */
[----:B------:R-:W-:-:S05]  /*1b170*/  @P2 LOP3.LUT R17, R17, R16, RZ, 0x3c, !PT ;  /* 0x0000001011112212 */ /* 0x000fca00078e3cff */
[----:B------:R0:W3:Y:S04]  /*1b180*/  @P2 LDG.E.U8 R103, desc[UR24][R16.64] ;  /* 0x0000001810672981 */ /* 0x0000e8000c1e1100 */
[----:B------:R-:W0:Y:S04]  /*1b190*/  LDL R16, [R1+0x354] ;  /* 0x0003540001107983 */ /* 0x000e280000100800 */
[----:B------:R-:W0:Y:S01]  /*1b1a0*/  LDL R17, [R1+0x358] ;  /* 0x0003580001117983 */ /* 0x000e220000100800 */
[----:B--2---:R-:W-:Y:S02]  /*1b1b0*/  PRMT R102, RZ, 0x7610, R102 ;  /* 0x00007610ff667816 */ /* 0x004fe40000000066 */
[----:B0-----:R-:W-:-:S04]  /*1b1c0*/  @P2 LOP3.LUT R17, R17, R16, RZ, 0x3c, !PT ;  /* 0x0000001011112212 */ /* 0x001fc800078e3cff */
[----:B------:R-:W-:-:S04]  /*1b1d0*/  @P2 LOP3.LUT R16, R17, R16, RZ, 0x3c, !PT ;  /* 0x0000001011102212 */ /* 0x000fc800078e3cff */
[----:B------:R-:W-:-:S05]  /*1b1e0*/  @P2 LOP3.LUT R17, R17, R16, RZ, 0x3c, !PT ;  /* 0x0000001011112212 */ /* 0x000fca00078e3cff */
[----:B------:R0:W2:Y:S04]  /*1b1f0*/  @P2 LDG.E.U8 R102, desc[UR24][R16.64] ;  /* 0x0000001810662981 */ /* 0x0000a8000c1e1100 */
[----:B------:R-:W2:Y:S01]  /*1b200*/  LDL R17, [R1+0x35c] ;  /* 0x00035c0001117983 */ /* 0x000ea20000100800 */
[----:B0-----:R-:W-:-:S03]  /*1b210*/  @P2 IMAD.MOV.U32 R16, RZ, RZ, R96 ;  /* 0x000000ffff102224 */ /* 0x001fc600078e0060 */
[----:B------:R-:W3:Y:S04]  /*1b220*/  LDL.LU R96, [R1+0xaf8] ;  /* 0x000af80001607983 */ /* 0x000ee80000300800 */
[----:B--2---:R0:W2:Y:S04]  /*1b230*/  @P2 LDG.E.U8 R101, desc[UR24][R16.64] ;  /* 0x0000001810652981 */ /* 0x0040a8000c1e1100 */
[----:B------:R-:W0:Y:S04]  /*1b240*/  LDL R16, [R1+0x364] ;  /* 0x0003640001107983 */ /* 0x000e280000100800 */
[----:B------:R-:W0:Y:S01]  /*1b250*/  LDL R17, [R1+0x368] ;  /* 0x0003680001117983 */ /* 0x000e220000100800 */
[----:B------:R-:W-:-:S02]  /*1b260*/  PRMT R100, RZ, 0x7610, R100 ;  /* 0x00007610ff647816 */ /* 0x000fc40000000064 */
[----:B0-----:R-:W-:-:S04]  /*1b270*/  @P2 LOP3.LUT R17, R17, R16, RZ, 0x3c, !PT ;  /* 0x0000001011112212 */ /* 0x001fc800078e3cff */
[----:B------:R-:W-:-:S04]  /*1b280*/  @P2 LOP3.LUT R16, R17, R16, RZ, 0x3c, !PT ;  /* 0x0000001011102212 */ /* 0x000fc800078e3cff */
[----:B------:R-:W-:-:S05]  /*1b290*/  @P2 LOP3.LUT R17, R17, R16, RZ, 0x3c, !PT ;  /* 0x0000001011112212 */ /* 0x000fca00078e3cff */
[----:B------:R3:W2:Y:S04]  /*1b2a0*/  @P2 LDG.E.U8 R100, desc[UR24][R16.64] ;  /* 0x0000001810642981 */ /* 0x0006a8000c1e1100 */
[----:B------:R-:W2:Y:S01]  /*1b2b0*/  LDL R17, [R1+0x36c] ;  /* 0x00036c0001117983 */ /* 0x000ea20000100800 */
[----:B------:R-:W-:Y:S01]  /*1b2c0*/  PRMT R99, RZ, 0x7610, R99 ;  /* 0x00007610ff637816 */ /* 0x000fe20000000063 */
[----:B---3--:R-:W-:Y:S01]  /*1b2d0*/  @P2 IMAD.MOV.U32 R16, RZ, RZ, R140 ;  /* 0x000000ffff102224 */ /* 0x008fe200078e008c */
[----:B------:R-:W-:Y:S02]  /*1b2e0*/  PRMT R98, RZ, 0x7610, R98 ;  /* 0x00007610ff627816 */ /* 0x000fe40000000062 */
[----:B------:R-:W-:Y:S02]  /*1b2f0*/  PRMT R97, RZ, 0x7610, R97 ;  /* 0x00007610ff617816 */ /* 0x000fe40000000061 */
[----:B------:R-:W-:-:S02]  /*1b300*/  PRMT R96, RZ, 0x7610, R96 ;  /* 0x00007610ff607816 */ /* 0x000fc40000000060 */
[----:B------:R-:W-:Y:S02]  /*1b310*/  PRMT R95, RZ, 0x7610, R95 ;  /* 0x00007610ff5f7816 */ /* 0x000fe4000000005f */
[----:B------:R-:W-:Y:S02]  /*1b320*/  PRMT R94, RZ, 0x7610, R94 ;  /* 0x00007610ff5e7816 */ /* 0x000fe4000000005e */
[----:B------:R-:W-:Y:S01]  /*1b330*/  PRMT R93, RZ, 0x7610, R93 ;  /* 0x00007610ff5d7816 */ /* 0x000fe2000000005d */
[----:B--2---:R0:W2:Y:S02]  /*1b340*/  @P2 LDG.E.U8 R99, desc[UR24][R16.64] ;  /* 0x0000001810632981 */ /* 0x0040a4000c1e1100 */
[----:B0-----:R-:W-:Y:S02]  /*1b350*/  @P2 IMAD.MOV.U32 R16, RZ, RZ, R2 ;  /* 0x000000ffff102224 */ /* 0x001fe400078e0002 */
[----:B------:R-:W-:-:S05]  /*1b360*/  @P2 IMAD.MOV.U32 R17, RZ, RZ, R5 ;  /* 0x000000ffff112224 */ /* 0x000fca00078e0005 */
[----:B------:R4:W3:Y:S02]  /*1b370*/  @P2 LDG.E.U8 R98, desc[UR24][R16.64] ;  /* 0x0000001810622981 */ /* 0x0008e4000c1e1100 */
[----:B----4-:R-:W-:Y:S02]  /*1b380*/  @P2 IMAD.MOV.U32 R16, RZ, RZ, R21 ;  /* 0x000000ffff102224 */ /* 0x010fe400078e0015 */
[----:B------:R-:W-:-:S05]  /*1b390*/  @P2 IMAD.MOV.U32 R17, RZ, RZ, R19 ;  /* 0x000000ffff112224 */ /* 0x000fca00078e0013 */
[----:B------:R0:W4:Y:S02]  /*1b3a0*/  @P2 LDG.E.U8 R97, desc[UR24][R16.64] ;  /* 0x0000001810612981 */ /* 0x000124000c1e1100 */
[----:B0-----:R-:W-:Y:S02]  /*1b3b0*/  @P2 IMAD.MOV.U32 R16, RZ, RZ, R4 ;  /* 0x000000ffff102224 */ /* 0x001fe400078e0004 */
        /* <DEDUP_REMOVED lines=12> */
[----:B------:R-:W-:Y:S01]  /*1b480*/  @P2 IMAD.MOV.U32 R16, RZ, RZ, R83 ;  /* 0x000000ffff102224 */ /* 0x000fe200078e0053 */
[----:B------:R-:W2:Y:S04]  /*1b490*/  LDL.LU R85, [R1+0xaf4] ;  /* 0x000af40001557983 */ /* 0x000ea80000300800 */
[----:B------:R-:W2:Y:S01]  /*1b4a0*/  LDL.LU R83, [R1+0xaf0] ;  /* 0x000af00001537983 */ /* 0x000ea20000300800 */
[----:B------:R-:W-:-:S02]  /*1b4b0*/  PRMT R92, RZ, 0x7610, R92 ;  /* 0x00007610ff5c7816 */ /* 0x000fc4000000005c */
[----:B------:R-:W-:-:S04]  /*1b4c0*/  PRMT R90, RZ, 0x7610, R90 ;  /* 0x00007610ff5a7816 */ /* 0x000fc8000000005a */
[----:B------:R0:W3:Y:S01]  /*1b4d0*/  @P2 LDG.E.U8 R92, desc[UR24][R16.64] ;  /* 0x00000018105c2981 */ /* 0x0000e2000c1e1100 */
[----:B------:R-:W-:Y:S01]  /*1b4e0*/  PRMT R89, RZ, 0x7610, R89 ;  /* 0x00007610ff597816 */ /* 0x000fe20000000059 */
[----:B0-----:R-:W-:Y:S02]  /*1b4f0*/  @P2 IMAD.MOV.U32 R16, RZ, RZ, R117 ;  /* 0x000000ffff102224 */ /* 0x001fe400078e0075 */
[----:B------:R-:W-:Y:S01]  /*1b500*/  @P2 IMAD.MOV.U32 R17, RZ, RZ, R12 ;  /* 0x000000ffff112224 */ /* 0x000fe200078e000c */
[----:B------:R-:W-:Y:S01]  /*1b510*/  PRMT R59, RZ, 0x7610, R59 ;  /* 0x00007610ff3b7816 */ /* 0x000fe2000000003b */
[----:B------:R-:W3:Y:S04]  /*1b520*/  LDL.LU R12, [R1+0xaec] ;  /* 0x000aec00010c7983 */ /* 0x000ee80000300800 */
[----:B------:R0:W3:Y:S01]  /*1b530*/  @P2 LDG.E.U8 R90, desc[UR24][R16.64] ;  /* 0x00000018105a2981 */ /* 0x0000e2000c1e1100 */
[----:B------:R-:W-:-:S02]  /*1b540*/  PRMT R71, RZ, 0x7610, R71 ;  /* 0x00007610ff477816 */ /* 0x000fc40000000047 */
[----:B------:R-:W-:Y:S01]  /*1b550*/  PRMT R86, RZ, 0x7610, R86 ;  /* 0x00007610ff567816 */ /* 0x000fe20000000056 */
[----:B------:R-:W3:Y:S01]  /*1b560*/  LDL.LU R117, [R1+0xae8] ;  /* 0x000ae80001757983 */ /* 0x000ee20000300800 */
[----:B0-----:R-:W-:Y:S02]  /*1b570*/  @P2 IMAD.MOV.U32 R16, RZ, RZ, R162 ;  /* 0x000000ffff102224 */ /* 0x001fe400078e00a2 */
[----:B------:R-:W-:Y:S01]  /*1b580*/  @P2 IMAD.MOV.U32 R17, RZ, RZ, R11 ;  /* 0x000000ffff112224 */ /* 0x000fe200078e000b */
[----:B------:R-:W-:Y:S01]  /*1b590*/  PRMT R58, RZ, 0x7610, R58 ;  /* 0x00007610ff3a7816 */ /* 0x000fe2000000003a */
[----:B------:R-:W3:Y:S04]  /*1b5a0*/  LDL.LU R11, [R1+0xae4] ;  /* 0x000ae400010b7983 */ /* 0x000ee80000300800 */
[----:B------:R0:W3:Y:S01]  /*1b5b0*/  @P2 LDG.E.U8 R89, desc[UR24][R16.64] ;  /* 0x0000001810592981 */ /* 0x0000e2000c1e1100 */
[----:B------:R-:W-:-:S02]  /*1b5c0*/  PRMT R70, RZ, 0x7610, R70 ;  /* 0x00007610ff467816 */ /* 0x000fc40000000046 */
[----:B------:R-:W-:Y:S01]  /*1b5d0*/  PRMT R82, RZ, 0x7610, R82 ;  /* 0x00007610ff527816 */ /* 0x000fe20000000052 */
[----:B------:R-:W5:Y:S01]  /*1b5e0*/  LDL.LU R162, [R1+0xae0] ;  /* 0x000ae00001a27983 */ /* 0x000f620000300800 */
[----:B0-----:R-:W-:Y:S02]  /*1b5f0*/  @P2 IMAD.MOV.U32 R16, RZ, RZ, R148 ;  /* 0x000000ffff102224 */ /* 0x001fe400078e0094 */
[----:B------:R-:W-:Y:S02]  /*1b600*/  @P2 IMAD.MOV.U32 R17, RZ, RZ, R161 ;  /* 0x000000ffff112224 */ /* 0x000fe400078e00a1 */
[----:B------:R-:W5:Y:S04]  /*1b610*/  LDL.LU R161, [R1+0xadc] ;  /* 0x000adc0001a17983 */ /* 0x000f680000300800 */
[----:B------:R0:W3:Y:S04]  /*1b620*/  @P2 LDG.E.U8 R59, desc[UR24][R16.64] ;  /* 0x00000018103b2981 */ /* 0x0000e8000c1e1100 */
[----:B------:R-:W5:Y:S01]  /*1b630*/  LDL.LU R148, [R1+0xad8] ;  /* 0x000ad80001947983 */ /* 0x000f620000300800 */
[----:B0-----:R-:W-:-:S02]  /*1b640*/  @P2 IMAD.MOV.U32 R16, RZ, RZ, R160 ;  /* 0x000000ffff102224 */ /* 0x001fc400078e00a0 */
[----:B------:R-:W-:Y:S02]  /*1b650*/  @P2 IMAD.MOV.U32 R17, RZ, RZ, R147 ;  /* 0x000000ffff112224 */ /* 0x000fe400078e0093 */
[----:B------:R-:W5:Y:S04]  /*1b660*/  LDL.LU R147, [R1+0xad4] ;  /* 0x000ad40001937983 */ /* 0x000f680000300800 */
[----:B------:R0:W3:Y:S04]  /*1b670*/  @P2 LDG.E.U8 R71, desc[UR24][R16.64] ;  /* 0x0000001810472981 */ /* 0x0000e8000c1e1100 */
[----:B------:R-:W5:Y:S01]  /*1b680*/  LDL.LU R160, [R1+0xad0] ;  /* 0x000ad00001a07983 */ /* 0x000f620000300800 */
[----:B0-----:R-:W-:-:S02]  /*1b690*/  @P2 IMAD.MOV.U32 R16, RZ, RZ, R154 ;  /* 0x000000ffff102224 */ /* 0x001fc400078e009a */
[----:B------:R-:W-:Y:S02]  /*1b6a0*/  @P2 IMAD.MOV.U32 R17, RZ, RZ, R159 ;  /* 0x000000ffff112224 */ /* 0x000fe400078e009f */
[----:B------:R-:W5:Y:S01]  /*1b6b0*/  LDL.LU R159, [R1+0xacc] ;  /* 0x000acc00019f7983 */ /* 0x000f620000300800 */
[----:B------:R-:W-:-:S03]  /*1b6c0*/  PRMT R57, RZ, 0x7610, R57 ;  /* 0x00007610ff397816 */ /* 0x000fc60000000039 */
[----:B------:R-:W5:Y:S04]  /*1b6d0*/  LDL.LU R154, [R1+0xac8] ;  /* 0x000ac800019a7983 */ /* 0x000f680000300800 */
[----:B------:R-:W3:Y:S01]  /*1b6e0*/  LDL.LU R20, [R1+0x558] ;  /* 0x0005580001147983 */ /* 0x000ee20000300800 */
[----:B------:R-:W-:Y:S02]  /*1b6f0*/  PRMT R69, RZ, 0x7610, R69 ;  /* 0x00007610ff457816 */ /* 0x000fe40000000045 */
[----:B------:R-:W-:Y:S02]  /*1b700*/  PRMT R81, RZ, 0x7610, R81 ;  /* 0x00007610ff517816 */ /* 0x000fe40000000051 */
[----:B--2---:R-:W-:-:S06]  /*1b710*/  PRMT R83, RZ, 0x7610, R83 ;  /* 0x00007610ff537816 */ /* 0x004fcc0000000053 */
[----:B------:R0:W2:Y:S02]  /*1b720*/  @P2 LDG.E.U8 R83, desc[UR24][R16.64] ;  /* 0x0000001810532981 */ /* 0x0000a4000c1e1100 */
[----:B0-----:R-:W-:Y:S02]  /*1b730*/  @P2 IMAD.MOV.U32 R16, RZ, RZ, R146 ;  /* 0x000000ffff102224 */ /* 0x001fe400078e0092 */
[----:B------:R-:W-:Y:S01]  /*1b740*/  @P2 IMAD.MOV.U32 R17, RZ, RZ, R153 ;  /* 0x000000ffff112224 */ /* 0x000fe200078e0099 */
[----:B------:R-:W-:Y:S01]  /*1b750*/  PRMT R85, RZ, 0x7610, R85 ;  /* 0x00007610ff557816 */ /* 0x000fe20000000055 */
[----:B------:R-:W5:Y:S04]  /*1b760*/  LDL.LU R153, [R1+0xac4] ;  /* 0x000ac40001997983 */ /* 0x000f680000300800 */
[----:B------:R0:W2:Y:S04]  /*1b770*/  @P2 LDG.E.U8 R86, desc[UR24][R16.64] ;  /* 0x0000001810562981 */ /* 0x0000a8000c1e1100 */
[----:B------:R-:W5:Y:S04]  /*1b780*/  LDL.LU R146, [R1+0xac0] ;  /* 0x000ac00001927983 */ /* 0x000f680000300800 */
[----:B------:R-:W2:Y:S01]  /*1b790*/  LDL.LU R87, [R1+0x564] ;  /* 0x0005640001577983 */ /* 0x000ea20000300800 */
[----:B0-----:R-:W-:-:S02]  /*1b7a0*/  @P2 IMAD.MOV.U32 R16, RZ, RZ, R165 ;  /* 0x000000ffff102224 */ /* 0x001fc400078e00a5 */
[----:B------:R-:W-:Y:S02]  /*1b7b0*/  @P2 IMAD.MOV.U32 R17, RZ, RZ, R145 ;  /* 0x000000ffff112224 */ /* 0x000fe400078e0091 */
[----:B------:R-:W5:Y:S04]  /*1b7c0*/  LDL.LU R145, [R1+0xabc] ;  /* 0x000abc0001917983 */ /* 0x000f680000300800 */
[----:B------:R0:W4:Y:S04]  /*1b7d0*/  @P2 LDG.E.U8 R58, desc[UR24][R16.64] ;  /* 0x00000018103a2981 */ /* 0x000128000c1e1100 */
[----:B------:R-:W5:Y:S04]  /*1b7e0*/  LDL.LU R165, [R1+0xab8] ;  /* 0x000ab80001a57983 */ /* 0x000f680000300800 */
[----:B------:R-:W4:Y:S01]  /*1b7f0*/  LDL.LU R88, [R1+0x57c] ;  /* 0x00057c0001587983 */ /* 0x000f220000300800 */
        /* <DEDUP_REMOVED lines=10> */
[----:B------:R-:W5:Y:S01]  /*1b8a0*/  LDL.LU R151, [R1+0xaa8] ;  /* 0x000aa80001977983 */ /* 0x000f620000300800 */
        /* <DEDUP_REMOVED lines=15> */
[----:B------:R-:W4:Y:S01]  /*1b9a0*/  LDL.LU R141, [R1+0x5a8] ;  /* 0x0005a800018d7983 */ /* 0x000f220000300800 */
[----:B0-----:R-:W-:-:S02]  /*1b9b0*/  @P2 IMAD.MOV.U32 R16, RZ, RZ, R150 ;  /* 0x000000ffff102224 */ /* 0x001fc400078e0096 */
[----:B------:R-:W-:Y:S02]  /*1b9c0*/  @P2 IMAD.MOV.U32 R17, RZ, RZ, R155 ;  /* 0x000000ffff112224 */ /* 0x000fe400078e009b */
[----:B------:R-:W5:Y:S04]  /*1b9d0*/  LDL.LU R155, [R1+0xa90] ;  /* 0x000a9000019b7983 */ /* 0x000f680000300800 */
[----:B------:R0:W4:Y:S04]  /*1b9e0*/  @P2 LDG.E.U8 R81, desc[UR24][R16.64] ;  /* 0x0000001810512981 */ /* 0x000128000c1e1100 */
[----:B------:R-:W5:Y:S01]  /*1b9f0*/  LDL.LU R150, [R1+0xa8c] ;  /* 0x000a8c0001967983 */ /* 0x000f620000300800 */
[----:B0-----:R-:W-:-:S02]  /*1ba00*/  @P2 IMAD.MOV.U32 R17, RZ, RZ, R149 ;  /* 0x000000ffff112224 */ /* 0x001fc400078e0095 */
[----:B------:R-:W-:Y:S01]  /*1ba10*/  @P2 IMAD.MOV.U32 R16, RZ, RZ, R142 ;  /* 0x000000ffff102224 */ /* 0x000fe200078e008e */
[----:B------:R-:W5:Y:S04]  /*1ba20*/  LDL.LU R149, [R1+0xa88] ;  /* 0x000a880001957983 */ /* 0x000f680000300800 */
[----:B------:R-:W5:Y:S04]  /*1ba30*/  LDL.LU R142, [R1+0xa84] ;  /* 0x000a8400018e7983 */ /* 0x000f680000300800 */
[----:B------:R-:W4:Y:S01]  /*1ba40*/  LDL.LU R15, [R1+0x208] ;  /* 0x00020800010f7983 */ /* 0x000f220000300800 */
[----:B------:R-:W-:-:S02]  /*1ba50*/  PRMT R84, RZ, 0x7610, R84 ;  /* 0x00007610ff547816 */ /* 0x000fc40000000054 */
[----:B---3--:R-:W-:-:S04]  /*1ba60*/  SEL R18, R10, R20, !P3 ;  /* 0x000000140a127207 */ /* 0x008fc80005800000 */
[----:B------:R2:W3:Y:S01]  /*1ba70*/  @P2 LDG.E.U8 R84, desc[UR24][R16.64] ;  /* 0x0000001810542981 */ /* 0x0004e2000c1e1100 */
[----:B------:R-:W-:Y:S01]  /*1ba80*/  IMAD R18, R18, UR6, RZ ;  /* 0x0000000612127c24 */ /* 0x000fe2000f8e02ff */
[----:B------:R-:W-:Y:S02]  /*1ba90*/  PRMT R47, RZ, 0x7610, R47 ;  /* 0x00007610ff2f7816 */ /* 0x000fe4000000002f */
[----:B------:R-:W-:Y:S02]  /*1baa0*/  PRMT R56, RZ, 0x7610, R56 ;  /* 0x00007610ff387816 */ /* 0x000fe40000000038 */
[----:B------:R-:W-:Y:S02]  /*1bab0*/  PRMT R68, RZ, 0x7610, R68 ;  /* 0x00007610ff447816 */ /* 0x000fe40000000044 */
[----:B--2---:R-:W-:-:S05]  /*1bac0*/  SEL R16, R10, R87, !P3 ;  /* 0x000000570a107207 */ /* 0x004fca0005800000 */
[----:B------:R-:W-:Y:S01]  /*1bad0*/  IMAD R19, R16, UR6, RZ ;  /* 0x0000000610137c24 */ /* 0x000fe2000f8e02ff */
[----:B----4-:R-:W-:-:S05]  /*1bae0*/  SEL R17, R10, R88, !P3 ;  /* 0x000000580a117207 */ /* 0x010fca0005800000 */
[----:B------:R-:W-:Y:S01]  /*1baf0*/  IMAD R20, R17, UR4, RZ ;  /* 0x0000000411147c24 */ /* 0x000fe2000f8e02ff */
[----:B------:R-:W0:Y:S01]  /*1bb00*/  LDCU UR4, c[0x0][0x3b0] ;  /* 0x00007600ff0477ac */ /* 0x000e220008000800 */
[----:B------:R-:W-:-:S05]  /*1bb10*/  SEL R16, R10, R3, !P3 ;  /* 0x000000030a107207 */ /* 0x000fca0005800000 */
[----:B------:R-:W-:Y:S01]  /*1bb20*/  IMAD R21, R16, UR5, RZ ;  /* 0x0000000510157c24 */ /* 0x000fe2000f8e02ff */
[----:B------:R-:W-:Y:S01]  /*1bb30*/  PRMT R80, RZ, 0x7610, R80 ;  /* 0x00007610ff507816 */ /* 0x000fe20000000050 */
[----:B------:R-:W1:Y:S01]  /*1bb40*/  LDCU UR5, c[0x0][0x3b0] ;  /* 0x00007600ff0577ac */ /* 0x000e620008000800 */
[----:B------:R-:W-:Y:S01]  /*1bb50*/  @!P4 IMAD.MOV R15, RZ, RZ, -R15 ;  /* 0x000000ffff0fc224 */ /* 0x000fe200078e0a0f */
[----:B------:R-:W-:-:S04]  /*1bb60*/  IADD3 R4, P4, PT, R18, R7, RZ ;  /* 0x0000000712047210 */ /* 0x000fc80007f9e0ff */
[-C--:B------:R-:W-:Y:S02]  /*1bb70*/  LEA.HI.X.SX32 R5, R18, R6.reuse, 0x1, P4 ;  /* 0x0000000612057211 */ /* 0x080fe400020f0eff */
[CC--:B------:R-:W-:Y:S01]  /*1bb80*/  IADD3 R2, P4, PT, R19.reuse, R7.reuse, RZ ;  /* 0x0000000713027210 */ /* 0x0c0fe20007f9e0ff */
[----:B------:R-:W-:Y:S03]  /*1bb90*/  STL [R1+0x420], R4 ;  /* 0x0004200401007387 */ /* 0x000fe60000100800 */
[-C--:B------:R-:W-:Y:S02]  /*1bba0*/  LEA.HI.X.SX32 R88, R19, R6.reuse, 0x1, P4 ;  /* 0x0000000613587211 */ /* 0x080fe400020f0eff */
[----:B------:R-:W-:Y:S01]  /*1bbb0*/  IADD3 R3, P4, PT, R20, R7, RZ ;  /* 0x0000000714037210 */ /* 0x000fe20007f9e0ff */
[----:B------:R2:W-:Y:S01]  /*1bbc0*/  STL [R1+0x41c], R5 ;  /* 0x00041c0501007387 */ /* 0x0005e20000100800 */
[----:B------:R-:W-:Y:S01]  /*1bbd0*/  @P2 IMAD.MOV.U32 R16, RZ, RZ, R4 ;  /* 0x000000ffff102224 */ /* 0x000fe200078e0004 */
[----:B------:R-:W-:Y:S01]  /*1bbe0*/  SEL R18, R10, R139, !P3 ;  /* 0x0000008b0a127207 */ /* 0x000fe20005800000 */
[----:B------:R-:W-:Y:S01]  /*1bbf0*/  @P2 IMAD.MOV.U32 R17, RZ, RZ, R5 ;  /* 0x000000ffff112224 */ /* 0x000fe200078e0005 */
[----:B------:R-:W-:Y:S04]  /*1bc00*/  STL [R1+0x428], R2 ;  /* 0x0004280201007387 */ /* 0x000fe80000100800 */
[----:B------:R4:W-:Y:S01]  /*1bc10*/  STL [R1+0x424], R88 ;  /* 0x0004245801007387 */ /* 0x0009e20000100800 */
[----:B--2---:R-:W-:-:S02]  /*1bc20*/  LEA.HI.X.SX32 R5, R20, R6, 0x1, P4 ;  /* 0x0000000614057211 */ /* 0x004fc400020f0eff */
[----:B------:R-:W-:Y:S01]  /*1bc30*/  IADD3 R139, P4, PT, R21, R7, RZ ;  /* 0x00000007158b7210 */ /* 0x000fe20007f9e0ff */
[----:B------:R2:W-:Y:S04]  /*1bc40*/  STL [R1+0x430], R3 ;  /* 0x0004300301007387 */ /* 0x0005e80000100800 */
[----:B------:R-:W3:Y:S04]  /*1bc50*/  LDL.LU R4, [R1+0x5cc] ;  /* 0x0005cc0001047983 */ /* 0x000ee80000300800 */
[----:B------:R0:W3:Y:S04]  /*1bc60*/  @P2 LDG.E.U8 R47, desc[UR24][R16.64] ;  /* 0x00000018102f2981 */ /* 0x0000e8000c1e1100 */
[----:B------:R-:W3:Y:S04]  /*1bc70*/  LDL.LU R87, [R1+0x5c4] ;  /* 0x0005c40001577983 */ /* 0x000ee80000300800 */
[----:B------:R-:W-:Y:S01]  /*1bc80*/  STL [R1+0x42c], R5 ;  /* 0x00042c0501007387 */ /* 0x000fe20000100800 */
[----:B0-----:R-:W-:-:S03]  /*1bc90*/  SEL R16, R10, R141, !P3 ;  /* 0x0000008d0a107207 */ /* 0x001fc60005800000 */
[----:B------:R-:W-:Y:S01]  /*1bca0*/  STL [R1+0x438], R139 ;  /* 0x0004388b01007387 */ /* 0x000fe20000100800 */
[----:B------:R-:W-:-:S03]  /*1bcb0*/  LEA.HI.X.SX32 R141, R21, R6, 0x1, P4 ;  /* 0x00000006158d7211 */ /* 0x000fc600020f0eff */
[----:B------:R-:W3:Y:S01]  /*1bcc0*/  LDL.LU R21, [R1+0x5c8] ;  /* 0x0005c80001157983 */ /* 0x000ee20000300800 */
[----:B------:R-:W-:Y:S01]  /*1bcd0*/  IMAD R18, R18, UR15, RZ ;  /* 0x0000000f12127c24 */ /* 0x000fe2000f8e02ff */
[----:B------:R-:W-:Y:S01]  /*1bce0*/  PRMT R46, RZ, 0x7610, R46 ;  /* 0x00007610ff2e7816 */ /* 0x000fe2000000002e */
[----:B------:R-:W-:Y:S01]  /*1bcf0*/  IMAD R19, R16, UR16, RZ ;  /* 0x0000001010137c24 */ /* 0x000fe2000f8e02ff */
[----:B------:R0:W-:Y:S01]  /*1bd00*/  STL [R1+0x434], R141 ;  /* 0x0004348d01007387 */ /* 0x0001e20000100800 */
[----:B------:R-:W-:Y:S02]  /*1bd10*/  @P2 IMAD.MOV.U32 R16, RZ, RZ, R2 ;  /* 0x000000ffff102224 */ /* 0x000fe400078e0002 */
[----:B------:R-:W-:Y:S01]  /*1bd20*/  @P2 IMAD.MOV.U32 R17, RZ, RZ, R88 ;  /* 0x000000ffff112224 */ /* 0x000fe200078e0058 */
[CC--:B------:R-:W-:Y:S01]  /*1bd30*/  IADD3 R140, P4, PT, R18.reuse, R7.reuse, RZ ;  /* 0x00000007128c7210 */ /* 0x0c0fe20007f9e0ff */
[----:B----4-:R-:W4:Y:S01]  /*1bd40*/  LDL.LU R88, [R1+0x5c0] ;  /* 0x0005c00001587983 */ /* 0x010f220000300800 */
[----:B------:R-:W0:Y:S02]  /*1bd50*/  LDCU UR15, c[0x0][0x3b0] ;  /* 0x00007600ff0f77ac */ /* 0x000e240008000800 */
[----:B------:R-:W-:Y:S01]  /*1bd60*/  LEA.HI.X.SX32 R20, R18, R6, 0x1, P4 ;  /* 0x0000000612147211 */ /* 0x000fe200020f0eff */
[----:B------:R1:W4:Y:S01]  /*1bd70*/  @P2 LDG.E.U8 R56, desc[UR24][R16.64] ;  /* 0x0000001810382981 */ /* 0x000322000c1e1100 */
[----:B------:R-:W-:Y:S01]  /*1bd80*/  IADD3 R2, P4, PT, R19, R7, RZ ;  /* 0x0000000713027210 */ /* 0x000fe20007f9e0ff */
[----:B------:R-:W0:Y:S02]  /*1bd90*/  LDCU UR16, c[0x0][0x3b0] ;  /* 0x00007600ff1077ac */ /* 0x000e240008000800 */
[----:B------:R-:W-:Y:S01]  /*1bda0*/  STL [R1+0x440], R140 ;  /* 0x0004408c01007387 */ /* 0x000fe20000100800 */
[----:B-1----:R-:W-:-:S02]  /*1bdb0*/  @P2 IMAD.MOV.U32 R16, RZ, RZ, R3 ;  /* 0x000000ffff102224 */ /* 0x002fc400078e0003 */
[----:B------:R-:W-:Y:S01]  /*1bdc0*/  @P2 IMAD.MOV.U32 R17, RZ, RZ, R5 ;  /* 0x000000ffff112224 */ /* 0x000fe200078e0005 */
[----:B--2---:R-:W2:Y:S04]  /*1bdd0*/  LDL.LU R3, [R1+0x5b8] ;  /* 0x0005b80001037983 */ /* 0x004ea80000300800 */
[----:B------:R-:W-:Y:S04]  /*1bde0*/  STL [R1+0x43c], R20 ;  /* 0x00043c1401007387 */ /* 0x000fe80000100800 */
[----:B------:R1:W2:Y:S04]  /*1bdf0*/  @P2 LDG.E.U8 R68, desc[UR24][R16.64] ;  /* 0x0000001810442981 */ /* 0x0002a8000c1e1100 */
[----:B------:R-:W-:Y:S01]  /*1be00*/  STL [R1+0x448], R2 ;  /* 0x0004480201007387 */ /* 0x000fe20000100800 */
[----:B-1----:R-:W-:-:S02]  /*1be10*/  @P2 IMAD.MOV.U32 R17, RZ, RZ, R141 ;  /* 0x000000ffff112224 */ /* 0x002fc400078e008d */
[----:B------:R-:W-:Y:S01]  /*1be20*/  @P2 IMAD.MOV.U32 R16, RZ, RZ, R139 ;  /* 0x000000ffff102224 */ /* 0x000fe200078e008b */
[----:B0-----:R-:W5:Y:S04]  /*1be30*/  LDL.LU R141, [R1+0xa80] ;  /* 0x000a8000018d7983 */ /* 0x001f680000300800 */
[----:B------:R-:W2:Y:S01]  /*1be40*/  LDL.LU R139, [R1+0x5bc] ;  /* 0x0005bc00018b7983 */ /* 0x000ea20000300800 */
[----:B------:R-:W-:-:S03]  /*1be50*/  LEA.HI.X.SX32 R5, R19, R6, 0x1, P4 ;  /* 0x0000000613057211 */ /* 0x000fc600020f0eff */
[----:B------:R0:W2:Y:S01]  /*1be60*/  @P2 LDG.E.U8 R80, desc[UR24][R16.64] ;  /* 0x0000001810502981 */ /* 0x0000a2000c1e1100 */
[----:B------:R-:W-:Y:S02]  /*1be70*/  ISETP.GT.U32.AND P4, PT, R8, R11, PT ;  /* 0x0000000b0800720c */ /* 0x000fe40003f84070 */
[----:B------:R-:W-:Y:S01]  /*1be80*/  PRMT R55, RZ, 0x7610, R55 ;  /* 0x00007610ff377816 */ /* 0x000fe20000000037 */
[----:B0-----:R-:W-:Y:S02]  /*1be90*/  @P2 IMAD.MOV.U32 R16, RZ, RZ, R140 ;  /* 0x000000ffff102224 */ /* 0x001fe400078e008c */
[----:B------:R-:W-:-:S05]  /*1bea0*/  @P2 IMAD.MOV.U32 R17, RZ, RZ, R20 ;  /* 0x000000ffff112224 */ /* 0x000fca00078e0014 */
[----:B------:R0:W2:Y:S03]  /*1beb0*/  @P2 LDG.E.U8 R46, desc[UR24][R16.64] ;  /* 0x00000018102e2981 */ /* 0x0000a6000c1e1100 */
[----:B------:R-:W-:Y:S02]  /*1bec0*/  @!P4 IMAD.IADD R11, R11, 0x1, -R8 ;  /* 0x000000010b0bc824 */ /* 0x000fe400078e0a08 */
[----:B0-----:R-:W-:Y:S02]  /*1bed0*/  @P2 IMAD.MOV.U32 R16, RZ, RZ, R2 ;  /* 0x000000ffff102224 */ /* 0x001fe400078e0002 */
[----:B------:R-:W-:-:S05]  /*1bee0*/  @P2 IMAD.MOV.U32 R17, RZ, RZ, R5 ;  /* 0x000000ffff112224 */ /* 0x000fca00078e0005 */
[----:B------:R3:W2:Y:S04]  /*1bef0*/  @P2 LDG.E.U8 R55, desc[UR24][R16.64] ;  /* 0x0000001810372981 */ /* 0x0006a8000c1e1100 */
[----:B------:R0:W-:Y:S01]  /*1bf00*/  STL [R1+0x444], R5 ;  /* 0x0004440501007387 */ /* 0x0001e20000100800 */
[----:B------:R-:W-:Y:S02]  /*1bf10*/  PRMT R67, RZ, 0x7610, R67 ;  /* 0x00007610ff437816 */ /* 0x000fe40000000043 */
[----:B------:R-:W-:Y:S02]  /*1bf20*/  PRMT R79, RZ, 0x7610, R79 ;  /* 0x00007610ff4f7816 */ /* 0x000fe4000000004f */
[----:B------:R-:W-:Y:S02]  /*1bf30*/  PRMT R45, RZ, 0x7610, R45 ;  /* 0x00007610ff2d7816 */ /* 0x000fe4000000002d */
[----:B---3--:R-:W-:-:S05]  /*1bf40*/  SEL R16, R10, R4, !P3 ;  /* 0x000000040a107207 */ /* 0x008fca0005800000 */
[----:B------:R-:W-:Y:S01]  /*1bf50*/  IMAD R19, R16, UR5, RZ ;  /* 0x0000000510137c24 */ /* 0x000fe2000f8e02ff */
[----:B------:R-:W1:Y:S01]  /*1bf60*/  LDCU UR5, c[0x0][0x3b0] ;  /* 0x00007600ff0577ac */ /* 0x000e620008000800 */
[C---:B------:R-:W-:Y:S02]  /*1bf70*/  SEL R17, R10.reuse, R87, !P3 ;  /* 0x000000570a117207 */ /* 0x040fe40005800000 */
[----:B------:R-:W-:-:S05]  /*1bf80*/  SEL R18, R10, R21, !P3 ;  /* 0x000000150a127207 */ /* 0x000fca0005800000 */
[----:B------:R-:W-:Y:S01]  /*1bf90*/  IMAD R18, R18, UR4, RZ ;  /* 0x0000000412127c24 */ /* 0x000fe2000f8e02ff */
[----:B------:R-:W3:Y:S04]  /*1bfa0*/  LDCU UR4, c[0x0][0x3b0] ;  /* 0x00007600ff0477ac */ /* 0x000ee80008000800 */
[-C--:B------:R-:W-:Y:S02]  /*1bfb0*/  IADD3 R4, P4, PT, R18, R7.reuse, RZ ;  /* 0x0000000712047210 */ /* 0x080fe40007f9e0ff */
[----:B----4-:R-:W-:Y:S02]  /*1bfc0*/  SEL R16, R10, R88, !P3 ;  /* 0x000000580a107207 */ /* 0x010fe40005800000 */
[-C--:B0-----:R-:W-:Y:S01]  /*1bfd0*/  LEA.HI.X.SX32 R5, R18, R6.reuse, 0x1, P4 ;  /* 0x0000000612057211 */ /* 0x081fe200020f0eff */
[----:B------:R-:W-:Y:S01]  /*1bfe0*/  IMAD R20, R17, UR15, RZ ;  /* 0x0000000f11147c24 */ /* 0x000fe2000f8e02ff */
[C---:B------:R-:W-:Y:S01]  /*1bff0*/  IADD3 R2, P4, PT, R19.reuse, R7, RZ ;  /* 0x0000000713027210 */ /* 0x040fe20007f9e0ff */
[----:B------:R-:W-:Y:S01]  /*1c000*/  IMAD R21, R16, UR16, RZ ;  /* 0x0000001010157c24 */ /* 0x000fe2000f8e02ff */
[----:B------:R-:W-:Y:S01]  /*1c010*/  STL [R1+0x450], R4 ;  /* 0x0004500401007387 */ /* 0x000fe20000100800 */
[----:B------:R-:W-:Y:S01]  /*1c020*/  @P2 IMAD.MOV.U32 R16, RZ, RZ, R4 ;  /* 0x000000ffff102224 */ /* 0x000fe200078e0004 */
[-C--:B------:R-:W-:Y:S01]  /*1c030*/  LEA.HI.X.SX32 R88, R19, R6.reuse, 0x1, P4 ;  /* 0x0000000613587211 */ /* 0x080fe200020f0eff */
[----:B------:R-:W-:Y:S01]  /*1c040*/  @P2 IMAD.MOV.U32 R17, RZ, RZ, R5 ;  /* 0x000000ffff112224 */ /* 0x000fe200078e0005 */
[----:B------:R0:W-:Y:S01]  /*1c050*/  STL [R1+0x44c], R5 ;  /* 0x00044c0501007387 */ /* 0x0001e20000100800 */
[----:B------:R-:W-:Y:S01]  /*1c060*/  PRMT R54, RZ, 0x7610, R54 ;  /* 0x00007610ff367816 */ /* 0x000fe20000000036 */
[----:B------:R-:W4:Y:S01]  /*1c070*/  LDCU UR15, c[0x0][0x3b0] ;  /* 0x00007600ff0f77ac */ /* 0x000f220008000800 */
[----:B--2---:R-:W-:Y:S01]  /*1c080*/  SEL R18, R10, R3, !P3 ;  /* 0x000000030a127207 */ /* 0x004fe20005800000 */
[----:B------:R2:W4:Y:S01]  /*1c090*/  @P2 LDG.E.U8 R67, desc[UR24][R16.64] ;  /* 0x0000001810432981 */ /* 0x000522000c1e1100 */
[----:B------:R-:W-:Y:S01]  /*1c0a0*/  IADD3 R3, P4, PT, R20, R7, RZ ;  /* 0x0000000714037210 */ /* 0x000fe20007f9e0ff */
[----:B------:R-:W1:Y:S02]  /*1c0b0*/  LDCU UR16, c[0x0][0x3b0] ;  /* 0x00007600ff1077ac */ /* 0x000e640008000800 */
[----:B---3--:R-:W-:Y:S01]  /*1c0c0*/  IMAD R18, R18, UR4, RZ ;  /* 0x0000000412127c24 */ /* 0x008fe2000f8e02ff */
[----:B0-----:R-:W-:Y:S01]  /*1c0d0*/  LEA.HI.X.SX32 R5, R20, R6, 0x1, P4 ;  /* 0x0000000614057211 */ /* 0x001fe200020f0eff */
[----:B------:R-:W-:Y:S01]  /*1c0e0*/  STL [R1+0x458], R2 ;  /* 0x0004580201007387 */ /* 0x000fe20000100800 */
[----:B------:R-:W0:Y:S03]  /*1c0f0*/  LDCU UR4, c[0x0][0x3b0] ;  /* 0x00007600ff0477ac */ /* 0x000e260008000800 */
[----:B------:R3:W-:Y:S04]  /*1c100*/  STL [R1+0x454], R88 ;  /* 0x0004545801007387 */ /* 0x0007e80000100800 */
[----:B------:R0:W-:Y:S01]  /*1c110*/  STL [R1+0x460], R3 ;  /* 0x0004600301007387 */ /* 0x0001e20000100800 */
[----:B--2---:R-:W-:-:S03]  /*1c120*/  @P2 IMAD.MOV.U32 R17, RZ, RZ, R88 ;  /* 0x000000ffff112224 */ /* 0x004fc600078e0058 */
[----:B------:R-:W2:Y:S04]  /*1c130*/  LDL.LU R4, [R1+0x5b0] ;  /* 0x0005b00001047983 */ /* 0x000ea80000300800 */
[----:B------:R-:W4:Y:S01]  /*1c140*/  LDL.LU R87, [R1+0x5ac] ;  /* 0x0005ac0001577983 */ /* 0x000f220000300800 */
[----:B------:R-:W-:Y:S02]  /*1c150*/  SEL R16, R10, R139, !P3 ;  /* 0x0000008b0a107207 */ /* 0x000fe40005800000 */
[C---:B------:R-:W-:Y:S01]  /*1c160*/  IADD3 R139, P4, PT, R21.reuse, R7, RZ ;  /* 0x00000007158b7210 */ /* 0x040fe20007f9e0ff */
[----:B------:R-:W-:Y:S03]  /*1c170*/  STL [R1+0x45c], R5 ;  /* 0x00045c0501007387 */ /* 0x000fe60000100800 */
[----:B------:R-:W-:-:S02]  /*1c180*/  LEA.HI.X.SX32 R140, R21, R6, 0x1, P4 ;  /* 0x00000006158c7211 */ /* 0x000fc400020f0eff */
[C---:B------:R-:W-:Y:S01]  /*1c190*/  IADD3 R20, P4, PT, R18.reuse, R7, RZ ;  /* 0x0000000712147210 */ /* 0x040fe20007f9e0ff */
[----:B------:R0:W-:Y:S04]  /*1c1a0*/  STL [R1+0x468], R139 ;  /* 0x0004688b01007387 */ /* 0x0001e80000100800 */
[----:B---3--:R-:W3:Y:S01]  /*1c1b0*/  LDL.LU R88, [R1+0x598] ;  /* 0x0005980001587983 */ /* 0x008ee20000300800 */
[----:B------:R-:W-:-:S03]  /*1c1c0*/  LEA.HI.X.SX32 R21, R18, R6, 0x1, P4 ;  /* 0x0000000612157211 */ /* 0x000fc600020f0eff */
[----:B------:R-:W-:Y:S04]  /*1c1d0*/  STL [R1+0x464], R140 ;  /* 0x0004648c01007387 */ /* 0x000fe80000100800 */
[----:B------:R0:W-:Y:S04]  /*1c1e0*/  STL [R1+0x470], R20 ;  /* 0x0004701401007387 */ /* 0x0001e80000100800 */
[----:B------:R-:W3:Y:S01]  /*1c1f0*/  LDL.LU R18, [R1+0x5b4] ;  /* 0x0005b40001127983 */ /* 0x000ee20000300800 */
[----:B-1----:R-:W-:Y:S01]  /*1c200*/  IMAD R19, R16, UR5, RZ ;  /* 0x0000000510137c24 */ /* 0x002fe2000f8e02ff */
[----:B------:R-:W1:Y:S01]  /*1c210*/  LDCU UR5, c[0x0][0x3b0] ;  /* 0x00007600ff0577ac */ /* 0x000e620008000800 */
[----:B------:R-:W-:-:S05]  /*1c220*/  @P2 IMAD.MOV.U32 R16, RZ, RZ, R2 ;  /* 0x000000ffff102224 */ /* 0x000fca00078e0002 */
[----:B------:R0:W3:Y:S01]  /*1c230*/  @P2 LDG.E.U8 R79, desc[UR24][R16.64] ;  /* 0x00000018104f2981 */ /* 0x0000e2000c1e1100 */
[----:B------:R-:W-:Y:S01]  /*1c240*/  IADD3 R2, P4, PT, R19, R7, RZ ;  /* 0x0000000713027210 */ /* 0x000fe20007f9e0ff */
[----:B0-----:R-:W-:Y:S02]  /*1c250*/  @P2 IMAD.MOV.U32 R16, RZ, RZ, R3 ;  /* 0x000000ffff102224 */ /* 0x001fe400078e0003 */
[----:B------:R-:W3:Y:S01]  /*1c260*/  LDL.LU R3, [R1+0x588] ;  /* 0x0005880001037983 */ /* 0x000ee20000300800 */
[----:B------:R-:W-:-:S03]  /*1c270*/  @P2 IMAD.MOV.U32 R17, RZ, RZ, R5 ;  /* 0x000000ffff112224 */ /* 0x000fc600078e0005 */
[----:B------:R-:W-:Y:S04]  /*1c280*/  STL [R1+0x46c], R21 ;  /* 0x00046c1501007387 */ /* 0x000fe80000100800 */
[----:B------:R0:W3:Y:S04]  /*1c290*/  @P2 LDG.E.U8 R45, desc[UR24][R16.64] ;  /* 0x00000018102d2981 */ /* 0x0000e8000c1e1100 */
[----:B------:R-:W-:Y:S01]  /*1c2a0*/  STL [R1+0x478], R2 ;  /* 0x0004780201007387 */ /* 0x000fe20000100800 */
[----:B0-----:R-:W-:-:S03]  /*1c2b0*/  @P2 IMAD.MOV.U32 R16, RZ, RZ, R139 ;  /* 0x000000ffff102224 */ /* 0x001fc600078e008b */
[----:B------:R-:W3:Y:S01]  /*1c2c0*/  LDL.LU R139, [R1+0x594] ;  /* 0x00059400018b7983 */ /* 0x000ee20000300800 */
[----:B------:R-:W-:Y:S01]  /*1c2d0*/  @P2 IMAD.MOV.U32 R17, RZ, RZ, R140 ;  /* 0x000000ffff112224 */ /* 0x000fe200078e008c */
[----:B------:R-:W-:Y:S02]  /*1c2e0*/  PRMT R66, RZ, 0x7610, R66 ;  /* 0x00007610ff427816 */ /* 0x000fe40000000042 */
[----:B------:R-:W-:Y:S02]  /*1c2f0*/  LEA.HI.X.SX32 R5, R19, R6, 0x1, P4 ;  /* 0x0000000613057211 */ /* 0x000fe400020f0eff */
[----:B------:R0:W3:Y:S01]  /*1c300*/  @P2 LDG.E.U8 R54, desc[UR24][R16.64] ;  /* 0x0000001810362981 */ /* 0x0000e2000c1e1100 */
[----:B------:R-:W-:Y:S02]  /*1c310*/  ISETP.GT.U32.AND P4, PT, R8, R11, PT ;  /* 0x0000000b0800720c */ /* 0x000fe40003f84070 */
[----:B------:R-:W-:Y:S01]  /*1c320*/  PRMT R78, RZ, 0x7610, R78 ;  /* 0x00007610ff4e7816 */ /* 0x000fe2000000004e */
[----:B0-----:R-:W-:-:S02]  /*1c330*/  @P2 IMAD.MOV.U32 R16, RZ, RZ, R20 ;  /* 0x000000ffff102224 */ /* 0x001fc400078e0014 */
[----:B------:R-:W-:-:S05]  /*1c340*/  @P2 IMAD.MOV.U32 R17, RZ, RZ, R21 ;  /* 0x000000ffff112224 */ /* 0x000fca00078e0015 */
[----:B------:R0:W3:Y:S03]  /*1c350*/  @P2 LDG.E.U8 R66, desc[UR24][R16.64] ;  /* 0x0000001810422981 */ /* 0x0000e6000c1e1100 */
[----:B------:R-:W-:Y:S02]  /*1c360*/  @!P4 IMAD.IADD R11, R11, 0x1, -R8 ;  /* 0x000000010b0bc824 */ /* 0x000fe400078e0a08 */
[----:B0-----:R-:W-:Y:S02]  /*1c370*/  @P2 IMAD.MOV.U32 R16, RZ, RZ, R2 ;  /* 0x000000ffff102224 */ /* 0x001fe400078e0002 */
[----:B------:R-:W-:Y:S01]  /*1c380*/  @P2 IMAD.MOV.U32 R17, RZ, RZ, R5 ;  /* 0x000000ffff112224 */ /* 0x000fe200078e0005 */
[----:B------:R0:W-:Y:S04]  /*1c390*/  STL [R1+0x474], R5 ;  /* 0x0004740501007387 */ /* 0x0001e80000100800 */
[----:B------:R2:W3:Y:S01]  /*1c3a0*/  @P2 LDG.E.U8 R78, desc[UR24][R16.64] ;  /* 0x00000018104e2981 */ /* 0x0004e2000c1e1100 */
[----:B------:R-:W-:-:S02]  /*1c3b0*/  PRMT R44, RZ, 0x7610, R44 ;  /* 0x00007610ff2c7816 */ /* 0x000fc4000000002c */
[----:B------:R-:W-:Y:S02]  /*1c3c0*/  PRMT R53, RZ, 0x7610, R53 ;  /* 0x00007610ff357816 */ /* 0x000fe40000000035 */
[----:B------:R-:W-:Y:S02]  /*1c3d0*/  PRMT R65, RZ, 0x7610, R65 ;  /* 0x00007610ff417816 */ /* 0x000fe40000000041 */
[----:B------:R-:W-:Y:S02]  /*1c3e0*/  PRMT R77, RZ, 0x7610, R77 ;  /* 0x00007610ff4d7816 */ /* 0x000fe4000000004d */
[C---:B--2---:R-:W-:Y:S02]  /*1c3f0*/  SEL R16, R10.reuse, R4, !P3 ;  /* 0x000000040a107207 */ /* 0x044fe40005800000 */
[----:B----4-:R-:W-:-:S03]  /*1c400*/  SEL R17, R10, R87, !P3 ;  /* 0x000000570a117207 */ /* 0x010fc60005800000 */
[----:B-1----:R-:W-:Y:S01]  /*1c410*/  IMAD R19, R16, UR5, RZ ;  /* 0x0000000510137c24 */ /* 0x002fe2000f8e02ff */
[----:B------:R-:W1:Y:S01]  /*1c420*/  LDCU UR5, c[0x0][0x3b0] ;  /* 0x00007600ff0577ac */ /* 0x000e620008000800 */
[----:B------:R-:W-:Y:S01]  /*1c430*/  IMAD R20, R17, UR15, RZ ;  /* 0x0000000f11147c24 */ /* 0x000fe2000f8e02ff */
[----:B------:R-:W-:Y:S01]  /*1c440*/  PRMT R43, RZ, 0x7610, R43 ;  /* 0x00007610ff2b7816 */ /* 0x000fe2000000002b */
[----:B------:R-:W2:Y:S01]  /*1c450*/  LDCU UR15, c[0x0][0x3b0] ;  /* 0x00007600ff0f77ac */ /* 0x000ea20008000800 */
[----:B---3--:R-:W-:-:S05]  /*1c460*/  SEL R18, R10, R18, !P3 ;  /* 0x000000120a127207 */ /* 0x008fca0005800000 */
[----:B------:R-:W-:Y:S01]  /*1c470*/  IMAD R18, R18, UR4, RZ ;  /* 0x0000000412127c24 */ /* 0x000fe2000f8e02ff */
[----:B------:R-:W3:Y:S01]  /*1c480*/  LDCU UR4, c[0x0][0x3b0] ;  /* 0x00007600ff0477ac */ /* 0x000ee20008000800 */
[----:B------:R-:W-:-:S03]  /*1c490*/  SEL R16, R10, R88, !P3 ;  /* 0x000000580a107207 */ /* 0x000fc60005800000 */
[----:B0-----:R-:W-:-:S04]  /*1c4a0*/  IADD3 R5, P4, PT, R18, R7, RZ ;  /* 0x0000000712057210 */ /* 0x001fc80007f9e0ff */
[-C--:B------:R-:W-:Y:S02]  /*1c4b0*/  LEA.HI.X.SX32 R87, R18, R6.reuse, 0x1, P4 ;  /* 0x0000000612577211 */ /* 0x080fe400020f0eff */
[C---:B------:R-:W-:Y:S01]  /*1c4c0*/  IADD3 R2, P4, PT, R19.reuse, R7, RZ ;  /* 0x0000000713027210 */ /* 0x040fe20007f9e0ff */
[----:B------:R-:W-:Y:S01]  /*1c4d0*/  IMAD R21, R16, UR16, RZ ;  /* 0x0000001010157c24 */ /* 0x000fe2000f8e02ff */
[----:B------:R-:W-:Y:S01]  /*1c4e0*/  STL [R1+0x480], R5 ;  /* 0x0004800501007387 */ /* 0x000fe20000100800 */
[----:B------:R-:W-:Y:S01]  /*1c4f0*/  @P2 IMAD.MOV.U32 R16, RZ, RZ, R5 ;  /* 0x000000ffff102224 */ /* 0x000fe200078e0005 */
[-C--:B------:R-:W-:Y:S01]  /*1c500*/  LEA.HI.X.SX32 R4, R19, R6.reuse, 0x1, P4 ;  /* 0x0000000613047211 */ /* 0x080fe200020f0eff */
[----:B------:R-:W-:Y:S01]  /*1c510*/  @P2 IMAD.MOV.U32 R17, RZ, RZ, R87 ;  /* 0x000000ffff112224 */ /* 0x000fe200078e0057 */
[----:B------:R-:W-:Y:S01]  /*1c520*/  SEL R18, R10, R3, !P3 ;  /* 0x000000030a127207 */ /* 0x000fe20005800000 */
[----:B------:R-:W-:Y:S01]  /*1c530*/  STL [R1+0x47c], R87 ;  /* 0x00047c5701007387 */ /* 0x000fe20000100800 */
[----:B------:R-:W-:Y:S01]  /*1c540*/  IADD3 R3, P4, PT, R20, R7, RZ ;  /* 0x0000000714037210 */ /* 0x000fe20007f9e0ff */
[----:B------:R-:W0:Y:S02]  /*1c550*/  LDCU UR16, c[0x0][0x3b0] ;  /* 0x00007600ff1077ac */ /* 0x000e240008000800 */
[----:B------:R-:W-:Y:S01]  /*1c560*/  STL [R1+0x488], R2 ;  /* 0x0004880201007387 */ /* 0x000fe20000100800 */
[----:B---3--:R-:W-:Y:S01]  /*1c570*/  IMAD R18, R18, UR4, RZ ;  /* 0x0000000412127c24 */ /* 0x008fe2000f8e02ff */
[----:B------:R-:W3:Y:S02]  /*1c580*/  LDCU UR4, c[0x0][0x3b0] ;  /* 0x00007600ff0477ac */ /* 0x000ee40008000800 */
[----:B------:R4:W2:Y:S04]  /*1c590*/  @P2 LDG.E.U8 R44, desc[UR24][R16.64] ;  /* 0x00000018102c2981 */ /* 0x0008a8000c1e1100 */
[----:B------:R0:W-:Y:S01]  /*1c5a0*/  STL [R1+0x484], R4 ;  /* 0x0004840401007387 */ /* 0x0001e20000100800 */
[----:B----4-:R-:W-:Y:S01]  /*1c5b0*/  IMAD.MOV.U32 R17, RZ, RZ, R4 ;  /* 0x000000ffff117224 */ /* 0x010fe200078e0004 */
[----:B0-----:R-:W-:-:S02]  /*1c5c0*/  LEA.HI.X.SX32 R4, R20, R6, 0x1, P4 ;  /* 0x0000000614047211 */ /* 0x001fc400020f0eff */
[C---:B------:R-:W-:Y:S01]  /*1c5d0*/  IADD3 R5, P4, PT, R21.reuse, R7, RZ ;  /* 0x0000000715057210 */ /* 0x040fe20007f9e0ff */
[----:B------:R-:W-:Y:S01]  /*1c5e0*/  STL [R1+0x490], R3 ;  /* 0x0004900301007387 */ /* 0x000fe20000100800 */
[----:B------:R-:W-:Y:S02]  /*1c5f0*/  SEL R16, R10, R139, !P3 ;  /* 0x0000008b0a107207 */ /* 0x000fe40005800000 */
[----:B------:R-:W-:Y:S01]  /*1c600*/  LEA.HI.X.SX32 R21, R21, R6, 0x1, P4 ;  /* 0x0000000615157211 */ /* 0x000fe200020f0eff */
[----:B------:R-:W4:Y:S01]  /*1c610*/  LDL.LU R87, [R1+0x5a4] ;  /* 0x0005a40001577983 */ /* 0x000f220000300800 */
[----:B------:R-:W-:-:S03]  /*1c620*/  IADD3 R139, P4, PT, R18, R7, RZ ;  /* 0x00000007128b7210 */ /* 0x000fc60007f9e0ff */
[----:B------:R-:W2:Y:S01]  /*1c630*/  LDL.LU R88, [R1+0x584] ;  /* 0x0005840001587983 */ /* 0x000ea20000300800 */
[----:B------:R-:W-:-:S03]  /*1c640*/  LEA.HI.X.SX32 R20, R18, R6, 0x1, P4 ;  /* 0x0000000612147211 */ /* 0x000fc600020f0eff */
[----:B------:R0:W-:Y:S04]  /*1c650*/  STL [R1+0x48c], R4 ;  /* 0x00048c0401007387 */ /* 0x0001e80000100800 */
[----:B------:R-:W-:Y:S04]  /*1c660*/  STL [R1+0x498], R5 ;  /* 0x0004980501007387 */ /* 0x000fe80000100800 */
[----:B------:R-:W-:Y:S04]  /*1c670*/  STL [R1+0x494], R21 ;  /* 0x0004941501007387 */ /* 0x000fe80000100800 */
[----:B------:R0:W-:Y:S04]  /*1c680*/  STL [R1+0x4a0], R139 ;  /* 0x0004a08b01007387 */ /* 0x0001e80000100800 */
[----:B------:R-:W3:Y:S01]  /*1c690*/  LDL.LU R18, [R1+0x5a0] ;  /* 0x0005a00001127983 */ /* 0x000ee20000300800 */
[----:B-1----:R-:W-:Y:S01]  /*1c6a0*/  IMAD R19, R16, UR5, RZ ;  /* 0x0000000510137c24 */ /* 0x002fe2000f8e02ff */
[----:B------:R-:W1:Y:S01]  /*1c6b0*/  LDCU UR5, c[0x0][0x3b0] ;  /* 0x00007600ff0577ac */ /* 0x000e620008000800 */
[----:B------:R-:W-:-:S05]  /*1c6c0*/  @P2 IMAD.MOV.U32 R16, RZ, RZ, R2 ;  /* 0x000000ffff102224 */ /* 0x000fca00078e0002 */
[----:B------:R0:W3:Y:S01]  /*1c6d0*/  @P2 LDG.E.U8 R53, desc[UR24][R16.64] ;  /* 0x0000001810352981 */ /* 0x0000e2000c1e1100 */
[C---:B------:R-:W-:Y:S01]  /*1c6e0*/  IADD3 R2, P4, PT, R19.reuse, R7, RZ ;  /* 0x0000000713027210 */ /* 0x040fe20007f9e0ff */
[----:B0-----:R-:W-:Y:S02]  /*1c6f0*/  @P2 IMAD.MOV.U32 R16, RZ, RZ, R3 ;  /* 0x000000ffff102224 */ /* 0x001fe400078e0003 */
[----:B------:R-:W-:Y:S01]  /*1c700*/  @P2 IMAD.MOV.U32 R17, RZ, RZ, R4 ;  /* 0x000000ffff112224 */ /* 0x000fe200078e0004 */
[----:B------:R-:W-:Y:S01]  /*1c710*/  LEA.HI.X.SX32 R4, R19, R6, 0x1, P4 ;  /* 0x0000000613047211 */ /* 0x000fe200020f0eff */
[----:B------:R-:W3:Y:S04]  /*1c720*/  LDL.LU R3, [R1+0x578] ;  /* 0x0005780001037983 */ /* 0x000ee80000300800 */
[----:B------:R0:W3:Y:S04]  /*1c730*/  @P2 LDG.E.U8 R65, desc[UR24][R16.64] ;  /* 0x0000001810412981 */ /* 0x0000e8000c1e1100 */
[----:B------:R-:W-:Y:S01]  /*1c740*/  STL [R1+0x49c], R20 ;  /* 0x00049c1401007387 */ /* 0x000fe20000100800 */
[----:B0-----:R-:W-:-:S02]  /*1c750*/  @P2 IMAD.MOV.U32 R16, RZ, RZ, R5 ;  /* 0x000000ffff102224 */ /* 0x001fc400078e0005 */
[----:B------:R-:W-:Y:S01]  /*1c760*/  @P2 IMAD.MOV.U32 R17, RZ, RZ, R21 ;  /* 0x000000ffff112224 */ /* 0x000fe200078e0015 */
[----:B------:R-:W-:Y:S04]  /*1c770*/  STL [R1+0x4a8], R2 ;  /* 0x0004a80201007387 */ /* 0x000fe80000100800 */
[----:B------:R0:W3:Y:S04]  /*1c780*/  @P2 LDG.E.U8 R77, desc[UR24][R16.64] ;  /* 0x00000018104d2981 */ /* 0x0000e8000c1e1100 */
[----:B------:R1:W-:Y:S01]  /*1c790*/  STL [R1+0x4a4], R4 ;  /* 0x0004a40401007387 */ /* 0x0003e20000100800 */
[----:B0-----:R-:W-:-:S03]  /*1c7a0*/  @P2 IMAD.MOV.U32 R16, RZ, RZ, R139 ;  /* 0x000000ffff102224 */ /* 0x001fc600078e008b */
[----:B------:R-:W3:Y:S01]  /*1c7b0*/  LDL.LU R139, [R1+0x580] ;  /* 0x00058000018b7983 */ /* 0x000ee20000300800 */
[----:B------:R-:W-:Y:S01]  /*1c7c0*/  ISETP.GT.U32.AND P4, PT, R8, R12, PT ;  /* 0x0000000c0800720c */ /* 0x000fe20003f84070 */
[----:B------:R-:W-:Y:S01]  /*1c7d0*/  @P2 IMAD.MOV.U32 R17, RZ, RZ, R20 ;  /* 0x000000ffff112224 */ /* 0x000fe200078e0014 */
[----:B------:R-:W-:-:S04]  /*1c7e0*/  PRMT R52, RZ, 0x7610, R52 ;  /* 0x00007610ff347816 */ /* 0x000fc80000000034 */
[----:B------:R0:W3:Y:S02]  /*1c7f0*/  @P2 LDG.E.U8 R43, desc[UR24][R16.64] ;  /* 0x00000018102b2981 */ /* 0x0000e4000c1e1100 */
[----:B0-----:R-:W-:Y:S02]  /*1c800*/  @P2 IMAD.MOV.U32 R16, RZ, RZ, R2 ;  /* 0x000000ffff102224 */ /* 0x001fe400078e0002 */
[----:B------:R-:W-:-:S03]  /*1c810*/  @P2 IMAD.MOV.U32 R17, RZ, RZ, R4 ;  /* 0x000000ffff112224 */ /* 0x000fc600078e0004 */
[----:B------:R-:W-:Y:S02]  /*1c820*/  @!P4 IMAD.IADD R12, R12, 0x1, -R8 ;  /* 0x000000010c0cc824 */ /* 0x000fe400078e0a08 */
[----:B------:R4:W3:Y:S01]  /*1c830*/  @P2 LDG.E.U8 R52, desc[UR24][R16.64] ;  /* 0x0000001810342981 */ /* 0x0008e2000c1e1100 */
[----:B------:R-:W-:Y:S02]  /*1c840*/  PRMT R64, RZ, 0x7610, R64 ;  /* 0x00007610ff407816 */ /* 0x000fe40000000040 */
[C---:B----4-:R-:W-:Y:S02]  /*1c850*/  SEL R16, R10.reuse, R87, !P3 ;  /* 0x000000570a107207 */ /* 0x050fe40005800000 */
[----:B------:R-:W4:Y:S01]  /*1c860*/  LDL.LU R87, [R1+0x58c] ;  /* 0x00058c0001577983 */ /* 0x000f220000300800 */
[----:B--2---:R-:W-:Y:S02]  /*1c870*/  SEL R17, R10, R88, !P3 ;  /* 0x000000580a117207 */ /* 0x004fe40005800000 */
[----:B-1----:R-:W-:Y:S01]  /*1c880*/  IMAD R19, R16, UR5, RZ ;  /* 0x0000000510137c24 */ /* 0x002fe2000f8e02ff */
[----:B------:R-:W-:Y:S01]  /*1c890*/  PRMT R76, RZ, 0x7610, R76 ;  /* 0x00007610ff4c7816 */ /* 0x000fe2000000004c */
[----:B------:R-:W0:Y:S01]  /*1c8a0*/  LDCU UR5, c[0x0][0x3b0] ;  /* 0x00007600ff0577ac */ /* 0x000e220008000800 */
[----:B---3--:R-:W-:-:S05]  /*1c8b0*/  SEL R18, R10, R18, !P3 ;  /* 0x000000120a127207 */ /* 0x008fca0005800000 */
[----:B------:R-:W-:Y:S01]  /*1c8c0*/  IMAD R18, R18, UR4, RZ ;  /* 0x0000000412127c24 */ /* 0x000fe2000f8e02ff */
[----:B------:R-:W1:Y:S04]  /*1c8d0*/  LDCU UR4, c[0x0][0x3b0] ;  /* 0x00007600ff0477ac */ /* 0x000e680008000800 */
[----:B------:R-:W-:-:S04]  /*1c8e0*/  IADD3 R4, P4, PT, R18, R7, RZ ;  /* 0x0000000712047210 */ /* 0x000fc80007f9e0ff */
[-C--:B------:R-:W-:Y:S01]  /*1c8f0*/  LEA.HI.X.SX32 R20, R18, R6.reuse, 0x1, P4 ;  /* 0x0000000612147211 */ /* 0x080fe200020f0eff */
[----:B------:R2:W-:Y:S04]  /*1c900*/  STL [R1+0x4b0], R4 ;  /* 0x0004b00401007387 */ /* 0x0005e80000100800 */
[----:B------:R-:W3:Y:S01]  /*1c910*/  LDL.LU R88, [R1+0x570] ;  /* 0x0005700001587983 */ /* 0x000ee20000300800 */
[----:B------:R-:W-:Y:S02]  /*1c920*/  IMAD R18, R17, UR15, RZ ;  /* 0x0000000f11127c24 */ /* 0x000fe4000f8e02ff */
[----:B------:R-:W-:Y:S01]  /*1c930*/  @P2 IMAD.MOV.U32 R16, RZ, RZ, R4 ;  /* 0x000000ffff102224 */ /* 0x000fe200078e0004 */
[C---:B------:R-:W-:Y:S01]  /*1c940*/  IADD3 R2, P4, PT, R19.reuse, R7, RZ ;  /* 0x0000000713027210 */ /* 0x040fe20007f9e0ff */
[----:B------:R-:W-:Y:S01]  /*1c950*/  @P2 IMAD.MOV.U32 R17, RZ, RZ, R20 ;  /* 0x000000ffff112224 */ /* 0x000fe200078e0014 */
[----:B------:R0:W-:Y:S01]  /*1c960*/  STL [R1+0x4ac], R20 ;  /* 0x0004ac1401007387 */ /* 0x0001e20000100800 */
[----:B------:R-:W0:Y:S03]  /*1c970*/  LDCU UR15, c[0x0][0x3b0] ;  /* 0x00007600ff0f77ac */ /* 0x000e260008000800 */
[----:B------:R1:W3:Y:S04]  /*1c980*/  @P2 LDG.E.U8 R64, desc[UR24][R16.64] ;  /* 0x0000001810402981 */ /* 0x0002e8000c1e1100 */
[----:B------:R0:W-:Y:S01]  /*1c990*/  STL [R1+0x4b8], R2 ;  /* 0x0004b80201007387 */ /* 0x0001e20000100800 */
[----:B-1----:R-:W-:-:S02]  /*1c9a0*/  LEA.HI.X.SX32 R17, R19, R6, 0x1, P4 ;  /* 0x0000000613117211 */ /* 0x002fc400020f0eff */
[----:B--2---:R-:W-:Y:S02]  /*1c9b0*/  IADD3 R4, P4, PT, R18, R7, RZ ;  /* 0x0000000712047210 */ /* 0x004fe40007f9e0ff */
[----:B------:R-:W-:Y:S02]  /*1c9c0*/  SEL R16, R10, R3, !P3 ;  /* 0x000000030a107207 */ /* 0x000fe40005800000 */
[----:B0-----:R-:W-:Y:S01]  /*1c9d0*/  LEA.HI.X.SX32 R20, R18, R6, 0x1, P4 ;  /* 0x0000000612147211 */ /* 0x001fe200020f0eff */
[----:B------:R-:W2:Y:S04]  /*1c9e0*/  LDL.LU R3, [R1+0x568] ;  /* 0x0005680001037983 */ /* 0x000ea80000300800 */
[----:B------:R0:W-:Y:S04]  /*1c9f0*/  STL [R1+0x4b4], R17 ;  /* 0x0004b41101007387 */ /* 0x0001e80000100800 */
[----:B------:R-:W-:Y:S01]  /*1ca00*/  STL [R1+0x4c0], R4 ;  /* 0x0004c00401007387 */ /* 0x000fe20000100800 */
[----:B------:R-:W-:-:S03]  /*1ca10*/  SEL R18, R10, R139, !P3 ;  /* 0x0000008b0a127207 */ /* 0x000fc60005800000 */
[----:B------:R1:W-:Y:S04]  /*1ca20*/  STL [R1+0x4bc], R20 ;  /* 0x0004bc1401007387 */ /* 0x0003e80000100800 */
[----:B------:R-:W2:Y:S01]  /*1ca30*/  LDL.LU R139, [R1+0x56c] ;  /* 0x00056c00018b7983 */ /* 0x000ea20000300800 */
[----:B------:R-:W-:Y:S01]  /*1ca40*/  IMAD R19, R16, UR4, RZ ;  /* 0x0000000410137c24 */ /* 0x000fe2000f8e02ff */
[----:B------:R-:W-:Y:S01]  /*1ca50*/  PRMT R42, RZ, 0x7610, R42 ;  /* 0x00007610ff2a7816 */ /* 0x000fe2000000002a */
[----:B------:R-:W-:Y:S01]  /*1ca60*/  @P2 IMAD.MOV.U32 R16, RZ, RZ, R2 ;  /* 0x000000ffff102224 */ /* 0x000fe200078e0002 */
[----:B------:R-:W-:Y:S01]  /*1ca70*/  PRMT R51, RZ, 0x7610, R51 ;  /* 0x00007610ff337816 */ /* 0x000fe20000000033 */
[----:B------:R-:W2:Y:S01]  /*1ca80*/  LDCU UR4, c[0x0][0x3b0] ;  /* 0x00007600ff0477ac */ /* 0x000ea20008000800 */
[----:B------:R-:W-:-:S02]  /*1ca90*/  IADD3 R2, P4, PT, R19, R7, RZ ;  /* 0x0000000713027210 */ /* 0x000fc40007f9e0ff */
[----:B------:R0:W2:Y:S02]  /*1caa0*/  @P2 LDG.E.U8 R76, desc[UR24][R16.64] ;  /* 0x00000018104c2981 */ /* 0x0000a4000c1e1100 */
[----:B0-----:R-:W-:Y:S02]  /*1cab0*/  @P2 IMAD.MOV.U32 R17, RZ, RZ, R20 ;  /* 0x000000ffff112224 */ /* 0x001fe400078e0014 */
[----:B-1----:R-:W-:Y:S01]  /*1cac0*/  IMAD R20, R18, UR16, RZ ;  /* 0x0000001012147c24 */ /* 0x002fe2000f8e02ff */
[----:B------:R-:W-:Y:S01]  /*1cad0*/  STL [R1+0x4c8], R2 ;  /* 0x0004c80201007387 */ /* 0x000fe20000100800 */
[----:B------:R-:W-:Y:S01]  /*1cae0*/  @P2 IMAD.MOV.U32 R16, RZ, RZ, R4 ;  /* 0x000000ffff102224 */ /* 0x000fe200078e0004 */
[----:B------:R-:W-:Y:S01]  /*1caf0*/  LEA.HI.X.SX32 R4, R19, R6, 0x1, P4 ;  /* 0x0000000613047211 */ /* 0x000fe200020f0eff */
[----:B------:R-:W0:Y:S01]  /*1cb00*/  LDCU UR16, c[0x0][0x3b0] ;  /* 0x00007600ff1077ac */ /* 0x000e220008000800 */
[----:B------:R-:W-:Y:S02]  /*1cb10*/  IADD3 R21, P4, PT, R20, R7, RZ ;  /* 0x0000000714157210 */ /* 0x000fe40007f9e0ff */
[----:B------:R1:W2:Y:S04]  /*1cb20*/  @P2 LDG.E.U8 R42, desc[UR24][R16.64] ;  /* 0x00000018102a2981 */ /* 0x0002a8000c1e1100 */
[----:B------:R0:W-:Y:S04]  /*1cb30*/  STL [R1+0x4c4], R4 ;  /* 0x0004c40401007387 */ /* 0x0001e80000100800 */
[----:B------:R-:W-:Y:S01]  /*1cb40*/  STL [R1+0x4d0], R21 ;  /* 0x0004d01501007387 */ /* 0x000fe20000100800 */
[----:B-1----:R-:W-:-:S02]  /*1cb50*/  @P2 IMAD.MOV.U32 R16, RZ, RZ, R2 ;  /* 0x000000ffff102224 */ /* 0x002fc400078e0002 */
[----:B------:R-:W-:Y:S02]  /*1cb60*/  @P2 IMAD.MOV.U32 R17, RZ, RZ, R4 ;  /* 0x000000ffff112224 */ /* 0x000fe400078e0004 */
[----:B0-----:R-:W2:Y:S04]  /*1cb70*/  LDL.LU R4, [R1+0x574] ;  /* 0x0005740001047983 */ /* 0x001ea80000300800 */
[----:B------:R0:W2:Y:S01]  /*1cb80*/  @P2 LDG.E.U8 R51, desc[UR24][R16.64] ;  /* 0x0000001810332981 */ /* 0x0000a2000c1e1100 */
[----:B------:R-:W-:Y:S02]  /*1cb90*/  PRMT R63, RZ, 0x7610, R63 ;  /* 0x00007610ff3f7816 */ /* 0x000fe4000000003f */
[----:B0-----:R-:W-:-:S05]  /*1cba0*/  LEA.HI.X.SX32 R17, R20, R6, 0x1, P4 ;  /* 0x0000000614117211 */ /* 0x001fca00020f0eff */
[----:B------:R0:W-:Y:S01]  /*1cbb0*/  STL [R1+0x4cc], R17 ;  /* 0x0004cc1101007387 */ /* 0x0001e20000100800 */
[----:B----4-:R-:W-:-:S05]  /*1cbc0*/  SEL R18, R10, R87, !P3 ;  /* 0x000000570a127207 */ /* 0x010fca0005800000 */
[----:B------:R-:W-:Y:S01]  /*1cbd0*/  IMAD R18, R18, UR5, RZ ;  /* 0x0000000512127c24 */ /* 0x000fe2000f8e02ff */
[----:B------:R-:W1:Y:S04]  /*1cbe0*/  LDCU UR5, c[0x0][0x3b0] ;  /* 0x00007600ff0577ac */ /* 0x000e680008000800 */
[----:B------:R-:W-:-:S05]  /*1cbf0*/  IADD3 R2, P4, PT, R18, R7, RZ ;  /* 0x0000000712027210 */ /* 0x000fca0007f9e0ff */
[----:B------:R4:W-:Y:S04]  /*1cc00*/  STL [R1+0x4d8], R2 ;  /* 0x0004d80201007387 */ /* 0x0009e80000100800 */
[----:B------:R-:W2:Y:S01]  /*1cc10*/  LDL.LU R87, [R1+0x560] ;  /* 0x0005600001577983 */ /* 0x000ea20000300800 */
[----:B---3--:R-:W-:-:S03]  /*1cc20*/  SEL R16, R10, R88, !P3 ;  /* 0x000000580a107207 */ /* 0x008fc60005800000 */
[----:B------:R-:W3:Y:S02]  /*1cc30*/  LDL.LU R88, [R1+0x55c] ;  /* 0x00055c0001587983 */ /* 0x000ee40000300800 */
[----:B------:R-:W-:Y:S01]  /*1cc40*/  IMAD R19, R16, UR15, RZ ;  /* 0x0000000f10137c24 */ /* 0x000fe2000f8e02ff */
[----:B------:R-:W-:Y:S01]  /*1cc50*/  PRMT R75, RZ, 0x7610, R75 ;  /* 0x00007610ff4b7816 */ /* 0x000fe2000000004b */
[----:B------:R-:W-:Y:S01]  /*1cc60*/  @P2 IMAD.MOV.U32 R16, RZ, RZ, R21 ;  /* 0x000000ffff102224 */ /* 0x000fe200078e0015 */
[----:B------:R-:W1:Y:S04]  /*1cc70*/  LDCU UR15, c[0x0][0x3b0] ;  /* 0x00007600ff0f77ac */ /* 0x000e680008000800 */
[----:B------:R0:W3:Y:S02]  /*1cc80*/  @P2 LDG.E.U8 R63, desc[UR24][R16.64] ;  /* 0x00000018103f2981 */ /* 0x0000e4000c1e1100 */
[----:B0-----:R-:W-:-:S02]  /*1cc90*/  LEA.HI.X.SX32 R17, R18, R6, 0x1, P4 ;  /* 0x0000000612117211 */ /* 0x001fc400020f0eff */
[C---:B------:R-:W-:Y:S02]  /*1cca0*/  IADD3 R21, P4, PT, R19.reuse, R7, RZ ;  /* 0x0000000713157210 */ /* 0x040fe40007f9e0ff */
[C---:B--2---:R-:W-:Y:S02]  /*1ccb0*/  SEL R16, R10.reuse, R3, !P3 ;  /* 0x000000030a107207 */ /* 0x044fe40005800000 */
[----:B------:R-:W-:Y:S01]  /*1ccc0*/  LEA.HI.X.SX32 R19, R19, R6, 0x1, P4 ;  /* 0x0000000613137211 */ /* 0x000fe200020f0eff */
[----:B------:R-:W2:Y:S04]  /*1ccd0*/  LDL.LU R3, [R1+0x554] ;  /* 0x0005540001037983 */ /* 0x000ea80000300800 */
[----:B------:R0:W-:Y:S04]  /*1cce0*/  STL [R1+0x4d4], R17 ;  /* 0x0004d41101007387 */ /* 0x0001e80000100800 */
[----:B------:R-:W-:Y:S04]  /*1ccf0*/  STL [R1+0x4e0], R21 ;  /* 0x0004e01501007387 */ /* 0x000fe80000100800 */
[----:B------:R1:W-:Y:S01]  /*1cd00*/  STL [R1+0x4dc], R19 ;  /* 0x0004dc1301007387 */ /* 0x0003e20000100800 */
[----:B------:R-:W-:-:S03]  /*1cd10*/  SEL R18, R10, R139, !P3 ;  /* 0x0000008b0a127207 */ /* 0x000fc60005800000 */
[----:B------:R-:W2:Y:S01]  /*1cd20*/  LDL.LU R139, [R1+0x550] ;  /* 0x00055000018b7983 */ /* 0x000ea20000300800 */
[----:B------:R-:W-:Y:S01]  /*1cd30*/  IMAD R20, R16, UR4, RZ ;  /* 0x0000000410147c24 */ /* 0x000fe2000f8e02ff */
[----:B------:R-:W-:Y:S01]  /*1cd40*/  PRMT R41, RZ, 0x7610, R41 ;  /* 0x00007610ff297816 */ /* 0x000fe20000000029 */
[----:B------:R-:W-:Y:S01]  /*1cd50*/  @P2 IMAD.MOV.U32 R16, RZ, RZ, R2 ;  /* 0x000000ffff102224 */ /* 0x000fe200078e0002 */
[----:B------:R-:W1:Y:S02]  /*1cd60*/  LDCU UR4, c[0x0][0x3b0] ;  /* 0x00007600ff0477ac */ /* 0x000e640008000800 */
[C---:B----4-:R-:W-:Y:S02]  /*1cd70*/  IADD3 R2, P4, PT, R20.reuse, R7, RZ ;  /* 0x0000000714027210 */ /* 0x050fe40007f9e0ff */
[----:B------:R0:W4:Y:S02]  /*1cd80*/  @P2 LDG.E.U8 R75, desc[UR24][R16.64] ;  /* 0x00000018104b2981 */ /* 0x000124000c1e1100 */
[----:B------:R-:W-:Y:S01]  /*1cd90*/  LEA.HI.X.SX32 R20, R20, R6, 0x1, P4 ;  /* 0x0000000614147211 */ /* 0x000fe200020f0eff */
[----:B0-----:R-:W-:-:S02]  /*1cda0*/  @P2 IMAD.MOV.U32 R17, RZ, RZ, R19 ;  /* 0x000000ffff112224 */ /* 0x001fc400078e0013 */
[----:B-1----:R-:W-:Y:S01]  /*1cdb0*/  IMAD R19, R18, UR5, RZ ;  /* 0x0000000512137c24 */ /* 0x002fe2000f8e02ff */
[----:B------:R-:W-:Y:S01]  /*1cdc0*/  PRMT R50, RZ, 0x7610, R50 ;  /* 0x00007610ff327816 */ /* 0x000fe20000000032 */
[----:B------:R-:W-:Y:S01]  /*1cdd0*/  @P2 IMAD.MOV.U32 R16, RZ, RZ, R21 ;  /* 0x000000ffff102224 */ /* 0x000fe200078e0015 */
[----:B------:R-:W0:Y:S01]  /*1cde0*/  LDCU UR5, c[0x0][0x3b0] ;  /* 0x00007600ff0577ac */ /* 0x000e220008000800 */
[----:B------:R-:W-:Y:S04]  /*1cdf0*/  STL [R1+0x4e8], R2 ;  /* 0x0004e80201007387 */ /* 0x000fe80000100800 */
[----:B------:R1:W4:Y:S01]  /*1ce00*/  @P2 LDG.E.U8 R41, desc[UR24][R16.64] ;  /* 0x0000001810292981 */ /* 0x000322000c1e1100 */
[----:B------:R-:W-:Y:S02]  /*1ce10*/  PRMT R62, RZ, 0x7610, R62 ;  /* 0x00007610ff3e7816 */ /* 0x000fe4000000003e */
[----:B------:R-:W-:-:S02]  /*1ce20*/  SEL R18, R10, R4, !P3 ;  /* 0x000000040a127207 */ /* 0x000fc40005800000 */
[C---:B------:R-:W-:Y:S01]  /*1ce30*/  IADD3 R4, P4, PT, R19.reuse, R7, RZ ;  /* 0x0000000713047210 */ /* 0x040fe20007f9e0ff */
[----:B-1----:R-:W-:Y:S02]  /*1ce40*/  @P2 IMAD.MOV.U32 R16, RZ, RZ, R2 ;  /* 0x000000ffff102224 */ /* 0x002fe400078e0002 */
[----:B------:R-:W-:Y:S01]  /*1ce50*/  @P2 IMAD.MOV.U32 R17, RZ, RZ, R20 ;  /* 0x000000ffff112224 */ /* 0x000fe200078e0014 */
[----:B------:R-:W-:Y:S01]  /*1ce60*/  LEA.HI.X.SX32 R19, R19, R6, 0x1, P4 ;  /* 0x0000000613137211 */ /* 0x000fe200020f0eff */
[----:B------:R1:W-:Y:S04]  /*1ce70*/  STL [R1+0x4e4], R20 ;  /* 0x0004e41401007387 */ /* 0x0003e80000100800 */
[----:B------:R0:W4:Y:S01]  /*1ce80*/  @P2 LDG.E.U8 R50, desc[UR24][R16.64] ;  /* 0x0000001810322981 */ /* 0x000122000c1e1100 */
[----:B-1----:R-:W-:-:S03]  /*1ce90*/  IMAD R20, R18, UR15, RZ ;  /* 0x0000000f12147c24 */ /* 0x002fc6000f8e02ff */
[----:B------:R1:W-:Y:S01]  /*1cea0*/  STL [R1+0x4f0], R4 ;  /* 0x0004f00401007387 */ /* 0x0003e20000100800 */
[----:B------:R-:W2:Y:S01]  /*1ceb0*/  LDCU UR15, c[0x0][0x3b0] ;  /* 0x00007600ff0f77ac */ /* 0x000ea20008000800 */
[----:B0-----:R-:W-:Y:S02]  /*1cec0*/  @P2 IMAD.MOV.U32 R16, RZ, RZ, R4 ;  /* 0x000000ffff102224 */ /* 0x001fe400078e0004 */
[----:B------:R-:W-:Y:S01]  /*1ced0*/  @P2 IMAD.MOV.U32 R17, RZ, RZ, R19 ;  /* 0x000000ffff112224 */ /* 0x000fe200078e0013 */
[C---:B------:R-:W-:Y:S01]  /*1cee0*/  IADD3 R2, P4, PT, R20.reuse, R7, RZ ;  /* 0x0000000714027210 */ /* 0x040fe20007f9e0ff */
[----:B------:R0:W-:Y:S04]  /*1cef0*/  STL [R1+0x4ec], R19 ;  /* 0x0004ec1301007387 */ /* 0x0001e80000100800 */
[----:B------:R0:W4:Y:S01]  /*1cf00*/  @P2 LDG.E.U8 R62, desc[UR24][R16.64] ;  /* 0x00000018103e2981 */ /* 0x000122000c1e1100 */
[----:B-1----:R-:W-:-:S02]  /*1cf10*/  LEA.HI.X.SX32 R4, R20, R6, 0x1, P4 ;  /* 0x0000000614047211 */ /* 0x002fc400020f0eff */
[----:B------:R-:W-:-:S03]  /*1cf20*/  PRMT R74, RZ, 0x7610, R74 ;  /* 0x00007610ff4a7816 */ /* 0x000fc6000000004a */
[----:B0-----:R-:W-:Y:S01]  /*1cf30*/  @P2 IMAD.MOV.U32 R17, RZ, RZ, R4 ;  /* 0x000000ffff112224 */ /* 0x001fe200078e0004 */
[----:B------:R-:W-:Y:S04]  /*1cf40*/  STL [R1+0x4f8], R2 ;  /* 0x0004f80201007387 */ /* 0x000fe80000100800 */
[----:B------:R0:W-:Y:S01]  /*1cf50*/  STL [R1+0x4f4], R4 ;  /* 0x0004f40401007387 */ /* 0x0001e20000100800 */
[----:B------:R-:W-:Y:S02]  /*1cf60*/  PRMT R40, RZ, 0x7610, R40 ;  /* 0x00007610ff287816 */ /* 0x000fe40000000028 */
[----:B------:R-:W-:-:S05]  /*1cf70*/  SEL R18, R10, R87, !P3 ;  /* 0x000000570a127207 */ /* 0x000fca0005800000 */
[----:B------:R-:W-:Y:S01]  /*1cf80*/  IMAD R19, R18, UR4, RZ ;  /* 0x0000000412137c24 */ /* 0x000fe2000f8e02ff */
[----:B------:R-:W1:Y:S01]  /*1cf90*/  LDCU UR4, c[0x0][0x3b0] ;  /* 0x00007600ff0477ac */ /* 0x000e620008000800 */
[----:B---3--:R-:W-:-:S05]  /*1cfa0*/  SEL R16, R10, R88, !P3 ;  /* 0x000000580a107207 */ /* 0x008fca0005800000 */
[----:B------:R-:W-:Y:S01]  /*1cfb0*/  IMAD R20, R16, UR5, RZ ;  /* 0x0000000510147c24 */ /* 0x000fe2000f8e02ff */
[----:B------:R-:W-:Y:S01]  /*1cfc0*/  PRMT R49, RZ, 0x7610, R49 ;  /* 0x00007610ff317816 */ /* 0x000fe20000000031 */
[----:B------:R-:W-:Y:S01]  /*1cfd0*/  @P2 IMAD.MOV.U32 R16, RZ, RZ, R2 ;  /* 0x000000ffff102224 */ /* 0x000fe200078e0002 */
[----:B------:R-:W-:Y:S01]  /*1cfe0*/  PRMT R61, RZ, 0x7610, R61 ;  /* 0x00007610ff3d7816 */ /* 0x000fe2000000003d */
[----:B------:R-:W3:Y:S03]  /*1cff0*/  LDCU UR5, c[0x0][0x3b0] ;  /* 0x00007600ff0577ac */ /* 0x000ee60008000800 */
[----:B------:R0:W3:Y:S01]  /*1d000*/  @P2 LDG.E.U8 R74, desc[UR24][R16.64] ;  /* 0x00000018104a2981 */ /* 0x0000e2000c1e1100 */
[----:B--2---:R-:W-:Y:S02]  /*1d010*/  SEL R18, R10, R3, !P3 ;  /* 0x000000030a127207 */ /* 0x004fe40005800000 */
[----:B------:R-:W-:-:S04]  /*1d020*/  IADD3 R3, P4, PT, R19, R7, RZ ;  /* 0x0000000713037210 */ /* 0x000fc80007f9e0ff */
[----:B0-----:R-:W-:Y:S01]  /*1d030*/  LEA.HI.X.SX32 R17, R19, R6, 0x1, P4 ;  /* 0x0000000613117211 */ /* 0x001fe200020f0eff */
[----:B------:R-:W-:Y:S01]  /*1d040*/  IMAD R18, R18, UR16, RZ ;  /* 0x0000001012127c24 */ /* 0x000fe2000f8e02ff */
[----:B------:R0:W-:Y:S01]  /*1d050*/  STL [R1+0x500], R3 ;  /* 0x0005000301007387 */ /* 0x0001e20000100800 */
[----:B------:R-:W-:Y:S01]  /*1d060*/  PRMT R73, RZ, 0x7610, R73 ;  /* 0x00007610ff497816 */ /* 0x000fe20000000049 */
[----:B------:R-:W2:Y:S02]  /*1d070*/  LDCU UR16, c[0x0][0x3b0] ;  /* 0x00007600ff1077ac */ /* 0x000ea40008000800 */
[----:B------:R-:W2:Y:S01]  /*1d080*/  LDL.LU R4, [R1+0x548] ;  /* 0x0005480001047983 */ /* 0x000ea20000300800 */
[----:B------:R-:W-:-:S03]  /*1d090*/  SEL R16, R10, R139, !P3 ;  /* 0x0000008b0a107207 */ /* 0x000fc60005800000 */
[----:B------:R-:W3:Y:S01]  /*1d0a0*/  LDL.LU R87, [R1+0x544] ;  /* 0x0005440001577983 */ /* 0x000ee20000300800 */
[----:B------:R-:W-:-:S04]  /*1d0b0*/  IADD3 R139, P4, PT, R20, R7, RZ ;  /* 0x00000007148b7210 */ /* 0x000fc80007f9e0ff */
[----:B------:R-:W-:Y:S01]  /*1d0c0*/  LEA.HI.X.SX32 R2, R20, R6, 0x1, P4 ;  /* 0x0000000614027211 */ /* 0x000fe200020f0eff */
[----:B------:R-:W-:Y:S01]  /*1d0d0*/  STL [R1+0x4fc], R17 ;  /* 0x0004fc1101007387 */ /* 0x000fe20000100800 */
[----:B------:R-:W-:Y:S01]  /*1d0e0*/  IADD3 R21, P4, PT, R18, R7, RZ ;  /* 0x0000000712157210 */ /* 0x000fe20007f9e0ff */
[----:B------:R-:W-:Y:S01]  /*1d0f0*/  IMAD R19, R16, UR15, RZ ;  /* 0x0000000f10137c24 */ /* 0x000fe2000f8e02ff */
[----:B------:R-:W1:Y:S01]  /*1d100*/  LDCU UR15, c[0x0][0x3b0] ;  /* 0x00007600ff0f77ac */ /* 0x000e620008000800 */
[----:B------:R0:W-:Y:S01]  /*1d110*/  STL [R1+0x508], R139 ;  /* 0x0005088b01007387 */ /* 0x0001e20000100800 */
[----:B------:R-:W-:-:S03]  /*1d120*/  @P2 IMAD.MOV.U32 R16, RZ, RZ, R3 ;  /* 0x000000ffff102224 */ /* 0x000fc600078e0003 */
[----:B------:R0:W-:Y:S01]  /*1d130*/  STL [R1+0x504], R2 ;  /* 0x0005040201007387 */ /* 0x0001e20000100800 */
[----:B------:R-:W-:-:S03]  /*1d140*/  LEA.HI.X.SX32 R20, R18, R6, 0x1, P4 ;  /* 0x0000000612147211 */ /* 0x000fc600020f0eff */
[----:B------:R-:W4:Y:S04]  /*1d150*/  LDL.LU R88, [R1+0x540] ;  /* 0x0005400001587983 */ /* 0x000f280000300800 */
[----:B------:R-:W-:Y:S04]  /*1d160*/  STL [R1+0x510], R21 ;  /* 0x0005101501007387 */ /* 0x000fe80000100800 */
[----:B0-----:R-:W4:Y:S04]  /*1d170*/  LDL.LU R3, [R1+0x53c] ;  /* 0x00053c0001037983 */ /* 0x001f280000300800 */
[----:B------:R-:W4:Y:S04]  /*1d180*/  LDL.LU R18, [R1+0x54c] ;  /* 0x00054c0001127983 */ /* 0x000f280000300800 */
[----:B------:R0:W4:Y:S02]  /*1d190*/  @P2 LDG.E.U8 R40, desc[UR24][R16.64] ;  /* 0x0000001810282981 */ /* 0x000124000c1e1100 */
[----:B0-----:R-:W-:-:S02]  /*1d1a0*/  @P2 IMAD.MOV.U32 R16, RZ, RZ, R139 ;  /* 0x000000ffff102224 */ /* 0x001fc400078e008b */
[----:B------:R-:W4:Y:S01]  /*1d1b0*/  LDL.LU R139, [R1+0x538] ;  /* 0x00053800018b7983 */ /* 0x000f220000300800 */
[----:B------:R-:W-:Y:S01]  /*1d1c0*/  IMAD.MOV.U32 R17, RZ, RZ, R2 ;  /* 0x000000ffff117224 */ /* 0x000fe200078e0002 */
[----:B------:R-:W-:-:S04]  /*1d1d0*/  IADD3 R2, P4, PT, R19, R7, RZ ;  /* 0x0000000713027210 */ /* 0x000fc80007f9e0ff */
[----:B------:R-:W-:Y:S01]  /*1d1e0*/  LEA.HI.X.SX32 R19, R19, R6, 0x1, P4 ;  /* 0x0000000613137211 */ /* 0x000fe200020f0eff */
[----:B------:R0:W4:Y:S01]  /*1d1f0*/  @P2 LDG.E.U8 R49, desc[UR24][R16.64] ;  /* 0x0000001810312981 */ /* 0x000122000c1e1100 */
[----:B------:R-:W-:Y:S01]  /*1d200*/  ISETP.GT.U32.AND P4, PT, R8, R12, PT ;  /* 0x0000000c0800720c */ /* 0x000fe20003f84070 */
[----:B0-----:R-:W-:Y:S02]  /*1d210*/  @P2 IMAD.MOV.U32 R16, RZ, RZ, R21 ;  /* 0x000000ffff102224 */ /* 0x001fe400078e0015 */
[----:B------:R-:W-:-:S05]  /*1d220*/  @P2 IMAD.MOV.U32 R17, RZ, RZ, R20 ;  /* 0x000000ffff112224 */ /* 0x000fca00078e0014 */
[----:B------:R0:W4:Y:S05]  /*1d230*/  @P2 LDG.E.U8 R61, desc[UR24][R16.64] ;  /* 0x00000018103d2981 */ /* 0x00012a000c1e1100 */
[----:B------:R-:W-:Y:S02]  /*1d240*/  @!P4 IMAD.IADD R12, R12, 0x1, -R8 ;  /* 0x000000010c0cc824 */ /* 0x000fe400078e0a08 */
[----:B0-----:R-:W-:Y:S02]  /*1d250*/  @P2 IMAD.MOV.U32 R16, RZ, RZ, R2 ;  /* 0x000000ffff102224 */ /* 0x001fe400078e0002 */
[----:B------:R-:W-:-:S05]  /*1d260*/  @P2 IMAD.MOV.U32 R17, RZ, RZ, R19 ;  /* 0x000000ffff112224 */ /* 0x000fca00078e0013 */
[----:B------:R2:W4:Y:S04]  /*1d270*/  @P2 LDG.E.U8 R73, desc[UR24][R16.64] ;  /* 0x0000001810492981 */ /* 0x000528000c1e1100 */
[----:B------:R-:W-:Y:S04]  /*1d280*/  STL [R1+0x50c], R20 ;  /* 0x00050c1401007387 */ /* 0x000fe80000100800 */
[----:B------:R-:W-:Y:S01]  /*1d290*/  STL [R1+0x518], R2 ;  /* 0x0005180201007387 */ /* 0x000fe20000100800 */
[----:B------:R-:W-:-:S03]  /*1d2a0*/  PRMT R39, RZ, 0x7610, R39 ;  /* 0x00007610ff277816 */ /* 0x000fc60000000027 */
[----:B------:R0:W-:Y:S01]  /*1d2b0*/  STL [R1+0x514], R19 ;  /* 0x0005141301007387 */ /* 0x0001e20000100800 */
[----:B------:R-:W-:Y:S02]  /*1d2c0*/  PRMT R48, RZ, 0x7610, R48 ;  /* 0x00007610ff307816 */ /* 0x000fe40000000030 */
[----:B------:R-:W-:Y:S02]  /*1d2d0*/  PRMT R60, RZ, 0x7610, R60 ;  /* 0x00007610ff3c7816 */ /* 0x000fe4000000003c */
[----:B------:R-:W-:Y:S02]  /*1d2e0*/  PRMT R72, RZ, 0x7610, R72 ;  /* 0x00007610ff487816 */ /* 0x000fe40000000048 */
[C---:B------:R-:W-:Y:S02]  /*1d2f0*/  SEL R117, R10.reuse, R117, !P3 ;  /* 0x000000750a757207 */ /* 0x040fe40005800000 */
[----:B------:R-:W-:Y:S02]  /*1d300*/  PRMT R38, RZ, 0x7610, R38 ;  /* 0x00007610ff267816 */ /* 0x000fe40000000026 */
[----:B------:R-:W-:-:S02]  /*1d310*/  SEL R15, R10, R15, !P3 ;  /* 0x0000000f0a0f7207 */ /* 0x000fc40005800000 */
[----:B------:R-:W-:Y:S01]  /*1d320*/  PRMT R37, RZ, 0x7610, R37 ;  /* 0x00007610ff257816 */ /* 0x000fe20000000025 */
[----:B------:R-:W-:Y:S02]  /*1d330*/  @!P5 IMAD.MOV R11, RZ, RZ, -R11 ;  /* 0x000000ffff0bd224 */ /* 0x000fe400078e0a0b */
[----:B------:R-:W-:Y:S01]  /*1d340*/  @!P6 IMAD.MOV R12, RZ, RZ, -R12 ;  /* 0x000000ffff0ce224 */ /* 0x000fe200078e0a0c */
[----:B------:R-:W-:Y:S02]  /*1d350*/  PRMT R35, RZ, 0x7610, R35 ;  /* 0x00007610ff237816 */ /* 0x000fe40000000023 */
[C---:B------:R-:W-:Y:S02]  /*1d360*/  SEL R11, R10.reuse, R11, !P3 ;  /* 0x0000000b0a0b7207 */ /* 0x040fe40005800000 */
[----:B------:R-:W-:Y:S02]  /*1d370*/  SEL R12, R10, R12, !P3 ;  /* 0x0000000c0a0c7207 */ /* 0x000fe40005800000 */
[----:B------:R-:W-:-:S02]  /*1d380*/  PRMT R36, RZ, 0x7610, R36 ;  /* 0x00007610ff247816 */ /* 0x000fc40000000024 */
[----:B------:R-:W-:Y:S02]  /*1d390*/  PRMT R33, RZ, 0x7610, R33 ;  /* 0x00007610ff217816 */ /* 0x000fe40000000021 */
[----:B------:R-:W-:Y:S02]  /*1d3a0*/  PRMT R32, RZ, 0x7610, R32 ;  /* 0x00007610ff207816 */ /* 0x000fe40000000020 */
[----:B------:R-:W-:Y:S02]  /*1d3b0*/  PRMT R34, RZ, 0x7610, R34 ;  /* 0x00007610ff227816 */ /* 0x000fe40000000022 */
[----:B------:R-:W-:Y:S02]  /*1d3c0*/  PRMT R31, RZ, 0x7610, R31 ;  /* 0x00007610ff1f7816 */ /* 0x000fe4000000001f */
[----:B------:R-:W-:Y:S02]  /*1d3d0*/  PRMT R30, RZ, 0x7610, R30 ;  /* 0x00007610ff1e7816 */ /* 0x000fe4000000001e */
[----:B--2---:R-:W-:-:S02]  /*1d3e0*/  SEL R16, R10, R4, !P3 ;  /* 0x000000040a107207 */ /* 0x004fc40005800000 */
[----:B---3--:R-:W-:-:S03]  /*1d3f0*/  SEL R17, R10, R87, !P3 ;  /* 0x000000570a117207 */ /* 0x008fc60005800000 */
[----:B0-----:R-:W-:Y:S01]  /*1d400*/  IMAD R19, R16, UR5, RZ ;  /* 0x0000000510137c24 */ /* 0x001fe2000f8e02ff */
[----:B------:R-:W0:Y:S01]  /*1d410*/  LDCU UR5, c[0x0][0x3b0] ;  /* 0x00007600ff0577ac */ /* 0x000e220008000800 */
[----:B-1----:R-:W-:Y:S01]  /*1d420*/  IMAD R20, R17, UR15, RZ ;  /* 0x0000000f11147c24 */ /* 0x002fe2000f8e02ff */
[----:B------:R-:W1:Y:S01]  /*1d430*/  LDCU UR15, c[0x0][0x3b0] ;  /* 0x00007600ff0f77ac */ /* 0x000e620008000800 */
[----:B----4-:R-:W-:-:S05]  /*1d440*/  SEL R18, R10, R18, !P3 ;  /* 0x000000120a127207 */ /* 0x010fca0005800000 */
[----:B------:R-:W-:Y:S01]  /*1d450*/  IMAD R18, R18, UR4, RZ ;  /* 0x0000000412127c24 */ /* 0x000fe2000f8e02ff */
[----:B------:R-:W2:Y:S04]  /*1d460*/  LDCU UR4, c[0x0][0x3b0] ;  /* 0x00007600ff0477ac */ /* 0x000ea80008000800 */
[----:B------:R-:W-:-:S04]  /*1d470*/  IADD3 R4, P4, PT, R18, R7, RZ ;  /* 0x0000000712047210 */ /* 0x000fc80007f9e0ff */
[----:B------:R-:W-:Y:S01]  /*1d480*/  LEA.HI.X.SX32 R21, R18, R6, 0x1, P4 ;  /* 0x0000000612157211 */ /* 0x000fe200020f0eff */
[----:B------:R-:W-:Y:S01]  /*1d490*/  @P2 IMAD.MOV.U32 R16, RZ, RZ, R4 ;  /* 0x000000ffff102224 */ /* 0x000fe200078e0004 */
[----:B------:R-:W-:-:S03]  /*1d4a0*/  SEL R18, R10, R88, !P3 ;  /* 0x000000580a127207 */ /* 0x000fc60005800000 */
[----:B------:R-:W-:Y:S01]  /*1d4b0*/  @P2 IMAD.MOV.U32 R17, RZ, RZ, R21 ;  /* 0x000000ffff112224 */ /* 0x000fe200078e0015 */
[----:B------:R-:W-:Y:S01]  /*1d4c0*/  IADD3 R2, P4, PT, R19, R7, RZ ;  /* 0x0000000713027210 */ /* 0x000fe20007f9e0ff */
[----:B------:R-:W-:Y:S04]  /*1d4d0*/  STL [R1+0x520], R4 ;  /* 0x0005200401007387 */ /* 0x000fe80000100800 */
[----:B------:R3:W4:Y:S04]  /*1d4e0*/  @P2 LDG.E.U8 R39, desc[UR24][R16.64] ;  /* 0x0000001810272981 */ /* 0x000728000c1e1100 */
[----:B------:R0:W-:Y:S01]  /*1d4f0*/  STL [R1+0x51c], R21 ;  /* 0x00051c1501007387 */ /* 0x0001e20000100800 */
[----:B---3--:R-:W-:-:S02]  /*1d500*/  SEL R16, R10, R3, !P3 ;  /* 0x000000030a107207 */ /* 0x008fc40005800000 */
[-C--:B------:R-:W-:Y:S01]  /*1d510*/  LEA.HI.X.SX32 R17, R19, R6.reuse, 0x1, P4 ;  /* 0x0000000613117211 */ /* 0x080fe200020f0eff */
[----:B0-----:R-:W-:Y:S01]  /*1d520*/  IMAD R21, R18, UR16, RZ ;  /* 0x0000001012157c24 */ /* 0x001fe2000f8e02ff */
[----:B------:R-:W-:Y:S01]  /*1d530*/  IADD3 R3, P4, PT, R20, R7, RZ ;  /* 0x0000000714037210 */ /* 0x000fe20007f9e0ff */
[----:B--2---:R-:W-:Y:S01]  /*1d540*/  IMAD R19, R16, UR4, RZ ;  /* 0x0000000410137c24 */ /* 0x004fe2000f8e02ff */
[----:B------:R-:W-:Y:S02]  /*1d550*/  SEL R18, R10, R139, !P3 ;  /* 0x0000008b0a127207 */ /* 0x000fe40005800000 */
[-C--:B------:R-:W-:Y:S01]  /*1d560*/  LEA.HI.X.SX32 R87, R20, R6.reuse, 0x1, P4 ;  /* 0x0000000614577211 */ /* 0x080fe200020f0eff */
[----:B------:R-:W-:Y:S01]  /*1d570*/  @P2 IMAD.MOV.U32 R16, RZ, RZ, R2 ;  /* 0x000000ffff102224 */ /* 0x000fe200078e0002 */
[C---:B------:R-:W-:Y:S01]  /*1d580*/  IADD3 R4, P4, PT, R21.reuse, R7, RZ ;  /* 0x0000000715047210 */ /* 0x040fe20007f9e0ff */
[----:B------:R0:W-:Y:S01]  /*1d590*/  STL [R1+0x528], R2 ;  /* 0x0005280201007387 */ /* 0x0001e20000100800 */
[----:B------:R-:W-:Y:S01]  /*1d5a0*/  IMAD R18, R18, UR17, RZ ;  /* 0x0000001112127c24 */ /* 0x000fe2000f8e02ff */
[----:B------:R-:W2:Y:S02]  /*1d5b0*/  LDCU UR4, c[0x0][0x3b0] ;  /* 0x00007600ff0477ac */ /* 0x000ea40008000800 */
[----:B------:R3:W-:Y:S04]  /*1d5c0*/  STL [R1+0x524], R17 ;  /* 0x0005241101007387 */ /* 0x0007e80000100800 */
[----:B------:R1:W4:Y:S01]  /*1d5d0*/  @P2 LDG.E.U8 R48, desc[UR24][R16.64] ;  /* 0x0000001810302981 */ /* 0x000322000c1e1100 */
[----:B0-----:R-:W-:-:S02]  /*1d5e0*/  LEA.HI.X.SX32 R2, R21, R6, 0x1, P4 ;  /* 0x0000000615027211 */ /* 0x001fc400020f0eff */
[C---:B------:R-:W-:Y:S01]  /*1d5f0*/  IADD3 R139, P4, PT, R19.reuse, R7, RZ ;  /* 0x00000007138b7210 */ /* 0x040fe20007f9e0ff */
[----:B------:R0:W-:Y:S04]  /*1d600*/  STL [R1+0x530], R3 ;  /* 0x0005300301007387 */ /* 0x0001e80000100800 */
[----:B------:R2:W-:Y:S01]  /*1d610*/  STL [R1+0x52c], R87 ;  /* 0x00052c5701007387 */ /* 0x0005e20000100800 */
[----:B-1----:R-:W-:Y:S02]  /*1d620*/  @P2 IMAD.MOV.U32 R16, RZ, RZ, R3 ;  /* 0x000000ffff102224 */ /* 0x002fe400078e0003 */
[----:B---3--:R-:W-:Y:S01]  /*1d630*/  @P2 IMAD.MOV.U32 R17, RZ, RZ, R87 ;  /* 0x000000ffff112224 */ /* 0x008fe200078e0057 */
[----:B0-----:R-:W-:-:S04]  /*1d640*/  LEA.HI.X.SX32 R3, R19, R6, 0x1, P4 ;  /* 0x0000000613037211 */ /* 0x001fc800020f0eff */
[----:B------:R0:W3:Y:S01]  /*1d650*/  @P2 LDG.E.U8 R60, desc[UR24][R16.64] ;  /* 0x00000018103c2981 */ /* 0x0000e2000c1e1100 */
[----:B--2---:R-:W-:-:S04]  /*1d660*/  IADD3 R87, P4, PT, R18, R7, RZ ;  /* 0x0000000712577210 */ /* 0x004fc80007f9e0ff */
[----:B------:R-:W-:Y:S02]  /*1d670*/  LEA.HI.X.SX32 R88, R18, R6, 0x1, P4 ;  /* 0x0000000612587211 */ /* 0x000fe400020f0eff */
[----:B------:R-:W-:Y:S01]  /*1d680*/  ISETP.GT.U32.AND P4, PT, R8, R13, PT ;  /* 0x0000000d0800720c */ /* 0x000fe20003f84070 */
[----:B0-----:R-:W-:Y:S02]  /*1d690*/  @P2 IMAD.MOV.U32 R16, RZ, RZ, R4 ;  /* 0x000000ffff102224 */ /* 0x001fe400078e0004 */
[----:B------:R-:W-:-:S05]  /*1d6a0*/  @P2 IMAD.MOV.U32 R17, RZ, RZ, R2 ;  /* 0x000000ffff112224 */ /* 0x000fca00078e0002 */
[----:B------:R0:W2:Y:S01]  /*1d6b0*/  @P2 LDG.E.U8 R72, desc[UR24][R16.64] ;  /* 0x0000001810482981 */ /* 0x0000a2000c1e1100 */
[----:B------:R-:W-:Y:S01]  /*1d6c0*/  IMAD R117, R117, UR4, RZ ;  /* 0x0000000475757c24 */ /* 0x000fe2000f8e02ff */
[----:B------:R-:W1:Y:S03]  /*1d6d0*/  LDCU UR4, c[0x0][0x3b0] ;  /* 0x00007600ff0477ac */ /* 0x000e660008000800 */
[----:B------:R-:W-:Y:S01]  /*1d6e0*/  @!P4 IMAD.IADD R13, R13, 0x1, -R8 ;  /* 0x000000010d0dc824 */ /* 0x000fe200078e0a08 */
[----:B------:R-:W-:Y:S01]  /*1d6f0*/  STL [R1+0x538], R4 ;  /* 0x0005380401007387 */ /* 0x000fe20000100800 */
[----:B0-----:R-:W-:Y:S02]  /*1d700*/  @P2 IMAD.MOV.U32 R16, RZ, RZ, R139 ;  /* 0x000000ffff102224 */ /* 0x001fe400078e008b */
[----:B------:R-:W-:Y:S01]  /*1d710*/  @P2 IMAD.MOV.U32 R17, RZ, RZ, R3 ;  /* 0x000000ffff112224 */ /* 0x000fe200078e0003 */
[----:B------:R-:W-:Y:S01]  /*1d720*/  ISETP.GT.U32.AND P4, PT, R8, R13, PT ;  /* 0x0000000d0800720c */ /* 0x000fe20003f84070 */
[----:B------:R-:W-:Y:S01]  /*1d730*/  STL [R1+0x534], R2 ;  /* 0x0005340201007387 */ /* 0x000fe20000100800 */
[----:B------:R-:W-:Y:S01]  /*1d740*/  IMAD R15, R15, UR5, RZ ;  /* 0x000000050f0f7c24 */ /* 0x000fe2000f8e02ff */
[----:B------:R-:W0:Y:S02]  /*1d750*/  LDCU UR5, c[0x0][0x3b0] ;  /* 0x00007600ff0577ac */ /* 0x000e240008000800 */
[----:B------:R1:W2:Y:S04]  /*1d760*/  @P2 LDG.E.U8 R38, desc[UR24][R16.64] ;  /* 0x0000001810262981 */ /* 0x0002a8000c1e1100 */
[----:B------:R0:W-:Y:S01]  /*1d770*/  STL [R1+0x540], R139 ;  /* 0x0005408b01007387 */ /* 0x0001e20000100800 */
[----:B-1----:R-:W-:-:S02]  /*1d780*/  @P2 IMAD.MOV.U32 R16, RZ, RZ, R87 ;  /* 0x000000ffff102224 */ /* 0x002fc400078e0057 */
[----:B------:R-:W-:Y:S01]  /*1d790*/  @P2 IMAD.MOV.U32 R17, RZ, RZ, R88 ;  /* 0x000000ffff112224 */ /* 0x000fe200078e0058 */
[C---:B0-----:R-:W-:Y:S01]  /*1d7a0*/  IADD3 R139, P5, PT, R117.reuse, R7, RZ ;  /* 0x00000007758b7210 */ /* 0x041fe20007fbe0ff */
[----:B------:R-:W-:Y:S04]  /*1d7b0*/  STL [R1+0x53c], R3 ;  /* 0x00053c0301007387 */ /* 0x000fe80000100800 */
[----:B------:R0:W2:Y:S04]  /*1d7c0*/  @P2 LDG.E.U8 R37, desc[UR24][R16.64] ;  /* 0x0000001810252981 */ /* 0x0000a8000c1e1100 */
[----:B------:R1:W-:Y:S01]  /*1d7d0*/  STL [R1+0x548], R87 ;  /* 0x0005485701007387 */ /* 0x0003e20000100800 */
[----:B0-----:R-:W-:-:S03]  /*1d7e0*/  LEA.HI.X.SX32 R17, R117, R6, 0x1, P5 ;  /* 0x0000000675117211 */ /* 0x001fc600028f0eff */
[----:B------:R0:W-:Y:S01]  /*1d7f0*/  STL [R1+0x544], R88 ;  /* 0x0005445801007387 */ /* 0x0001e20000100800 */
[----:B-1----:R-:W-:Y:S01]  /*1d800*/  IADD3 R87, P5, PT, R15, R7, RZ ;  /* 0x000000070f577210 */ /* 0x002fe20007fbe0ff */
[----:B------:R-:W-:Y:S02]  /*1d810*/  @P2 IMAD.MOV.U32 R16, RZ, RZ, R139 ;  /* 0x000000ffff102224 */ /* 0x000fe400078e008b */
[----:B------:R-:W-:Y:S01]  /*1d820*/  STL [R1+0x550], R139 ;  /* 0x0005508b01007387 */ /* 0x000fe20000100800 */
[----:B------:R-:W-:Y:S02]  /*1d830*/  IMAD R11, R11, UR15, RZ ;  /* 0x0000000f0b0b7c24 */ /* 0x000fe4000f8e02ff */
[----:B------:R-:W-:Y:S01]  /*1d840*/  @!P4 IMAD.IADD R13, R13, 0x1, -R8 ;  /* 0x000000010d0dc824 */ /* 0x000fe200078e0a08 */
[----:B0-----:R-:W-:Y:S01]  /*1d850*/  LEA.HI.X.SX32 R88, R15, R6, 0x1, P5 ;  /* 0x000000060f587211 */ /* 0x001fe200028f0eff */
[----:B------:R0:W-:Y:S01]  /*1d860*/  STL [R1+0x54c], R17 ;  /* 0x00054c1101007387 */ /* 0x0001e20000100800 */
[----:B------:R-:W-:Y:S01]  /*1d870*/  ISETP.GT.U32.AND P4, PT, R8, R14, PT ;  /* 0x0000000e0800720c */ /* 0x000fe20003f84070 */
[----:B------:R-:W-:Y:S01]  /*1d880*/  IMAD R15, R12, UR4, RZ ;  /* 0x000000040c0f7c24 */ /* 0x000fe2000f8e02ff */
[----:B------:R-:W1:Y:S01]  /*1d890*/  LDCU UR4, c[0x0][0x3b0] ;  /* 0x00007600ff0477ac */ /* 0x000e620008000800 */
[----:B------:R-:W-:Y:S01]  /*1d8a0*/  STL [R1+0x558], R87 ;  /* 0x0005585701007387 */ /* 0x000fe20000100800 */
[----:B------:R-:W-:-:S03]  /*1d8b0*/  @!P0 IMAD.MOV R13, RZ, RZ, -R13 ;  /* 0x000000ffff0d8224 */ /* 0x000fc600078e0a0d */
[----:B------:R0:W2:Y:S01]  /*1d8c0*/  @P2 LDG.E.U8 R35, desc[UR24][R16.64] ;  /* 0x0000001810232981 */ /* 0x0000a2000c1e1100 */
[----:B------:R-:W-:-:S03]  /*1d8d0*/  VIADD R12, R0, 0xe4 ;  /* 0x000000e4000c7836 */ /* 0x000fc60000000000 */
[----:B------:R1:W-:Y:S01]  /*1d8e0*/  STL [R1+0x554], R88 ;  /* 0x0005545801007387 */ /* 0x0003e20000100800 */
[----:B------:R-:W-:Y:S01]  /*1d8f0*/  SEL R13, R10, R13, !P3 ;  /* 0x0000000d0a0d7207 */ /* 0x000fe20005800000 */
[----:B0-----:R-:W-:Y:S02]  /*1d900*/  @P2 IMAD.MOV.U32 R17, RZ, RZ, R88 ;  /* 0x000000ffff112224 */ /* 0x001fe400078e0058 */
[----:B------:R-:W-:Y:S01]  /*1d910*/  @P2 IMAD.MOV.U32 R16, RZ, RZ, R87 ;  /* 0x000000ffff102224 */ /* 0x000fe200078e0057 */
[-C--:B-1----:R-:W-:Y:S02]  /*1d920*/  IADD3 R88, P5, PT, R11, R7.reuse, RZ ;  /* 0x000000070b587210 */ /* 0x082fe40007fbe0ff */
[----:B------:R-:W-:Y:S02]  /*1d930*/  IADD3 R87, P0, PT, R15, R7, RZ ;  /* 0x000000070f577210 */ /* 0x000fe40007f1e0ff */
[----:B------:R0:W2:Y:S01]  /*1d940*/  @P2 LDG.E.U8 R36, desc[UR24][R16.64] ;  /* 0x0000001810242981 */ /* 0x0000a2000c1e1100 */
[----:B------:R-:W-:-:S02]  /*1d950*/  LEA.HI.X.SX32 R117, R11, R6, 0x1, P5 ;  /* 0x000000060b757211 */ /* 0x000fc400028f0eff */
[----:B------:R-:W-:Y:S01]  /*1d960*/  IABS R11, R12 ;  /* 0x0000000c000b7213 */ /* 0x000fe20000000000 */
[----:B------:R1:W-:Y:S01]  /*1d970*/  STL [R1+0x560], R88 ;  /* 0x0005605801007387 */ /* 0x0003e20000100800 */
[----:B------:R-:W-:Y:S02]  /*1d980*/  @!P4 IMAD.IADD R14, R14, 0x1, -R8 ;  /* 0x000000010e0ec824 */ /* 0x000fe400078e0a08 */
[----:B0-----:R-:W-:Y:S01]  /*1d990*/  @P2 IMAD.MOV.U32 R16, RZ, RZ, R88 ;  /* 0x000000ffff102224 */ /* 0x001fe200078e0058 */
[----:B-1----:R-:W-:Y:S01]  /*1d9a0*/  LEA.HI.X.SX32 R88, R15, R6, 0x1, P0 ;  /* 0x000000060f587211 */ /* 0x002fe200000f0eff */
[----:B------:R-:W-:Y:S02]  /*1d9b0*/  IMAD R15, R13, UR5, RZ ;  /* 0x000000050d0f7c24 */ /* 0x000fe4000f8e02ff */
[----:B------:R-:W-:Y:S01]  /*1d9c0*/  @P2 IMAD.MOV.U32 R17, RZ, RZ, R117 ;  /* 0x000000ffff112224 */ /* 0x000fe200078e0075 */
[C---:B------:R-:W-:Y:S01]  /*1d9d0*/  ISETP.GT.U32.AND P0, PT, R8.reuse, R14, PT ;  /* 0x0000000e0800720c */ /* 0x040fe20003f04070 */
[----:B------:R-:W-:Y:S01]  /*1d9e0*/  IMAD.HI.U32 R13, R9, R11, RZ ;  /* 0x0000000b090d7227 */ /* 0x000fe200078e00ff */
[----:B------:R-:W-:Y:S01]  /*1d9f0*/  STL [R1+0x55c], R117 ;  /* 0x00055c7501007387 */ /* 0x000fe20000100800 */
[----:B------:R-:W-:Y:S01]  /*1da00*/  ISETP.GE.AND P4, PT, R91, RZ, PT ;  /* 0x000000ff5b00720c */ /* 0x000fe20003f86270 */
[----:B------:R-:W0:Y:S01]  /*1da10*/  LDCU UR5, c[0x0][0x3b0] ;  /* 0x00007600ff0577ac */ /* 0x000e220008000800 */
[----:B------:R-:W-:Y:S01]  /*1da20*/  IMAD.MOV R13, RZ, RZ, -R13 ;  /* 0x000000ffff0d7224 */ /* 0x000fe200078e0a0d */
[----:B------:R1:W2:Y:S03]  /*1da30*/  @P2 LDG.E.U8 R33, desc[UR24][R16.64] ;  /* 0x0000001810212981 */ /* 0x0002a6000c1e1100 */
[----:B------:R-:W-:Y:S01]  /*1da40*/  IMAD R11, R8, R13, R11 ;  /* 0x0000000d080b7224 */ /* 0x000fe200078e020b */
[----:B------:R0:W-:Y:S01]  /*1da50*/  STL [R1+0x568], R87 ;  /* 0x0005685701007387 */ /* 0x0001e20000100800 */
[----:B-1----:R-:W-:-:S03]  /*1da60*/  @P2 IMAD.MOV.U32 R16, RZ, RZ, R87 ;  /* 0x000000ffff102224 */ /* 0x002fc600078e0057 */
[----:B------:R1:W-:Y:S01]  /*1da70*/  STL [R1+0x564], R88 ;  /* 0x0005645801007387 */ /* 0x0003e20000100800 */
[C---:B0-----:R-:W-:Y:S01]  /*1da80*/  IADD3 R87, P5, PT, R15.reuse, R7, RZ ;  /* 0x000000070f577210 */ /* 0x041fe20007fbe0ff */
[----:B------:R-:W-:Y:S02]  /*1da90*/  @P2 IMAD.MOV.U32 R17, RZ, RZ, R88 ;  /* 0x000000ffff112224 */ /* 0x000fe400078e0058 */
[----:B------:R-:W-:Y:S02]  /*1daa0*/  @!P0 IMAD.IADD R14, R14, 0x1, -R8 ;  /* 0x000000010e0e8824 */ /* 0x000fe400078e0a08 */
[----:B------:R-:W-:Y:S01]  /*1dab0*/  VIADD R13, R0, 0xe5 ;  /* 0x000000e5000d7836 */ /* 0x000fe20000000000 */
[----:B------:R0:W2:Y:S01]  /*1dac0*/  @P2 LDG.E.U8 R32, desc[UR24][R16.64] ;  /* 0x0000001810202981 */ /* 0x0000a2000c1e1100 */
[----:B-1----:R-:W-:Y:S02]  /*1dad0*/  LEA.HI.X.SX32 R88, R15, R6, 0x1, P5 ;  /* 0x000000060f587211 */ /* 0x002fe400028f0eff */
[----:B------:R-:W-:Y:S01]  /*1dae0*/  ISETP.GT.U32.AND P5, PT, R8, R11, PT ;  /* 0x0000000b0800720c */ /* 0x000fe20003fa4070 */
[----:B------:R-:W-:Y:S01]  /*1daf0*/  @!P4 IMAD.MOV R14, RZ, RZ, -R14 ;  /* 0x000000ffff0ec224 */ /* 0x000fe200078e0a0e */
[----:B------:R-:W-:-:S02]  /*1db00*/  ISETP.GE.AND P0, PT, R12, RZ, PT ;  /* 0x000000ff0c00720c */ /* 0x000fc40003f06270 */
[----:B------:R-:W-:Y:S02]  /*1db10*/  IABS R12, R13 ;  /* 0x0000000d000c7213 */ /* 0x000fe40000000000 */
[----:B------:R-:W-:Y:S01]  /*1db20*/  SEL R14, R10, R14, !P3 ;  /* 0x0000000e0a0e7207 */ /* 0x000fe20005800000 */
[----:B0-----:R-:W-:Y:S02]  /*1db30*/  @P2 IMAD.MOV.U32 R16, RZ, RZ, R87 ;  /* 0x000000ffff102224 */ /* 0x001fe400078e0057 */
[----:B------:R-:W-:-:S04]  /*1db40*/  @P2 IMAD.MOV.U32 R17, RZ, RZ, R88 ;  /* 0x000000ffff112224 */ /* 0x000fc800078e0058 */
[----:B------:R-:W-:Y:S01]  /*1db50*/  @!P5 IMAD.IADD R11, R11, 0x1, -R8 ;  /* 0x000000010b0bd824 */ /* 0x000fe200078e0a08 */
[----:B------:R0:W2:Y:S01]  /*1db60*/  @P2 LDG.E.U8 R34, desc[UR24][R16.64] ;  /* 0x0000001810222981 */ /* 0x0000a2000c1e1100 */
[----:B------:R-:W-:Y:S01]  /*1db70*/  IMAD R15, R14, UR4, RZ ;  /* 0x000000040e0f7c24 */ /* 0x000fe2000f8e02ff */
[----:B------:R-:W1:Y:S01]  /*1db80*/  LDCU UR4, c[0x0][0x3b0] ;  /* 0x00007600ff0477ac */ /* 0x000e620008000800 */
[----:B------:R-:W-:Y:S01]  /*1db90*/  IMAD.HI.U32 R14, R9, R12, RZ ;  /* 0x0000000c090e7227 */ /* 0x000fe200078e00ff */
[C---:B------:R-:W-:Y:S01]  /*1dba0*/  ISETP.GT.U32.AND P5, PT, R8.reuse, R11, PT ;  /* 0x0000000b0800720c */ /* 0x040fe20003fa4070 */
[----:B------:R0:W-:Y:S02]  /*1dbb0*/  STL [R1+0x570], R87 ;  /* 0x0005705701007387 */ /* 0x0001e40000100800 */
[----:B0-----:R-:W-:Y:S02]  /*1dbc0*/  IMAD.MOV R16, RZ, RZ, -R14 ;  /* 0x000000ffff107224 */ /* 0x001fe400078e0a0e */
[----:B------:R0:W-:Y:S02]  /*1dbd0*/  STL [R1+0x56c], R88 ;  /* 0x00056c5801007387 */ /* 0x0001e40000100800 */
[----:B------:R-:W-:Y:S01]  /*1dbe0*/  IMAD R12, R8, R16, R12 ;  /* 0x00000010080c7224 */ /* 0x000fe200078e020c */
[----:B------:R-:W-:-:S05]  /*1dbf0*/  IADD3 R87, P4, PT, R15, R7, RZ ;  /* 0x000000070f577210 */ /* 0x000fca0007f9e0ff */
[----:B------:R-:W-:Y:S01]  /*1dc00*/  @!P5 IMAD.IADD R11, R11, 0x1, -R8 ;  /* 0x000000010b0bd824 */ /* 0x000fe200078e0a08 */
[----:B------:R-:W-:Y:S02]  /*1dc10*/  ISETP.GT.U32.AND P5, PT, R8, R12, PT ;  /* 0x0000000c0800720c */ /* 0x000fe40003fa4070 */
[----:B0-----:R-:W-:Y:S01]  /*1dc20*/  LEA.HI.X.SX32 R88, R15, R6, 0x1, P4 ;  /* 0x000000060f587211 */ /* 0x001fe200020f0eff */
[----:B------:R-:W-:Y:S01]  /*1dc30*/  @P2 IMAD.MOV.U32 R14, RZ, RZ, R87 ;  /* 0x000000ffff0e2224 */ /* 0x000fe200078e0057 */
[----:B------:R-:W-:Y:S01]  /*1dc40*/  ISETP.GE.AND P4, PT, R13, RZ, PT ;  /* 0x000000ff0d00720c */ /* 0x000fe20003f86270 */
[----:B------:R-:W-:Y:S02]  /*1dc50*/  VIADD R13, R0, 0xe6 ;  /* 0x000000e6000d7836 */ /* 0x000fe40000000000 */
[----:B------:R-:W-:Y:S02]  /*1dc60*/  @P2 IMAD.MOV.U32 R15, RZ, RZ, R88 ;  /* 0x000000ffff0f2224 */ /* 0x000fe400078e0058 */
[----:B------:R-:W-:-:S03]  /*1dc70*/  @!P0 IMAD.MOV R11, RZ, RZ, -R11 ;  /* 0x000000ffff0b8224 */ /* 0x000fc600078e0a0b */
[----:B------:R0:W2:Y:S01]  /*1dc80*/  @P2 LDG.E.U8 R31, desc[UR24][R14.64] ;  /* 0x000000180e1f2981 */ /* 0x0000a2000c1e1100 */
[----:B------:R-:W-:Y:S01]  /*1dc90*/  @!P5 IMAD.IADD R12, R12, 0x1, -R8 ;  /* 0x000000010c0cd824 */ /* 0x000fe200078e0a08 */
[----:B0-----:R-:W-:Y:S02]  /*1dca0*/  IABS R14, R13 ;  /* 0x0000000d000e7213 */ /* 0x001fe40000000000 */
[----:B------:R-:W-:-:S03]  /*1dcb0*/  SEL R15, R10, R11, !P3 ;  /* 0x0000000b0a0f7207 */ /* 0x000fc60005800000 */
[----:B------:R-:W-:Y:S01]  /*1dcc0*/  IMAD.MOV.U32 R11, RZ, RZ, R14 ;  /* 0x000000ffff0b7224 */ /* 0x000fe200078e000e */
[----:B------:R-:W-:-:S03]  /*1dcd0*/  ISETP.GT.U32.AND P5, PT, R8, R12, PT ;  /* 0x0000000c0800720c */ /* 0x000fc60003fa4070 */
[----:B------:R-:W-:-:S04]  /*1dce0*/  IMAD.HI.U32 R14, R9, R11, RZ ;  /* 0x0000000b090e7227 */ /* 0x000fc800078e00ff */
[----:B-1----:R-:W-:Y:S01]  /*1dcf0*/  IMAD R15, R15, UR4, RZ ;  /* 0x000000040f0f7c24 */ /* 0x002fe2000f8e02ff */
[----:B------:R0:W-:Y:S01]  /*1dd00*/  STL [R1+0x578], R87 ;  /* 0x0005785701007387 */ /* 0x0001e20000100800 */
[----:B------:R-:W-:Y:S01]  /*1dd10*/  IMAD.MOV R16, RZ, RZ, -R14 ;  /* 0x000000ffff107224 */ /* 0x000fe200078e0a0e */
[----:B------:R-:W1:Y:S02]  /*1dd20*/  LDCU UR4, c[0x0][0x3b0] ;  /* 0x00007600ff0477ac */ /* 0x000e640008000800 */
[C---:B------:R-:W-:Y:S01]  /*1dd30*/  IADD3 R17, P0, PT, R15.reuse, R7, RZ ;  /* 0x000000070f117210 */ /* 0x040fe20007f1e0ff */
[----:B------:R-:W-:Y:S02]  /*1dd40*/  IMAD R11, R8, R16, R11 ;  /* 0x00000010080b7224 */ /* 0x000fe400078e020b */
[----:B------:R-:W-:Y:S01]  /*1dd50*/  @!P5 IMAD.IADD R12, R12, 0x1, -R8 ;  /* 0x000000010c0cd824 */ /* 0x000fe200078e0a08 */
[----:B0-----:R-:W-:Y:S02]  /*1dd60*/  LEA.HI.X.SX32 R87, R15, R6, 0x1, P0 ;  /* 0x000000060f577211 */ /* 0x001fe400000f0eff */
[----:B------:R-:W-:Y:S01]  /*1dd70*/  ISETP.GT.U32.AND P5, PT, R8, R11, PT ;  /* 0x0000000b0800720c */ /* 0x000fe20003fa4070 */
[----:B------:R-:W-:Y:S01]  /*1dd80*/  @P2 IMAD.MOV.U32 R14, RZ, RZ, R17 ;  /* 0x000000ffff0e2224 */ /* 0x000fe200078e0011 */
[----:B------:R-:W-:Y:S01]  /*1dd90*/  ISETP.GE.AND P0, PT, R13, RZ, PT ;  /* 0x000000ff0d00720c */ /* 0x000fe20003f06270 */
[----:B------:R-:W-:-:S02]  /*1dda0*/  @P2 IMAD.MOV.U32 R15, RZ, RZ, R87 ;  /* 0x000000ffff0f2224 */ /* 0x000fc400078e0057 */
[----:B------:R-:W-:Y:S02]  /*1ddb0*/  VIADD R13, R0, 0xe7 ;  /* 0x000000e7000d7836 */ /* 0x000fe40000000000 */
[----:B------:R-:W-:Y:S01]  /*1ddc0*/  @!P4 IMAD.MOV R12, RZ, RZ, -R12 ;  /* 0x000000ffff0cc224 */ /* 0x000fe200078e0a0c */
[----:B------:R0:W2:Y:S05]  /*1ddd0*/  @P2 LDG.E.U8 R30, desc[UR24][R14.64] ;  /* 0x000000180e1e2981 */ /* 0x0000aa000c1e1100 */
[----:B------:R-:W-:Y:S01]  /*1dde0*/  @!P5 IMAD.IADD R11, R11, 0x1, -R8 ;  /* 0x000000010b0bd824 */ /* 0x000fe200078e0a08 */
[----:B0-----:R-:W-:Y:S02]  /*1ddf0*/  IABS R14, R13 ;  /* 0x0000000d000e7213 */ /* 0x001fe40000000000 */
[----:B------:R-:W-:-:S03]  /*1de00*/  SEL R15, R10, R12, !P3 ;  /* 0x0000000c0a0f7207 */ /* 0x000fc60005800000 */
[----:B------:R-:W-:Y:S01]  /*1de10*/  IMAD.MOV.U32 R12, RZ, RZ, R14 ;  /* 0x000000ffff0c7224 */ /* 0x000fe200078e000e */
[----:B------:R-:W-:-:S03]  /*1de20*/  ISETP.GT.U32.AND P5, PT, R8, R11, PT ;  /* 0x0000000b0800720c */ /* 0x000fc60003fa4070 */
[----:B------:R-:W-:Y:S01]  /*1de30*/  IMAD.HI.U32 R14, R9, R12, RZ ;  /* 0x0000000c090e7227 */ /* 0x000fe200078e00ff */
[----:B------:R-:W-:Y:S03]  /*1de40*/  STL [R1+0x574], R88 ;  /* 0x0005745801007387 */ /* 0x000fe60000100800 */
[----:B-1----:R-:W-:Y:S02]  /*1de50*/  IMAD R15, R15, UR4, RZ ;  /* 0x000000040f0f7c24 */ /* 0x002fe4000f8e02ff */
[----:B------:R-:W-:Y:S01]  /*1de60*/  IMAD.MOV R16, RZ, RZ, -R14 ;  /* 0x000000ffff107224 */ /* 0x000fe200078e0a0e */
[----:B------:R0:W-:Y:S01]  /*1de70*/  STL [R1+0x580], R17 ;  /* 0x0005801101007387 */ /* 0x0001e20000100800 */
[----:B------:R-:W-:Y:S01]  /*1de80*/  PRMT R29, RZ, 0x7610, R29 ;  /* 0x00007610ff1d7816 */ /* 0x000fe2000000001d */
[----:B------:R-:W1:Y:S01]  /*1de90*/  LDCU UR4, c[0x0][0x3b0] ;  /* 0x00007600ff0477ac */ /* 0x000e620008000800 */
[----:B------:R-:W-:Y:S01]  /*1dea0*/  IMAD R12, R8, R16, R12 ;  /* 0x00000010080c7224 */ /* 0x000fe200078e020c */
[----:B------:R0:W-:Y:S01]  /*1deb0*/  STL [R1+0x57c], R87 ;  /* 0x00057c5701007387 */ /* 0x0001e20000100800 */
[----:B------:R-:W-:Y:S01]  /*1dec0*/  @!P5 IMAD.IADD R11, R11, 0x1, -R8 ;  /* 0x000000010b0bd824 */ /* 0x000fe200078e0a08 */
[----:B0-----:R-:W-:-:S02]  /*1ded0*/  IADD3 R17, P4, PT, R15, R7, RZ ;  /* 0x000000070f117210 */ /* 0x001fc40007f9e0ff */
[----:B------:R-:W-:Y:S02]  /*1dee0*/  ISETP.GT.U32.AND P5, PT, R8, R12, PT ;  /* 0x0000000c0800720c */ /* 0x000fe40003fa4070 */
[----:B------:R-:W-:Y:S01]  /*1def0*/  LEA.HI.X.SX32 R87, R15, R6, 0x1, P4 ;  /* 0x000000060f577211 */ /* 0x000fe200020f0eff */
        /* <DEDUP_REMOVED lines=15> */
[----:B------:R-:W-:Y:S01]  /*1dff0*/  PRMT R28, RZ, 0x7610, R28 ;  /* 0x00007610ff1c7816 */ /* 0x000fe2000000001c */
[----:B------:R-:W1:Y:S02]  /*1e000*/  LDCU UR4, c[0x0][0x3b0] ;  /* 0x00007600ff0477ac */ /* 0x000e640008000800 */
[----:B------:R-:W-:Y:S01]  /*1e010*/  IMAD R11, R8, R16, R11 ;  /* 0x00000010080b7224 */ /* 0x000fe200078e020b */
[----:B------:R3:W-:Y:S01]  /*1e020*/  STL [R1+0x584], R87 ;  /* 0x0005845701007387 */ /* 0x0007e20000100800 */
[----:B0-----:R-:W-:Y:S01]  /*1e030*/  IADD3 R17, P0, PT, R15, R7, RZ ;  /* 0x000000070f117210 */ /* 0x001fe20007f1e0ff */
[----:B------:R-:W-:Y:S02]  /*1e040*/  @!P5 IMAD.IADD R12, R12, 0x1, -R8 ;  /* 0x000000010c0cd824 */ /* 0x000fe400078e0a08 */
[----:B------:R-:W-:-:S02]  /*1e050*/  ISETP.GT.U32.AND P5, PT, R8, R11, PT ;  /* 0x0000000b0800720c */ /* 0x000fc40003fa4070 */
[----:B---3--:R-:W-:Y:S01]  /*1e060*/  LEA.HI.X.SX32 R87, R15, R6, 0x1, P0 ;  /* 0x000000060f577211 */ /* 0x008fe200000f0eff */
[----:B------:R-:W-:Y:S01]  /*1e070*/  @P2 IMAD.MOV.U32 R14, RZ, RZ, R17 ;  /* 0x000000ffff0e2224 */ /* 0x000fe200078e0011 */
[----:B------:R-:W-:Y:S01]  /*1e080*/  ISETP.GE.AND P0, PT, R13, RZ, PT ;  /* 0x000000ff0d00720c */ /* 0x000fe20003f06270 */
[----:B------:R-:W-:Y:S02]  /*1e090*/  VIADD R13, R0, 0xed ;  /* 0x000000ed000d7836 */ /* 0x000fe40000000000 */
[----:B------:R-:W-:Y:S02]  /*1e0a0*/  @P2 IMAD.MOV.U32 R15, RZ, RZ, R87 ;  /* 0x000000ffff0f2224 */ /* 0x000fe400078e0057 */
[----:B------:R-:W-:-:S03]  /*1e0b0*/  @!P4 IMAD.MOV R12, RZ, RZ, -R12 ;  /* 0x000000ffff0cc224 */ /* 0x000fc600078e0a0c */
[----:B------:R0:W3:Y:S01]  /*1e0c0*/  @P2 LDG.E.U8 R28, desc[UR24][R14.64] ;  /* 0x000000180e1c2981 */ /* 0x0000e2000c1e1100 */
        /* <DEDUP_REMOVED lines=11> */
[C---:B------:R-:W-:Y:S01]  /*1e180*/  IMAD R12, R8.reuse, R16, R12 ;  /* 0x00000010080c7224 */ /* 0x040fe200078e020c */
[----:B------:R4:W-:Y:S01]  /*1e190*/  STL [R1+0x58c], R87 ;  /* 0x00058c5701007387 */ /* 0x0009e20000100800 */
[----:B0-----:R-:W-:Y:S01]  /*1e1a0*/  IADD3 R17, P4, PT, R15, R7, RZ ;  /* 0x000000070f117210 */ /* 0x001fe20007f9e0ff */
[----:B------:R-:W-:Y:S02]  /*1e1b0*/  @!P5 IMAD.IADD R11, R11, 0x1, -R8 ;  /* 0x000000010b0bd824 */ /* 0x000fe400078e0a08 */
[----:B------:R-:W-:-:S02]  /*1e1c0*/  ISETP.GT.U32.AND P5, PT, R8, R12, PT ;  /* 0x0000000c0800720c */ /* 0x000fc40003fa4070 */
[----:B----4-:R-:W-:Y:S01]  /*1e1d0*/  LEA.HI.X.SX32 R87, R15, R6, 0x1, P4 ;  /* 0x000000060f577211 */ /* 0x010fe200020f0eff */
[----:B------:R-:W-:Y:S01]  /*1e1e0*/  @P2 IMAD.MOV.U32 R14, RZ, RZ, R17 ;  /* 0x000000ffff0e2224 */ /* 0x000fe200078e0011 */
[----:B------:R-:W-:Y:S01]  /*1e1f0*/  ISETP.GE.AND P4, PT, R13, RZ, PT ;  /* 0x000000ff0d00720c */ /* 0x000fe20003f86270 */
[----:B------:R-:W-:Y:S02]  /*1e200*/  VIADD R13, R0, 0xee ;  /* 0x000000ee000d7836 */ /* 0x000fe40000000000 */
[----:B------:R-:W-:Y:S02]  /*1e210*/  @P2 IMAD.MOV.U32 R15, RZ, RZ, R87 ;  /* 0x000000ffff0f2224 */ /* 0x000fe400078e0057 */
[----:B------:R-:W-:-:S03]  /*1e220*/  @!P0 IMAD.MOV R11, RZ, RZ, -R11 ;  /* 0x000000ffff0b8224 */ /* 0x000fc600078e0a0b */
[----:B------:R0:W4:Y:S01]  /*1e230*/  @P2 LDG.E.U8 R27, desc[UR24][R14.64] ;  /* 0x000000180e1b2981 */ /* 0x000122000c1e1100 */
        /* <DEDUP_REMOVED lines=16> */
[----:B-1----:R-:W-:Y:S01]  /*1e340*/  LEA.HI.X.SX32 R87, R15, R6, 0x1, P0 ;  /* 0x000000060f577211 */ /* 0x002fe200000f0eff */
        /* <DEDUP_REMOVED lines=12> */
[----:B------:R-:W-:Y:S01]  /*1e410*/  IMAD R15, R15, UR4, RZ ;  /* 0x000000040f0f7c24 */ /* 0x000fe2000f8e02ff */
        /* <DEDUP_REMOVED lines=114> */
[----:B------:R-:W-:-:S04]  /*1eb40*/  IMAD.MOV R16, RZ, RZ, -R14 ;  /* 0x000000ffff107224 */ /* 0x000fc800078e0a0e */
[----:B------:R-:W-:Y:S02]  /*1eb50*/  IMAD R11, R8, R16, R11 ;  /* 0x00000010080b7224 */ /* 0x000fe400078e020b */
[----:B-1----:R-:W-:Y:S01]  /*1eb60*/  IMAD R15, R15, UR4, RZ ;  /* 0x000000040f0f7c24 */ /* 0x002fe2000f8e02ff */
[----:B------:R-:W0:Y:S01]  /*1eb70*/  LDCU UR4, c[0x0][0x3b0] ;  /* 0x00007600ff0477ac */ /* 0x000e220008000800 */
[----:B------:R-:W-:Y:S01]  /*1eb80*/  @!P0 IMAD.IADD R12, R12, 0x1, -R8 ;  /* 0x000000010c0c8824 */ /* 0x000fe200078e0a08 */
[----:B------:R-:W-:-:S03]  /*1eb90*/  ISETP.GT.U32.AND P0, PT, R8, R11, PT ;  /* 0x0000000b0800720c */ /* 0x000fc60003f04070 */
[----:B------:R-:W-:Y:S01]  /*1eba0*/  @!P4 IMAD.MOV R12, RZ, RZ, -R12 ;  /* 0x000000ffff0cc224 */ /* 0x000fe200078e0a0c */
[----:B------:R1:W-:Y:S04]  /*1ebb0*/  STL [R1+0x5c8], R17 ;  /* 0x0005c81101007387 */ /* 0x0003e80000100800 */
[----:B------:R-:W-:-:S05]  /*1ebc0*/  SEL R12, R10, R12, !P3 ;  /* 0x0000000c0a0c7207 */ /* 0x000fca0005800000 */
[----:B------:R-:W-:Y:S01]  /*1ebd0*/  @!P0 IMAD.IADD R11, R11, 0x1, -R8 ;  /* 0x000000010b0b8824 */ /* 0x000fe200078e0a08 */
[----:B-1----:R-:W-:Y:S01]  /*1ebe0*/  IADD3 R17, P5, PT, R15, R7, RZ ;  /* 0x000000070f117210 */ /* 0x002fe20007fbe0ff */
[----:B0-----:R-:W-:Y:S01]  /*1ebf0*/  IMAD R12, R12, UR4, RZ ;  /* 0x000000040c0c7c24 */ /* 0x001fe2000f8e02ff */
[----:B------:R0:W-:Y:S02]  /*1ec00*/  STL [R1+0x5c4], R87 ;  /* 0x0005c45701007387 */ /* 0x0001e40000100800 */
[----:B------:R-:W-:Y:S01]  /*1ec10*/  ISETP.GT.U32.AND P0, PT, R8, R11, PT ;  /* 0x0000000b0800720c */ /* 0x000fe20003f04070 */
[----:B------:R-:W-:Y:S01]  /*1ec20*/  @P2 IMAD.MOV.U32 R14, RZ, RZ, R17 ;  /* 0x000000ffff0e2224 */ /* 0x000fe200078e0011 */
[----:B------:R-:W-:Y:S01]  /*1ec30*/  ISETP.GE.AND P4, PT, R13, RZ, PT ;  /* 0x000000ff0d00720c */ /* 0x000fe20003f86270 */
[----:B------:R1:W-:Y:S01]  /*1ec40*/  STL [R1+0x5d0], R17 ;  /* 0x0005d01101007387 */ /* 0x0003e20000100800 */
[----:B------:R-:W-:Y:S01]  /*1ec50*/  PRMT R19, RZ, 0x7610, R19 ;  /* 0x00007610ff137816 */ /* 0x000fe20000000013 */
[----:B------:R-:W4:Y:S01]  /*1ec60*/  LDCU UR4, c[0x0][0x3b0] ;  /* 0x00007600ff0477ac */ /* 0x000f220008000800 */
[----:B0-----:R-:W-:-:S02]  /*1ec70*/  LEA.HI.X.SX32 R87, R15, R6, 0x1, P5 ;  /* 0x000000060f577211 */ /* 0x001fc400028f0eff */
[----:B-1----:R-:W-:-:S03]  /*1ec80*/  IADD3 R17, P5, PT, R12, R7, RZ ;  /* 0x000000070c117210 */ /* 0x002fc60007fbe0ff */
[----:B------:R0:W-:Y:S01]  /*1ec90*/  STL [R1+0x5cc], R87 ;  /* 0x0005cc5701007387 */ /* 0x0001e20000100800 */
[----:B------:R-:W-:Y:S02]  /*1eca0*/  @P2 IMAD.MOV.U32 R15, RZ, RZ, R87 ;  /* 0x000000ffff0f2224 */ /* 0x000fe400078e0057 */
[----:B------:R-:W-:Y:S01]  /*1ecb0*/  @!P0 IMAD.IADD R11, R11, 0x1, -R8 ;  /* 0x000000010b0b8824 */ /* 0x000fe200078e0a08 */
[----:B0-----:R-:W-:Y:S01]  /*1ecc0*/  LEA.HI.X.SX32 R87, R12, R6, 0x1, P5 ;  /* 0x000000060c577211 */ /* 0x001fe200028f0eff */
[----:B------:R-:W-:Y:S01]  /*1ecd0*/  @P2 IMAD.MOV.U32 R12, RZ, RZ, R17 ;  /* 0x000000ffff0c2224 */ /* 0x000fe200078e0011 */
[----:B------:R-:W-:-:S03]  /*1ece0*/  PRMT R20, RZ, 0x7610, R20 ;  /* 0x00007610ff147816 */ /* 0x000fc60000000014 */
[----:B------:R-:W-:Y:S02]  /*1ecf0*/  @P2 IMAD.MOV.U32 R13, RZ, RZ, R87 ;  /* 0x000000ffff0d2224 */ /* 0x000fe400078e0057 */
[----:B------:R-:W-:Y:S01]  /*1ed00*/  @!P4 IMAD.MOV R11, RZ, RZ, -R11 ;  /* 0x000000ffff0bc224 */ /* 0x000fe200078e0a0b */
[----:B------:R0:W2:Y:S04]  /*1ed10*/  @P2 LDG.E.U8 R20, desc[UR24][R14.64] ;  /* 0x000000180e142981 */ /* 0x0000a8000c1e1100 */
[----:B------:R1:W2:Y:S01]  /*1ed20*/  @P2 LDG.E.U8 R19, desc[UR24][R12.64] ;  /* 0x000000180c132981 */ /* 0x0002a2000c1e1100 */
[----:B0-----:R-:W-:Y:S01]  /*1ed30*/  SEL R14, R10, R11, !P3 ;  /* 0x0000000b0a0e7207 */ /* 0x001fe20005800000 */
[----:B-1----:R-:W-:-:S04]  /*1ed40*/  VIADD R13, R0, 0xfe ;  /* 0x000000fe000d7836 */ /* 0x002fc80000000000 */
[----:B------:R-:W-:Y:S01]  /*1ed50*/  IMAD R14, R14, UR6, RZ ;  /* 0x000000060e0e7c24 */ /* 0x000fe2000f8e02ff */
[----:B------:R-:W-:-:S04]  /*1ed60*/  IABS R12, R13 ;  /* 0x0000000d000c7213 */ /* 0x000fc80000000000 */
[----:B------:R-:W-:Y:S01]  /*1ed70*/  IADD3 R15, P0, PT, R14, R7, RZ ;  /* 0x000000070e0f7210 */ /* 0x000fe20007f1e0ff */
[----:B------:R-:W-:-:S03]  /*1ed80*/  IMAD.HI.U32 R11, R9, R12, RZ ;  /* 0x0000000c090b7227 */ /* 0x000fc600078e00ff */
[----:B------:R-:W-:Y:S01]  /*1ed90*/  LEA.HI.X.SX32 R16, R14, R6, 0x1, P0 ;  /* 0x000000060e107211 */ /* 0x000fe200000f0eff */
[----:B------:R-:W-:Y:S01]  /*1eda0*/  IMAD.MOV R11, RZ, RZ, -R11 ;  /* 0x000000ffff0b7224 */ /* 0x000fe200078e0a0b */
[----:B------:R-:W-:Y:S03]  /*1edb0*/  STL [R1+0x5d8], R17 ;  /* 0x0005d81101007387 */ /* 0x000fe60000100800 */
[C---:B------:R-:W-:Y:S01]  /*1edc0*/  IMAD R11, R8.reuse, R11, R12 ;  /* 0x0000000b080b7224 */ /* 0x040fe200078e020c */
[----:B------:R-:W-:Y:S01]  /*1edd0*/  STL [R1+0x5d4], R87 ;  /* 0x0005d45701007387 */ /* 0x000fe20000100800 */
[----:B------:R-:W-:Y:S01]  /*1ede0*/  PRMT R18, RZ, 0x7610, R18 ;  /* 0x00007610ff127816 */ /* 0x000fe20000000012 */
[----:B------:R-:W-:Y:S02]  /*1edf0*/  @P2 IMAD.MOV.U32 R14, RZ, RZ, R15 ;  /* 0x000000ffff0e2224 */ /* 0x000fe400078e000f */
[----:B------:R0:W-:Y:S01]  /*1ee00*/  STL [R1+0x2e8], R15 ;  /* 0x0002e80f01007387 */ /* 0x0001e20000100800 */
[----:B------:R-:W-:Y:S01]  /*1ee10*/  ISETP.GT.U32.AND P4, PT, R8, R11, PT ;  /* 0x0000000b0800720c */ /* 0x000fe20003f84070 */
[----:B0-----:R-:W-:-:S02]  /*1ee20*/  @P2 IMAD.MOV.U32 R15, RZ, RZ, R16 ;  /* 0x000000ffff0f2224 */ /* 0x001fc400078e0010 */
[----:B------:R0:W-:Y:S04]  /*1ee30*/  STL [R1+0x2e4], R16 ;  /* 0x0002e41001007387 */ /* 0x0001e80000100800 */
[----:B------:R1:W3:Y:S01]  /*1ee40*/  @P2 LDG.E.U8 R18, desc[UR24][R14.64] ;  /* 0x000000180e122981 */ /* 0x0002e2000c1e1100 */
[----:B------:R-:W-:Y:S01]  /*1ee50*/  ISETP.GE.AND P0, PT, R13, RZ, PT ;  /* 0x000000ff0d00720c */ /* 0x000fe20003f06270 */
[C---:B------:R-:W-:Y:S02]  /*1ee60*/  VIADD R17, R0.reuse, 0xf7 ;  /* 0x000000f700117836 */ /* 0x040fe40000000000 */
[C---:B0-----:R-:W-:Y:S02]  /*1ee70*/  VIADD R16, R0.reuse, 0xff ;  /* 0x000000ff00107836 */ /* 0x041fe40000000000 */
[----:B-1----:R-:W-:-:S03]  /*1ee80*/  VIADD R15, R0, 0xef ;  /* 0x000000ef000f7836 */ /* 0x002fc60000000000 */
[----:B------:R-:W-:Y:S01]  /*1ee90*/  IABS R12, R16 ;  /* 0x00000010000c7213 */ /* 0x000fe20000000000 */
[----:B------:R-:W-:Y:S01]  /*1eea0*/  @!P4 IMAD.IADD R11, R11, 0x1, -R8 ;  /* 0x000000010b0bc824 */ /* 0x000fe200078e0a08 */
[----:B------:R-:W-:Y:S02]  /*1eeb0*/  IABS R13, R15 ;  /* 0x0000000f000d7213 */ /* 0x000fe40000000000 */
[----:B------:R-:W-:-:S03]  /*1eec0*/  IABS R14, R17 ;  /* 0x00000011000e7213 */ /* 0x000fc60000000000 */
[----:B------:R-:W-:Y:S01]  /*1eed0*/  IMAD.HI.U32 R88, R9, R13, RZ ;  /* 0x0000000d09587227 */ /* 0x000fe200078e00ff */
[----:B------:R-:W-:-:S03]  /*1eee0*/  ISETP.GT.U32.AND P4, PT, R8, R11, PT ;  /* 0x0000000b0800720c */ /* 0x000fc60003f84070 */
[----:B------:R-:W-:-:S04]  /*1eef0*/  IMAD.HI.U32 R87, R9, R12, RZ ;  /* 0x0000000c09577227 */ /* 0x000fc800078e00ff */
[----:B------:R-:W-:Y:S02]  /*1ef00*/  IMAD.MOV R91, RZ, RZ, -R88 ;  /* 0x000000ffff5b7224 */ /* 0x000fe400078e0a58 */
[----:B------:R-:W-:-:S04]  /*1ef10*/  IMAD.HI.U32 R9, R9, R14, RZ ;  /* 0x0000000e09097227 */ /* 0x000fc800078e00ff */
[----:B------:R-:W-:Y:S02]  /*1ef20*/  IMAD.MOV R87, RZ, RZ, -R87 ;  /* 0x000000ffff577224 */ /* 0x000fe400078e0a57 */
[C---:B------:R-:W-:Y:S02]  /*1ef30*/  IMAD R13, R8.reuse, R91, R13 ;  /* 0x0000005b080d7224 */ /* 0x040fe400078e020d */
[----:B------:R-:W-:Y:S02]  /*1ef40*/  IMAD.MOV R88, RZ, RZ, -R9 ;  /* 0x000000ffff587224 */ /* 0x000fe400078e0a09 */
[C---:B------:R-:W-:Y:S01]  /*1ef50*/  IMAD R9, R8.reuse, R87, R12 ;  /* 0x0000005708097224 */ /* 0x040fe200078e020c */
[----:B------:R-:W-:Y:S01]  /*1ef60*/  ISETP.GT.U32.AND P5, PT, R8, R13, PT ;  /* 0x0000000d0800720c */ /* 0x000fe20003fa4070 */
[----:B------:R-:W-:-:S03]  /*1ef70*/  @!P4 IMAD.IADD R11, R11, 0x1, -R8 ;  /* 0x000000010b0bc824 */ /* 0x000fc600078e0a08 */
[C---:B------:R-:W-:Y:S01]  /*1ef80*/  ISETP.GT.U32.AND P4, PT, R8.reuse, R9, PT ;  /* 0x000000090800720c */ /* 0x040fe20003f84070 */
[----:B------:R-:W-:Y:S02]  /*1ef90*/  IMAD R12, R8, R88, R14 ;  /* 0x00000058080c7224 */ /* 0x000fe400078e020e */
[----:B------:R-:W-:-:S03]  /*1efa0*/  @!P0 IMAD.MOV R11, RZ, RZ, -R11 ;  /* 0x000000ffff0b8224 */ /* 0x000fc600078e0a0b */
[----:B------:R-:W-:-:S03]  /*1efb0*/  ISETP.GT.U32.AND P6, PT, R8, R12, PT ;  /* 0x0000000c0800720c */ /* 0x000fc60003fc4070 */
[----:B------:R-:W-:Y:S01]  /*1efc0*/  @!P5 IMAD.IADD R13, R13, 0x1, -R8 ;  /* 0x000000010d0dd824 */ /* 0x000fe200078e0a08 */
[----:B------:R-:W-:-:S03]  /*1efd0*/  SEL R11, R10, R11, !P3 ;  /* 0x0000000b0a0b7207 */ /* 0x000fc60005800000 */
[--C-:B------:R-:W-:Y:S01]  /*1efe0*/  @!P4 IMAD.IADD R9, R9, 0x1, -R8.reuse ;  /* 0x000000010909c824 */ /* 0x100fe200078e0a08 */
[----:B------:R-:W-:Y:S01]  /*1eff0*/  ISETP.GT.U32.AND P4, PT, R8, R13, PT ;  /* 0x0000000d0800720c */ /* 0x000fe20003f84070 */
[----:B----4-:R-:W-:Y:S01]  /*1f000*/  IMAD R11, R11, UR4, RZ ;  /* 0x000000040b0b7c24 */ /* 0x010fe2000f8e02ff */
[----:B------:R-:W-:Y:S01]  /*1f010*/  ISETP.GE.AND P0, PT, R15, RZ, PT ;  /* 0x000000ff0f00720c */ /* 0x000fe20003f06270 */
[----:B------:R-:W0:Y:S02]  /*1f020*/  LDCU UR4, c[0x0][0x3b0] ;  /* 0x00007600ff0477ac */ /* 0x000e240008000800 */
[----:B------:R-:W-:Y:S01]  /*1f030*/  @!P6 IMAD.IADD R12, R12, 0x1, -R8 ;  /* 0x000000010c0ce824 */ /* 0x000fe200078e0a08 */
[C---:B------:R-:W-:Y:S02]  /*1f040*/  IADD3 R117, P5, PT, R11.reuse, R7, RZ ;  /* 0x000000070b757210 */ /* 0x040fe40007fbe0ff */
[----:B------:R-:W-:Y:S02]  /*1f050*/  ISETP.GT.U32.AND P6, PT, R8, R9, PT ;  /* 0x000000090800720c */ /* 0x000fe40003fc4070 */
[----:B------:R-:W-:-:S02]  /*1f060*/  LEA.HI.X.SX32 R139, R11, R6, 0x1, P5 ;  /* 0x000000060b8b7211 */ /* 0x000fc400028f0eff */
[----:B------:R-:W-:Y:S01]  /*1f070*/  ISETP.GT.U32.AND P5, PT, R8, R12, PT ;  /* 0x0000000c0800720c */ /* 0x000fe20003fa4070 */
[----:B------:R-:W-:Y:S01]  /*1f080*/  @!P4 IMAD.IADD R13, R13, 0x1, -R8 ;  /* 0x000000010d0dc824 */ /* 0x000fe200078e0a08 */
[----:B------:R-:W-:-:S03]  /*1f090*/  ISETP.GE.AND P4, PT, R17, RZ, PT ;  /* 0x000000ff1100720c */ /* 0x000fc60003f86270 */
[----:B------:R-:W-:-:S04]  /*1f0a0*/  @!P0 IMAD.MOV R13, RZ, RZ, -R13 ;  /* 0x000000ffff0d8224 */ /* 0x000fc800078e0a0d */
[--C-:B------:R-:W-:Y:S01]  /*1f0b0*/  @!P6 IMAD.IADD R9, R9, 0x1, -R8.reuse ;  /* 0x000000010909e824 */ /* 0x100fe200078e0a08 */
[----:B------:R-:W-:Y:S02]  /*1f0c0*/  SEL R13, R10, R13, !P3 ;  /* 0x0000000d0a0d7207 */ /* 0x000fe40005800000 */
[----:B------:R-:W-:Y:S01]  /*1f0d0*/  ISETP.GE.AND P6, PT, R16, RZ, PT ;  /* 0x000000ff1000720c */ /* 0x000fe20003fc6270 */
[----:B------:R-:W-:Y:S02]  /*1f0e0*/  @!P5 IMAD.IADD R12, R12, 0x1, -R8 ;  /* 0x000000010c0cd824 */ /* 0x000fe400078e0a08 */
[----:B0-----:R-:W-:Y:S01]  /*1f0f0*/  IMAD R13, R13, UR4, RZ ;  /* 0x000000040d0d7c24 */ /* 0x001fe2000f8e02ff */
[----:B------:R-:W0:Y:S01]  /*1f100*/  LDCU UR4, c[0x0][0x3b0] ;  /* 0x00007600ff0477ac */ /* 0x000e220008000800 */
[----:B------:R-:W-:Y:S01]  /*1f110*/  @!P4 IMAD.MOV R12, RZ, RZ, -R12 ;  /* 0x000000ffff0cc224 */ /* 0x000fe200078e0a0c */
[----:B------:R-:W-:-:S04]  /*1f120*/  PRMT R11, RZ, 0x7610, R11 ;  /* 0x00007610ff0b7816 */ /* 0x000fc8000000000b */
[----:B------:R-:W-:-:S03]  /*1f130*/  SEL R12, R10, R12, !P3 ;  /* 0x0000000c0a0c7207 */ /* 0x000fc60005800000 */
[----:B------:R-:W-:Y:S01]  /*1f140*/  @!P6 IMAD.MOV R9, RZ, RZ, -R9 ;  /* 0x000000ffff09e224 */ /* 0x000fe200078e0a09 */
[C---:B------:R-:W-:Y:S01]  /*1f150*/  IADD3 R87, P0, PT, R13.reuse, R7, RZ ;  /* 0x000000070d577210 */ /* 0x040fe20007f1e0ff */
[----:B------:R-:W-:Y:S02]  /*1f160*/  @P2 IMAD.MOV.U32 R14, RZ, RZ, R117 ;  /* 0x000000ffff0e2224 */ /* 0x000fe400078e0075 */
[----:B------:R-:W-:Y:S01]  /*1f170*/  @P2 IMAD.MOV.U32 R15, RZ, RZ, R139 ;  /* 0x000000ffff0f2224 */ /* 0x000fe200078e008b */
[----:B------:R-:W-:Y:S01]  /*1f180*/  SEL R10, R10, R9, !P3 ;  /* 0x000000090a0a7207 */ /* 0x000fe20005800000 */
[----:B------:R-:W-:Y:S01]  /*1f190*/  IMAD R8, R12, UR5, RZ ;  /* 0x000000050c087c24 */ /* 0x000fe2000f8e02ff */
[----:B------:R-:W-:Y:S02]  /*1f1a0*/  LEA.HI.X.SX32 R88, R13, R6, 0x1, P0 ;  /* 0x000000060d587211 */ /* 0x000fe400000f0eff */
[----:B------:R1:W4:Y:S01]  /*1f1b0*/  @P2 LDG.E.U8 R11, desc[UR24][R14.64] ;  /* 0x000000180e0b2981 */ /* 0x000322000c1e1100 */
[----:B0-----:R-:W-:Y:S01]  /*1f1c0*/  IMAD R10, R10, UR4, RZ ;  /* 0x000000040a0a7c24 */ /* 0x001fe2000f8e02ff */
[----:B------:R-:W-:Y:S01]  /*1f1d0*/  PRMT R9, RZ, 0x7610, R9 ;  /* 0x00007610ff097816 */ /* 0x000fe20000000009 */
[----:B------:R-:W-:-:S02]  /*1f1e0*/  @P2 IMAD.MOV.U32 R12, RZ, RZ, R87 ;  /* 0x000000ffff0c2224 */ /* 0x000fc400078e0057 */
[----:B------:R-:W-:Y:S01]  /*1f1f0*/  @P2 IMAD.MOV.U32 R13, RZ, RZ, R88 ;  /* 0x000000ffff0d2224 */ /* 0x000fe200078e0058 */
[CC--:B-1----:R-:W-:Y:S01]  /*1f200*/  IADD3 R14, P0, PT, R8.reuse, R7.reuse, RZ ;  /* 0x00000007080e7210 */ /* 0x0c2fe20007f1e0ff */
[----:B------:R0:W-:Y:S03]  /*1f210*/  STL [R1+0x224], R117 ;  /* 0x0002247501007387 */ /* 0x0001e60000100800 */
[----:B------:R-:W-:Y:S01]  /*1f220*/  LEA.HI.X.SX32 R15, R8, R6, 0x1, P0 ;  /* 0x00000006080f7211 */ /* 0x000fe200000f0eff */
[----:B------:R-:W-:Y:S01]  /*1f230*/  STL [R1+0x220], R139 ;  /* 0x0002208b01007387 */ /* 0x000fe20000100800 */
[----:B------:R-:W-:Y:S02]  /*1f240*/  IADD3 R7, P0, PT, R10, R7, RZ ;  /* 0x000000070a077210 */ /* 0x000fe40007f1e0ff */
[----:B------:R-:W-:Y:S01]  /*1f250*/  PRMT R8, RZ, 0x7610, R8 ;  /* 0x00007610ff087816 */ /* 0x000fe20000000008 */
[----:B------:R-:W-:Y:S01]  /*1f260*/  STL [R1+0x20c], R87 ;  /* 0x00020c5701007387 */ /* 0x000fe20000100800 */
[----:B0-----:R-:W0:Y:S03]  /*1f270*/  LDC R117, c[0x0][0x3a0] ;  /* 0x0000e800ff757b82 */ /* 0x001e260000000800 */
[----:B------:R-:W-:Y:S04]  /*1f280*/  STL [R1+0x208], R88 ;  /* 0x0002085801007387 */ /* 0x000fe80000100800 */
[----:B------:R1:W4:Y:S04]  /*1f290*/  @P2 LDG.E.U8 R9, desc[UR24][R12.64] ;  /* 0x000000180c092981 */ /* 0x000328000c1e1100 */
[----:B------:R1:W-:Y:S02]  /*1f2a0*/  STL [R1+0x21c], R14 ;  /* 0x00021c0e01007387 */ /* 0x0003e40000100800 */
[----:B-1----:R-:W-:-:S02]  /*1f2b0*/  @P2 IMAD.MOV.U32 R12, RZ, RZ, R14 ;  /* 0x000000ffff0c2224 */ /* 0x002fc400078e000e */
[----:B------:R-:W-:Y:S01]  /*1f2c0*/  @P2 IMAD.MOV.U32 R13, RZ, RZ, R15 ;  /* 0x000000ffff0d2224 */ /* 0x000fe200078e000f */
[----:B------:R-:W-:Y:S02]  /*1f2d0*/  LEA.HI.X.SX32 R14, R10, R6, 0x1, P0 ;  /* 0x000000060a0e7211 */ /* 0x000fe400000f0eff */
[----:B------:R-:W-:Y:S02]  /*1f2e0*/  PRMT R6, RZ, 0x7610, R6 ;  /* 0x00007610ff067816 */ /* 0x000fe40000000006 */
[----:B------:R1:W4:Y:S02]  /*1f2f0*/  @P2 LDG.E.U8 R8, desc[UR24][R12.64] ;  /* 0x000000180c082981 */ /* 0x000324000c1e1100 */
[----:B-1----:R-:W-:Y:S02]  /*1f300*/  @P2 IMAD.MOV.U32 R12, RZ, RZ, R7 ;  /* 0x000000ffff0c2224 */ /* 0x002fe400078e0007 */
[----:B------:R-:W-:-:S05]  /*1f310*/  @P2 IMAD.MOV.U32 R13, RZ, RZ, R14 ;  /* 0x000000ffff0d2224 */ /* 0x000fca00078e000e */
[----:B------:R-:W4:Y:S01]  /*1f320*/  @P2 LDG.E.U8 R6, desc[UR24][R12.64] ;  /* 0x000000180c062981 */ /* 0x000f22000c1e1100 */
[----:B------:R-:W1:Y:S01]  /*1f330*/  S2R R140, SR_TID.X ;  /* 0x00000000008c7919 */ /* 0x000e620000002100 */
[----:B------:R-:W0:Y:S01]  /*1f340*/  S2R R2, SR_TID.X ;  /* 0x0000000000027919 */ /* 0x000e220000002100 */
[----:B------:R-:W0:Y:S01]  /*1f350*/  S2R R5, SR_TID.X ;  /* 0x0000000000057919 */ /* 0x000e220000002100 */
[----:B-1----:R-:W-:Y:S02]  /*1f360*/  LOP3.LUT R140, R140, 0x7f, RZ, 0xc0, !PT ;  /* 0x0000007f8c8c7812 */ /* 0x002fe400078ec0ff */
[----:B0-----:R-:W-:Y:S02]  /*1f370*/  LOP3.LUT R2, R2, 0x7f, RZ, 0xc0, !PT ;  /* 0x0000007f02027812 */ /* 0x001fe400078ec0ff */
[----:B------:R-:W-:Y:S02]  /*1f380*/  LOP3.LUT R140, R140, 0x40, RZ, 0x3c, !PT ;  /* 0x000000408c8c7812 */ /* 0x000fe400078e3cff */
[----:B------:R-:W-:-:S03]  /*1f390*/  LOP3.LUT R139, R2, 0x50, RZ, 0x3c, !PT ;  /* 0x00000050028b7812 */ /* 0x000fc600078e3cff */
        /* <DEDUP_REMOVED lines=19> */
[----:B--2---:R-:W-:Y:S04]  /*1f4d0*/  STS.U8 [R140+UR10+0x6a00], R38 ;  /* 0x006a00268c007988 */ /* 0x004fe8000800000a */
[----:B------:R-:W-:Y:S04]  /*1f4e0*/  STS.U8 [R140+UR10+0x6e00], R33 ;  /* 0x006e00218c007988 */ /* 0x000fe8000800000a */
[----:B------:R-:W-:Y:S04]  /*1f4f0*/  STS.U8 [R140+UR10+0x7200], R30 ;  /* 0x0072001e8c007988 */ /* 0x000fe8000800000a */
[----:B------:R-:W-:Y:S04]  /*1f500*/  STS.U8 [R140+UR10+0x7600], R26 ;  /* 0x0076001a8c007988 */ /* 0x000fe8000800000a */
[----:B------:R-:W-:Y:S04]  /*1f510*/  STS.U8 [R140+UR10+0x7a00], R23 ;  /* 0x007a00178c007988 */ /* 0x000fe8000800000a */
[----:B------:R-:W-:Y:S04]  /*1f520*/  STS.U8 [R140+UR10+0x7e00], R20 ;  /* 0x007e00148c007988 */ /* 0x000fe8000800000a */
[----:B------:R0:W-:Y:S04]  /*1f530*/  STS.U8 [R139+UR10+0x280], R138 ;  /* 0x0002808a8b007988 */ /* 0x0001e8000800000a */
[----:B------:R-:W-:Y:S01]  /*1f540*/  STS.U8 [R139+UR10+0x680], R135 ;  /* 0x000680878b007988 */ /* 0x000fe2000800000a */
[----:B0-----:R-:W-:-:S03]  /*1f550*/  LOP3.LUT R138, R2, 0x60, RZ, 0x3c, !PT ;  /* 0x00000060028a7812 */ /* 0x001fc600078e3cff */
[----:B------:R-:W-:Y:S04]  /*1f560*/  STS.U8 [R139+UR10+0xa80], R132 ;  /* 0x000a80848b007988 */ /* 0x000fe8000800000a */
[----:B------:R-:W-:Y:S04]  /*1f570*/  STS.U8 [R139+UR10+0xe80], R129 ;  /* 0x000e80818b007988 */ /* 0x000fe8000800000a */
[----:B------:R-:W-:Y:S04]  /*1f580*/  STS.U8 [R139+UR10+0x1280], R126 ;  /* 0x0012807e8b007988 */ /* 0x000fe8000800000a */
        /* <DEDUP_REMOVED lines=28> */
[----:B------:R1:W-:Y:S01]  /*1f750*/  STS.U8 [R138+UR10+0x700], R134 ;  /* 0x000700868a007988 */ /* 0x0003e2000800000a */
[----:B0-----:R-:W-:-:S03]  /*1f760*/  LOP3.LUT R137, R2, 0x70, RZ, 0x3c, !PT ;  /* 0x0000007002897812 */ /* 0x001fc600078e3cff */
[----:B------:R1:W-:Y:S04]  /*1f770*/  STS.U8 [R138+UR10+0xb00], R131 ;  /* 0x000b00838a007988 */ /* 0x0003e8000800000a */
        /* <DEDUP_REMOVED lines=28> */
[----:B----4-:R1:W-:Y:S04]  /*1f940*/  STS.U8 [R138+UR10+0x7f00], R11 ;  /* 0x007f000b8a007988 */ /* 0x0103e8000800000a */
        /* <DEDUP_REMOVED lines=31> */
[----:B------:R1:W-:Y:S01]  /*1fb40*/  STS.U8 [R137+UR10+0x7f80], R6 ;  /* 0x007f800689007988 */ /* 0x0003e2000800000a */
[----:B------:R0:W-:Y:S06]  /*1fb50*/  MEMBAR.ALL.CTA ;  /* 0x0000000000007992 */ /* 0x0001ec0000008000 */
[----:B0-----:R-:W0:Y:S01]  /*1fb60*/  FENCE.VIEW.ASYNC.S ;  /* 0x00000000000073c6 */ /* 0x001e220000000000 */
[----:B------:R-:W-:-:S03]  /*1fb70*/  VIADD R117, R117, 0x7f ;  /* 0x0000007f75757836 */ /* 0x000fc60000000000 */
[----:B------:R1:W-:Y:S01]  /*1fb80*/  STL [R1+0x218], R15 ;  /* 0x0002180f01007387 */ /* 0x0003e20000100800 */
[----:B0-----:R-:W-:Y:S01]  /*1fb90*/  BAR.SYNC.DEFER_BLOCKING 0x0 ;  /* 0x0000000000007b1d */ /* 0x001fe20000010000 */
[----:B------:R-:W-:-:S05]  /*1fba0*/  ISETP.NE.U32.AND P0, PT, RZ, UR14, PT ;  /* 0x0000000eff007c0c */ /* 0x000fca000bf05070 */
[----:B------:R1:W-:Y:S04]  /*1fbb0*/  STL [R1+0x214], R7 ;  /* 0x0002140701007387 */ /* 0x0003e80000100800 */
[----:B------:R1:W-:Y:S01]  /*1fbc0*/  STL [R1+0x210], R14 ;  /* 0x0002100e01007387 */ /* 0x0003e20000100800 */
[----:B------:R-:W-:Y:S02]  /*1fbd0*/  ISETP.LT.OR P2, PT, R117, 0x80, P0 ;  /* 0x000000807500780c */ /* 0x000fe40000741670 */
[----:B------:R-:W-:Y:S02]  /*1fbe0*/  LOP3.LUT R5, R5, 0x7f, RZ, 0xc0, !PT ;  /* 0x0000007f05057812 */ /* 0x000fe400078ec0ff */
[----:B------:R-:W-:Y:S02]  /*1fbf0*/  LOP3.LUT R4, R2, 0x20, RZ, 0x3c, !PT ;  /* 0x0000002002047812 */ /* 0x000fe400078e3cff */
[----:B------:R-:W-:-:S02]  /*1fc00*/  LOP3.LUT R5, R5, 0x30, RZ, 0x3c, !PT ;  /* 0x0000003005057812 */ /* 0x000fc400078e3cff */
[----:B------:R-:W-:Y:S02]  /*1fc10*/  LOP3.LUT R3, R2, 0x10, RZ, 0x3c, !PT ;  /* 0x0000001002037812 */ /* 0x000fe400078e3cff */
[----:B------:R-:W-:-:S03]  /*1fc20*/  ISETP.GE.AND P3, PT, R117, 0x100, PT ;  /* 0x000001007500780c */ /* 0x000fc60003f66270 */
[----:B-1----:R-:W-:Y:S10]  /*1fc30*/  @P2 BRA `(.L_x_6) ;  /* 0x0000000000842947 */ /* 0x002ff40003800000 */
[----:B------:R-:W-:Y:S02]  /*1fc40*/  UIADD3 UR4, UPT, UPT, UR10, 0x10000, URZ ;  /* 0x000100000a047890 */ /* 0x000fe4000fffe0ff */
[----:B------:R-:W-:Y:S02]  /*1fc50*/  USHF.R.U32.HI UR16, URZ, 0x4, UR10 ;  /* 0x00000004ff107899 */ /* 0x000fe4000801160a */
[----:B------:R-:W-:Y:S02]  /*1fc60*/  USHF.R.U32.HI UR4, URZ, 0x4, UR4 ;  /* 0x00000004ff047899 */ /* 0x000fe40008011604 */
[----:B------:R-:W-:Y:S02]  /*1fc70*/  USGXT.U32 UR16, UR16, 0xe ;  /* 0x0000000e1010789a */ /* 0x000fe40008000000 */
[----:B------:R-:W-:Y:S02]  /*1fc80*/  USGXT.U32 UR14, UR4, 0xe ;  /* 0x0000000e040e789a */ /* 0x000fe40008000000 */
[----:B------:R-:W-:-:S02]  /*1fc90*/  UIADD3 UR36, UP2, UPT, UR16, 0x2, URZ ;  /* 0x0000000210247890 */ /* 0x000fc4000ff5e0ff */
[----:B------:R-:W-:Y:S01]  /*1fca0*/  UIADD3 UR38, UP1, UPT, UR14, 0x80, URZ ;  /* 0x000000800e267890 */ /* 0x000fe2000ff3e0ff */
[----:B------:R-:W-:Y:S01]  /*1fcb0*/  UMOV UR4, URZ ;  /* 0x000000ff00047c82 */ /* 0x000fe20008000000 */
[----:B------:R-:W-:Y:S01]  /*1fcc0*/  UMOV UR40, 0x0 ;  /* 0x0000000000287882 */ /* 0x000fe20000000000 */
[----:B------:R-:W-:Y:S02]  /*1fcd0*/  UIADD3.X UR37, UPT, UPT, UR4, 0x40004040, URZ, UP2, !UPT ;  /* 0x4000404004257890 */ /* 0x000fe400097fe4ff */
[----:B------:R-:W-:Y:S02]  /*1fce0*/  UIADD3.X UR39, UPT, UPT, UR4, -0x7fffbfe0, URZ, UP1, !UPT ;  /* 0x8000402004277890 */ /* 0x000fe40008ffe4ff */
[----:B------:R-:W-:Y:S02]  /*1fcf0*/  UIADD3.64 UR20, UPT, UPT, UR36, 0x2, URZ ;  /* 0x0000000224147897 */ /* 0x000fe4000fffe0ff */
[----:B------:R-:W-:Y:S02]  /*1fd00*/  UIADD3.64 UR18, UPT, UPT, UR38, 0x80, URZ ;  /* 0x0000008026127897 */ /* 0x000fe4000fffe0ff */
[----:B------:R-:W-:-:S02]  /*1fd10*/  UIADD3.64 UR34, UPT, UPT, UR36, 0x4, URZ ;  /* 0x0000000424227897 */ /* 0x000fc4000fffe0ff */
[----:B------:R-:W-:Y:S01]  /*1fd20*/  UIADD3.64 UR22, UPT, UPT, UR38, 0x100, URZ ;  /* 0x0000010026167897 */ /* 0x000fe2000fffe0ff */
[----:B------:R-:W-:Y:S01]  /*1fd30*/  UMOV UR41, 0x4408490 ;  /* 0x0440849000297882 */ /* 0x000fe20000000000 */
[----:B------:R-:W-:Y:S01]  /*1fd40*/  UMOV UR17, 0x40004040 ;  /* 0x4000404000117882 */ /* 0x000fe20000000000 */
[----:B------:R-:W-:Y:S01]  /*1fd50*/  UMOV UR15, 0x80004020 ;  /* 0x80004020000f7882 */ /* 0x000fe20000000000 */
[----:B------:R-:W-:Y:S01]  /*1fd60*/  UMOV UR42, 0x0 ;  /* 0x00000000002a7882 */ /* 0x000fe20000000000 */
[----:B------:R-:W-:Y:S01]  /*1fd70*/  UMOV UR43, 0x4408490 ;  /* 0x04408490002b7882 */ /* 0x000fe20000000000 */
[----:B------:R-:W-:Y:S01]  /*1fd80*/  UMOV UR44, 0x0 ;  /* 0x00000000002c7882 */ /* 0x000fe20000000000 */
[----:B------:R-:W-:Y:S01]  /*1fd90*/  UMOV UR45, 0x4408490 ;  /* 0x04408490002d7882 */ /* 0x000fe20000000000 */
[----:B------:R-:W-:Y:S01]  /*1fda0*/  UMOV UR4, UR13 ;  /* 0x0000000d00047c82 */ /* 0x000fe20008000000 */
[----:B------:R-:W-:Y:S01]  /*1fdb0*/  UMOV UR5, URZ ;  /* 0x000000ff00057c82 */ /* 0x000fe20008000000 */
[----:B------:R0:W-:Y:S01]  /*1fdc0*/  UTCQMMA gdesc[UR14], gdesc[UR16], tmem[UR7], tmem[UR40], idesc[UR41], !UPT ;  /* 0x00ff28100e0075ea */ /* 0x0001e2000f800307 */
[----:B------:R-:W-:Y:S01]  /*1fdd0*/  UMOV UR46, 0x0 ;  /* 0x00000000002e7882 */ /* 0x000fe20000000000 */
[----:B------:R-:W-:Y:S01]  /*1fde0*/  UMOV UR47, 0x4408490 ;  /* 0x04408490002f7882 */ /* 0x000fe20000000000 */
[----:B------:R0:W-:Y:S01]  /*1fdf0*/  UTCQMMA gdesc[UR38], gdesc[UR36], tmem[UR7], tmem[UR42], idesc[UR43], UPT ;  /* 0x00ff2a24260075ea */ /* 0x0001e2000b800307 */
[----:B------:R-:W-:Y:S01]  /*1fe00*/  UMOV UR4, UR4 ;  /* 0x0000000400047c82 */ /* 0x000fe20008000000 */
[----:B------:R0:W-:Y:S01]  /*1fe10*/  UTCQMMA gdesc[UR18], gdesc[UR20], tmem[UR7], tmem[UR44], idesc[UR45], UPT ;  /* 0x00ff2c14120075ea */ /* 0x0001e2000b800307 */
[----:B------:R0:W-:Y:S01]  /*1fe20*/  UTCQMMA gdesc[UR22], gdesc[UR34], tmem[UR7], tmem[UR46], idesc[UR47], UPT ;  /* 0x00ff2e22160075ea */ /* 0x0001e2000b800307 */
[----:B------:R0:W-:Y:S01]  /*1fe30*/  UTCBAR [UR4], URZ ;  /* 0x000000ff040073e9 */ /* 0x0001e200080000ff */
[----:B------:R-:W-:Y:S01]  /*1fe40*/  NOP ;  /* 0x0000000000007918 */ /* 0x000fe20000000000 */
.L_x_6:
[----:B0-----:R-:W-:Y:S01]  /*1fe50*/  UMOV UR4, URZ ;  /* 0x000000ff00047c82 */ /* 0x001fe20008000000 */
[----:B------:R-:W-:Y:S05]  /*1fe60*/  @!P3 BRA `(.L_x_7) ;  /* 0x0000011400acb947 */ /* 0x000fea0003800000 */
[----:B------:R-:W-:Y:S01]  /*1fe70*/  SHF.R.S32.HI R6, RZ, 0x1f, R117 ;  /* 0x0000001fff067819 */ /* 0x000fe20000011475 */
[----:B------:R-:W-:Y:S02]  /*1fe80*/  USHF.L.U32 UR20, UR8, 0x7, URZ ;  /* 0x0000000708147899 */ /* 0x000fe400080006ff */
[----:B------:R-:W-:Y:S01]  /*1fe90*/  UIADD3 UR6, UPT, UPT, UR10, 0x12000, URZ ;  /* 0x000120000a067890 */ /* 0x000fe2000fffe0ff */
[----:B------:R-:W-:Y:S01]  /*1fea0*/  LEA.HI R6, R6, R117, RZ, 0x7 ;  /* 0x0000007506067211 */ /* 0x000fe200078f38ff */
[----:B------:R-:W-:Y:S02]  /*1feb0*/  UIADD3 UR8, UPT, UPT, UR10, 0x8000, URZ ;  /* 0x000080000a087890 */ /* 0x000fe4000fffe0ff */
[----:B------:R-:W-:Y:S01]  /*1fec0*/  USHF.R.U32.HI UR6, URZ, 0x4, UR6 ;  /* 0x00000004ff067899 */ /* 0x000fe20008011606 */
[----:B------:R-:W-:Y:S01]  /*1fed0*/  SHF.R.S32.HI R6, RZ, 0x7, R6 ;  /* 0x00000007ff067819 */ /* 0x000fe20000011406 */
[----:B------:R-:W-:Y:S02]  /*1fee0*/  USHF.R.U32.HI UR8, URZ, 0x4, UR8 ;  /* 0x00000004ff087899 */ /* 0x000fe40008011608 */
[----:B------:R-:W-:Y:S01]  /*1fef0*/  USGXT.U32 UR14, UR6, 0xe ;  /* 0x0000000e060e789a */ /* 0x000fe20008000000 */
[----:B------:R-:W-:Y:S01]  /*1ff00*/  VIMNMX R6, PT, PT, R6, 0x2, !PT ;  /* 0x0000000206067848 */ /* 0x000fe20007fe0100 */
[----:B------:R-:W-:-:S02]  /*1ff10*/  USGXT.U32 UR16, UR8, 0xe ;  /* 0x0000000e0810789a */ /* 0x000fc40008000000 */
[----:B------:R-:W-:Y:S02]  /*1ff20*/  UIADD3 UR36, UP1, UPT, UR14, 0x80, URZ ;  /* 0x000000800e247890 */ /* 0x000fe4000ff3e0ff */
[----:B------:R-:W-:Y:S01]  /*1ff30*/  VIADD R7, R6, 0xfffffffe ;  /* 0xfffffffe06077836 */ /* 0x000fe20000000000 */
[----:B------:R-:W-:Y:S01]  /*1ff40*/  UIADD3 UR34, UP2, UPT, UR16, 0x2, URZ ;  /* 0x0000000210227890 */ /* 0x000fe2000ff5e0ff */
[----:B------:R-:W-:Y:S01]  /*1ff50*/  IMAD.MOV.U32 R6, RZ, RZ, RZ ;  /* 0x000000ffff067224 */ /* 0x000fe200078e00ff */
[----:B------:R-:W-:Y:S01]  /*1ff60*/  UMOV UR4, URZ ;  /* 0x000000ff00047c82 */ /* 0x000fe20008000000 */
[----:B------:R-:W-:Y:S01]  /*1ff70*/  UMOV UR5, URZ ;  /* 0x000000ff00057c82 */ /* 0x000fe20008000000 */
[----:B------:R0:W-:Y:S01]  /*1ff80*/  STL [R1+0x99c], R7 ;  /* 0x00099c0701007387 */ /* 0x0001e20000100800 */
[----:B------:R-:W-:Y:S02]  /*1ff90*/  USHF.L.U32 UR21, UR9, 0x7, URZ ;  /* 0x0000000709157899 */ /* 0x000fe400080006ff */
[----:B------:R-:W-:-:S02]  /*1ffa0*/  UIADD3.X UR37, UPT, UPT, UR4, -0x7fffbfe0, URZ, UP1, !UPT ;  /* 0x8000402004257890 */ /* 0x000fc40008ffe4ff */
[----:B------:R-:W-:Y:S01]  /*1ffb0*/  UIADD3.X UR35, UPT, UPT, UR5, 0x40004040, URZ, UP2, !UPT ;  /* 0x4000404005237890 */ /* 0x000fe200097fe4ff */
[----:B------:R-:W1:Y:S01]  /*1ffc0*/  LDCU UR53, c[0x0][0x3a0] ;  /* 0x00007400ff3577ac */ /* 0x000e620008000800 */
[----:B------:R-:W-:Y:S02]  /*1ffd0*/  USHF.R.S32.HI UR33, URZ, 0x1f, UR20 ;  /* 0x0000001fff217899 */ /* 0x000fe40008011414 */
[----:B------:R-:W-:Y:S02]  /*1ffe0*/  USHF.R.S32.HI UR52, URZ, 0x1f, UR21 ;  /* 0x0000001fff347899 */ /* 0x000fe40008011415 */
[----:B------:R-:W-:Y:S02]  /*1fff0*/  UIADD3.64 UR38, UPT, UPT, UR36, 0x80, URZ ;  /* 0x0000008024267897 */ /* 0x000fe4000fffe0ff */
[----:B------:R-:W-:Y:S02]  /*20000*/  UIADD3.64 UR40, UPT, UPT, UR34, 0x2, URZ ;  /* 0x0000000222287897 */ /* 0x000fe4000fffe0ff */
[----:B------:R-:W-:-:S02]  /*20010*/  UIADD3.64 UR42, UPT, UPT, UR36, 0x100, URZ ;  /* 0x00000100242a7897 */ /* 0x000fc4000fffe0ff */
[----:B------:R-:W-:Y:S01]  /*20020*/  UIADD3.64 UR44, UPT, UPT, UR34, 0x4, URZ ;  /* 0x00000004222c7897 */ /* 0x000fe2000fffe0ff */
[----:B------:R-:W-:Y:S01]  /*20030*/  UMOV UR22, 0x1 ;  /* 0x0000000100167882 */ /* 0x000fe20000000000 */
[----:B0-----:R-:W-:-:S10]  /*20040*/  UMOV UR6, URZ ;  /* 0x000000ff00067c82 */ /* 0x001fd40008000000 */
.L_x_10:
[----:B------:R-:W2:Y:S04]  /*20050*/  LDL.LU R30, [R1+0x214] ;  /* 0x00021400011e7983 */ /* 0x000ea80000300800 */
[----:B------:R-:W3:Y:S04]  /*20060*/  LDL.LU R29, [R1+0x224] ;  /* 0x00022400011d7983 */ /* 0x000ee80000300800 */
[----:B------:R-:W4:Y:S04]  /*20070*/  LDL.LU R28, [R1+0x5d8] ;  /* 0x0005d800011c7983 */ /* 0x000f280000300800 */
        /* <DEDUP_REMOVED lines=20> */
[----:B------:R-:W4:Y:S01]  /*201c0*/  LDL.LU R10, [R1+0x5c4] ;  /* 0x0005c400010a7983 */ /* 0x000f220000300800 */
[----:B------:R-:W-:Y:S01]  /*201d0*/  IMAD.U32 R6, R6, -0x80000000, RZ ;  /* 0x8000000006067824 */ /* 0x000fe200078e00ff */
[----:B------:R-:W-:Y:S01]  /*201e0*/  UIADD3 UR23, UPT, UPT, UR6, 0x1, URZ ;  /* 0x0000000106177890 */ /* 0x000fe2000fffe0ff */
[----:B--2---:R-:W-:-:S02]  /*201f0*/  IADD3 R30, P5, PT, R30, UR21, RZ ;  /* 0x000000151e1e7c10 */ /* 0x004fc4000ffbe0ff */
[----:B---3--:R-:W-:-:S03]  /*20200*/  IADD3 R29, P6, PT, R29, UR21, RZ ;  /* 0x000000151d1d7c10 */ /* 0x008fc6000ffde0ff */
[----:B------:R-:W-:Y:S01]  /*20210*/  STL [R1+0x214], R30 ;  /* 0x0002141e01007387 */ /* 0x000fe20000100800 */
[----:B----4-:R-:W-:Y:S02]  /*20220*/  IADD3 R28, P2, PT, R28, UR21, RZ ;  /* 0x000000151c1c7c10 */ /* 0x010fe4000ff5e0ff */
[----:B------:R-:W-:-:S05]  /*20230*/  IADD3 R9, P3, PT, R9, UR21, RZ ;  /* 0x0000001509097c10 */ /* 0x000fca000ff7e0ff */
[----:B------:R0:W-:Y:S04]  /*20240*/  STL [R1+0x5d0], R9 ;  /* 0x0005d00901007387 */ /* 0x0001e80000100800 */
[----:B------:R-:W-:Y:S04]  /*20250*/  STL [R1+0x224], R29 ;  /* 0x0002241d01007387 */ /* 0x000fe80000100800 */
[----:B0-----:R-:W2:Y:S01]  /*20260*/  LDL.LU R9, [R1+0x928] ;  /* 0x0009280001097983 */ /* 0x001ea20000300800 */
[----:B------:R-:W-:Y:S02]  /*20270*/  IADD3 R27, P4, PT, R27, UR21, RZ ;  /* 0x000000151b1b7c10 */ /* 0x000fe4000ff9e0ff */
[----:B------:R-:W-:Y:S01]  /*20280*/  IADD3.X R26, PT, PT, R26, UR52, RZ, P5, !PT ;  /* 0x000000341a1a7c10 */ /* 0x000fe2000affe4ff */
[----:B------:R-:W-:Y:S01]  /*20290*/  STL [R1+0x5d8], R28 ;  /* 0x0005d81c01007387 */ /* 0x000fe20000100800 */
[----:B------:R-:W-:-:S02]  /*202a0*/  IADD3 R25, P5, PT, R25, UR21, RZ ;  /* 0x0000001519197c10 */ /* 0x000fc4000ffbe0ff */
[----:B------:R-:W-:Y:S01]  /*202b0*/  IADD3.X R24, PT, PT, R24, UR52, RZ, P6, !PT ;  /* 0x0000003418187c10 */ /* 0x000fe2000b7fe4ff */
[----:B------:R-:W-:Y:S01]  /*202c0*/  STL [R1+0x958], R27 ;  /* 0x0009581b01007387 */ /* 0x000fe20000100800 */
[----:B------:R-:W-:Y:S02]  /*202d0*/  IADD3.X R8, PT, PT, R8, UR52, RZ, P2, !PT ;  /* 0x0000003408087c10 */ /* 0x000fe400097fe4ff */
[----:B------:R-:W-:Y:S01]  /*202e0*/  IADD3 R23, P6, PT, R23, UR21, RZ ;  /* 0x0000001517177c10 */ /* 0x000fe2000ffde0ff */
[----:B------:R-:W-:Y:S01]  /*202f0*/  STL [R1+0x210], R26 ;  /* 0x0002101a01007387 */ /* 0x000fe20000100800 */
[----:B------:R-:W-:-:S03]  /*20300*/  IADD3 R22, P2, PT, R22, UR21, RZ ;  /* 0x0000001516167c10 */ /* 0x000fc6000ff5e0ff */
[----:B------:R-:W-:Y:S01]  /*20310*/  STL [R1+0x950], R25 ;  /* 0x0009501901007387 */ /* 0x000fe20000100800 */
[----:B------:R-:W-:-:S03]  /*20320*/  IADD3.X R21, PT, PT, R21, UR52, RZ, P3, !PT ;  /* 0x0000003415157c10 */ /* 0x000fc60009ffe4ff */
[----:B------:R0:W-:Y:S01]  /*20330*/  STL [R1+0x5d4], R8 ;  /* 0x0005d40801007387 */ /* 0x0001e20000100800 */
[----:B------:R-:W-:-:S03]  /*20340*/  IADD3 R20, P3, PT, R20, UR21, RZ ;  /* 0x0000001514147c10 */ /* 0x000fc6000ff7e0ff */
[----:B------:R-:W-:Y:S01]  /*20350*/  STL [R1+0x220], R24 ;  /* 0x0002201801007387 */ /* 0x000fe20000100800 */
[----:B------:R-:W-:-:S03]  /*20360*/  IADD3.X R19, PT, PT, R19, UR52, RZ, P4, !PT ;  /* 0x0000003413137c10 */ /* 0x000fc6000a7fe4ff */
[----:B0-----:R-:W3:Y:S01]  /*20370*/  LDL.LU R8, [R1+0x5bc] ;  /* 0x0005bc0001087983 */ /* 0x001ee20000300800 */
[----:B------:R-:W-:Y:S02]  /*20380*/  IADD3 R18, P4, PT, R18, UR21, RZ ;  /* 0x0000001512127c10 */ /* 0x000fe4000ff9e0ff */
[----:B------:R-:W-:Y:S01]  /*20390*/  IADD3.X R17, PT, PT, R17, UR52, RZ, P5, !PT ;  /* 0x0000003411117c10 */ /* 0x000fe2000affe4ff */
[----:B------:R-:W-:Y:S01]  /*203a0*/  STL [R1+0x948], R23 ;  /* 0x0009481701007387 */ /* 0x000fe20000100800 */
[----:B------:R-:W-:-:S03]  /*203b0*/  IADD3 R16, P5, PT, R16, UR21, RZ ;  /* 0x0000001510107c10 */ /* 0x000fc6000ffbe0ff */
[----:B------:R-:W-:Y:S01]  /*203c0*/  STL [R1+0x940], R22 ;  /* 0x0009401601007387 */ /* 0x000fe20000100800 */
[----:B------:R-:W-:-:S03]  /*203d0*/  IADD3.X R15, PT, PT, R15, UR52, RZ, P6, !PT ;  /* 0x000000340f0f7c10 */ /* 0x000fc6000b7fe4ff */
[----:B------:R-:W-:Y:S01]  /*203e0*/  STL [R1+0x5cc], R21 ;  /* 0x0005cc1501007387 */ /* 0x000fe20000100800 */
[----:B------:R-:W-:-:S03]  /*203f0*/  IADD3 R14, P6, PT, R14, UR21, RZ ;  /* 0x000000150e0e7c10 */ /* 0x000fc6000ffde0ff */
[----:B------:R-:W-:Y:S01]  /*20400*/  STL [R1+0x21c], R20 ;  /* 0x00021c1401007387 */ /* 0x000fe20000100800 */
[----:B------:R-:W-:-:S03]  /*20410*/  IADD3.X R13, PT, PT, R13, UR52, RZ, P2, !PT ;  /* 0x000000340d0d7c10 */ /* 0x000fc600097fe4ff */
[----:B------:R-:W-:Y:S01]  /*20420*/  STL [R1+0x954], R19 ;  /* 0x0009541301007387 */ /* 0x000fe20000100800 */
[----:B------:R-:W-:-:S03]  /*20430*/  IADD3 R7, P2, PT, R7, UR21, RZ ;  /* 0x0000001507077c10 */ /* 0x000fc6000ff5e0ff */
[----:B------:R-:W-:Y:S04]  /*20440*/  STL [R1+0x5c8], R18 ;  /* 0x0005c81201007387 */ /* 0x000fe80000100800 */
[----:B------:R-:W-:Y:S04]  /*20450*/  STL [R1+0x94c], R17 ;  /* 0x00094c1101007387 */ /* 0x000fe80000100800 */
[----:B------:R-:W-:Y:S04]  /*20460*/  STL [R1+0x5c0], R16 ;  /* 0x0005c01001007387 */ /* 0x000fe80000100800 */
[----:B------:R-:W-:Y:S04]  /*20470*/  STL [R1+0x944], R15 ;  /* 0x0009440f01007387 */ /* 0x000fe80000100800 */
[----:B------:R0:W-:Y:S04]  /*20480*/  STL [R1+0x938], R7 ;  /* 0x0009380701007387 */ /* 0x0001e80000100800 */
[----:B------:R-:W-:Y:S04]  /*20490*/  STL [R1+0x5b8], R14 ;  /* 0x0005b80e01007387 */ /* 0x000fe80000100800 */
[----:B0-----:R-:W4:Y:S01]  /*204a0*/  LDL.LU R7, [R1+0x920] ;  /* 0x0009200001077983 */ /* 0x001f220000300800 */
[----:B------:R-:W-:-:S02]  /*204b0*/  IADD3.X R12, PT, PT, R12, UR52, RZ, P3, !PT ;  /* 0x000000340c0c7c10 */ /* 0x000fc40009ffe4ff */
[----:B------:R-:W-:Y:S01]  /*204c0*/  IADD3 R11, P3, PT, R11, UR21, RZ ;  /* 0x000000150b0b7c10 */ /* 0x000fe2000ff7e0ff */
[----:B------:R-:W-:Y:S01]  /*204d0*/  STL [R1+0x93c], R13 ;  /* 0x00093c0d01007387 */ /* 0x000fe20000100800 */
[----:B------:R-:W-:-:S03]  /*204e0*/  IADD3.X R10, PT, PT, R10, UR52, RZ, P4, !PT ;  /* 0x000000340a0a7c10 */ /* 0x000fc6000a7fe4ff */
[----:B------:R-:W4:Y:S04]  /*204f0*/  LDL.LU R33, [R1+0x5b4] ;  /* 0x0005b40001217983 */ /* 0x000f280000300800 */
[----:B------:R0:W-:Y:S04]  /*20500*/  STL [R1+0x930], R11 ;  /* 0x0009300b01007387 */ /* 0x0001e80000100800 */
[----:B------:R-:W-:Y:S04]  /*20510*/  STL [R1+0x218], R12 ;  /* 0x0002180c01007387 */ /* 0x000fe80000100800 */
[----:B0-----:R-:W4:Y:S04]  /*20520*/  LDL.LU R11, [R1+0x20c] ;  /* 0x00020c00010b7983 */ /* 0x001f280000300800 */
[----:B------:R-:W4:Y:S04]  /*20530*/  LDL.LU R32, [R1+0x934] ;  /* 0x0009340001207983 */ /* 0x000f280000300800 */
[----:B------:R-:W4:Y:S04]  /*20540*/  LDL.LU R31, [R1+0x5b0] ;  /* 0x0005b000011f7983 */ /* 0x000f280000300800 */
[----:B------:R-:W4:Y:S04]  /*20550*/  LDL.LU R30, [R1+0x92c] ;  /* 0x00092c00011e7983 */ /* 0x000f280000300800 */
[----:B------:R0:W-:Y:S04]  /*20560*/  STL [R1+0x5c4], R10 ;  /* 0x0005c40a01007387 */ /* 0x0001e80000100800 */
[----:B------:R-:W4:Y:S04]  /*20570*/  LDL.LU R29, [R1+0x5a8] ;  /* 0x0005a800011d7983 */ /* 0x000f280000300800 */
[----:B------:R-:W4:Y:S04]  /*20580*/  LDL.LU R28, [R1+0x924] ;  /* 0x00092400011c7983 */ /* 0x000f280000300800 */
[----:B0-----:R-:W4:Y:S04]  /*20590*/  LDL.LU R10, [R1+0x5a0] ;  /* 0x0005a000010a7983 */ /* 0x001f280000300800 */
[----:B------:R-:W4:Y:S04]  /*205a0*/  LDL.LU R27, [R1+0x91c] ;  /* 0x00091c00011b7983 */ /* 0x000f280000300800 */
[----:B------:R-:W4:Y:S04]  /*205b0*/  LDL.LU R26, [R1+0x918] ;  /* 0x00091800011a7983 */ /* 0x000f280000300800 */
[----:B------:R-:W4:Y:S01]  /*205c0*/  LDL.LU R25, [R1+0x208] ;  /* 0x0002080001197983 */ /* 0x000f220000300800 */
[----:B--2---:R-:W-:-:S05]  /*205d0*/  IADD3 R9, P4, PT, R9, UR21, RZ ;  /* 0x0000001509097c10 */ /* 0x004fca000ff9e0ff */
[----:B------:R0:W-:Y:S04]  /*205e0*/  STL [R1+0x928], R9 ;  /* 0x0009280901007387 */ /* 0x0001e80000100800 */
[----:B------:R-:W2:Y:S04]  /*205f0*/  LDL.LU R24, [R1+0x910] ;  /* 0x0009100001187983 */ /* 0x000ea80000300800 */
[----:B------:R-:W2:Y:S04]  /*20600*/  LDL.LU R23, [R1+0x5ac] ;  /* 0x0005ac0001177983 */ /* 0x000ea80000300800 */
[----:B0-----:R-:W2:Y:S04]  /*20610*/  LDL.LU R9, [R1+0x908] ;  /* 0x0009080001097983 */ /* 0x001ea80000300800 */
[----:B------:R-:W2:Y:S04]  /*20620*/  LDL.LU R22, [R1+0x5a4] ;  /* 0x0005a40001167983 */ /* 0x000ea80000300800 */
[----:B------:R-:W2:Y:S04]  /*20630*/  LDL.LU R21, [R1+0x900] ;  /* 0x0009000001157983 */ /* 0x000ea80000300800 */
[----:B------:R-:W2:Y:S01]  /*20640*/  LDL.LU R20, [R1+0x59c] ;  /* 0x00059c0001147983 */ /* 0x000ea20000300800 */
[----:B---3--:R-:W-:-:S05]  /*20650*/  IADD3.X R8, PT, PT, R8, UR52, RZ, P5, !PT ;  /* 0x0000003408087c10 */ /* 0x008fca000affe4ff */
[----:B------:R0:W-:Y:S04]  /*20660*/  STL [R1+0x5bc], R8 ;  /* 0x0005bc0801007387 */ /* 0x0001e80000100800 */
[----:B------:R-:W3:Y:S04]  /*20670*/  LDL.LU R19, [R1+0x598] ;  /* 0x0005980001137983 */ /* 0x000ee80000300800 */
[----:B------:R-:W3:Y:S04]  /*20680*/  LDL.LU R18, [R1+0x914] ;  /* 0x0009140001127983 */ /* 0x000ee80000300800 */
[----:B------:R-:W3:Y:S04]  /*20690*/  LDL.LU R17, [R1+0x590] ;  /* 0x0005900001117983 */ /* 0x000ee80000300800 */
[----:B------:R-:W3:Y:S04]  /*206a0*/  LDL.LU R16, [R1+0x90c] ;  /* 0x00090c0001107983 */ /* 0x000ee80000300800 */
[----:B------:R-:W3:Y:S04]  /*206b0*/  LDL.LU R15, [R1+0x588] ;  /* 0x00058800010f7983 */ /* 0x000ee80000300800 */
[----:B------:R-:W3:Y:S04]  /*206c0*/  LDL.LU R14, [R1+0x904] ;  /* 0x00090400010e7983 */ /* 0x000ee80000300800 */
[----:B------:R-:W3:Y:S04]  /*206d0*/  LDL.LU R13, [R1+0x580] ;  /* 0x00058000010d7983 */ /* 0x000ee80000300800 */
[----:B0-----:R-:W3:Y:S04]  /*206e0*/  LDL.LU R8, [R1+0x8fc] ;  /* 0x0008fc0001087983 */ /* 0x001ee80000300800 */
[----:B------:R-:W3:Y:S01]  /*206f0*/  LDL.LU R12, [R1+0x8f8] ;  /* 0x0008f800010c7983 */ /* 0x000ee20000300800 */
[----:B----4-:R-:W-:-:S05]  /*20700*/  IADD3 R7, P5, PT, R7, UR21, RZ ;  /* 0x0000001507077c10 */ /* 0x010fca000ffbe0ff */
[----:B------:R0:W-:Y:S04]  /*20710*/  STL [R1+0x920], R7 ;  /* 0x0009200701007387 */ /* 0x0001e80000100800 */
[----:B0-----:R-:W4:Y:S01]  /*20720*/  LDL.LU R7, [R1+0x594] ;  /* 0x0005940001077983 */ /* 0x001f220000300800 */
[----:B------:R-:W-:Y:S02]  /*20730*/  IADD3.X R33, PT, PT, R33, UR52, RZ, P6, !PT ;  /* 0x0000003421217c10 */ /* 0x000fe4000b7fe4ff */
[----:B------:R-:W-:Y:S02]  /*20740*/  IADD3 R11, P6, PT, R11, UR21, RZ ;  /* 0x000000150b0b7c10 */ /* 0x000fe4000ffde0ff */
[----:B------:R-:W-:-:S03]  /*20750*/  IADD3.X R32, PT, PT, R32, UR52, RZ, P2, !PT ;  /* 0x0000003420207c10 */ /* 0x000fc600097fe4ff */
[----:B------:R0:W-:Y:S01]  /*20760*/  STL [R1+0x20c], R11 ;  /* 0x00020c0b01007387 */ /* 0x0001e20000100800 */
[----:B------:R-:W-:Y:S02]  /*20770*/  IADD3 R31, P2, PT, R31, UR21, RZ ;  /* 0x000000151f1f7c10 */ /* 0x000fe4000ff5e0ff */
[----:B------:R-:W-:Y:S01]  /*20780*/  IADD3.X R30, PT, PT, R30, UR52, RZ, P3, !PT ;  /* 0x000000341e1e7c10 */ /* 0x000fe20009ffe4ff */
[----:B0-----:R-:W4:Y:S04]  /*20790*/  LDL.LU R11, [R1+0x8f0] ;  /* 0x0008f000010b7983 */ /* 0x001f280000300800 */
[----:B------:R-:W-:Y:S01]  /*207a0*/  STL [R1+0x5b4], R33 ;  /* 0x0005b42101007387 */ /* 0x000fe20000100800 */
        /* <DEDUP_REMOVED lines=8> */
[----:B------:R0:W-:Y:S01]  /*20830*/  STL [R1+0x5a0], R10 ;  /* 0x0005a00a01007387 */ /* 0x0001e20000100800 */
[----:B------:R-:W-:-:S03]  /*20840*/  IADD3.X R25, PT, PT, R25, UR52, RZ, P6, !PT ;  /* 0x0000003419197c10 */ /* 0x000fc6000b7fe4ff */
[----:B------:R-:W-:Y:S04]  /*20850*/  STL [R1+0x5a8], R29 ;  /* 0x0005a81d01007387 */ /* 0x000fe80000100800 */
[----:B0-----:R-:W4:Y:S04]  /*20860*/  LDL.LU R10, [R1+0x58c] ;  /* 0x00058c00010a7983 */ /* 0x001f280000300800 */
[----:B------:R-:W-:Y:S04]  /*20870*/  STL [R1+0x924], R28 ;  /* 0x0009241c01007387 */ /* 0x000fe80000100800 */
[----:B------:R-:W-:Y:S04]  /*20880*/  STL [R1+0x91c], R27 ;  /* 0x00091c1b01007387 */ /* 0x000fe80000100800 */
[----:B------:R-:W-:Y:S04]  /*20890*/  STL [R1+0x918], R26 ;  /* 0x0009181a01007387 */ /* 0x000fe80000100800 */
[----:B------:R-:W-:Y:S01]  /*208a0*/  STL [R1+0x208], R25 ;  /* 0x0002081901007387 */ /* 0x000fe20000100800 */
[----:B--2---:R-:W-:-:S02]  /*208b0*/  IADD3 R24, P6, PT, R24, UR21, RZ ;  /* 0x0000001518187c10 */ /* 0x004fc4000ffde0ff */
[----:B------:R-:W-:Y:S02]  /*208c0*/  IADD3.X R23, PT, PT, R23, UR52, RZ, P2, !PT ;  /* 0x0000003417177c10 */ /* 0x000fe400097fe4ff */
[----:B------:R-:W-:-:S05]  /*208d0*/  IADD3 R9, P2, PT, R9, UR21, RZ ;  /* 0x0000001509097c10 */ /* 0x000fca000ff5e0ff */
[----:B------:R0:W-:Y:S04]  /*208e0*/  STL [R1+0x908], R9 ;  /* 0x0009080901007387 */ /* 0x0001e80000100800 */
[----:B------:R-:W-:Y:S04]  /*208f0*/  STL [R1+0x910], R24 ;  /* 0x0009101801007387 */ /* 0x000fe80000100800 */
[----:B0-----:R-:W2:Y:S01]  /*20900*/  LDL.LU R9, [R1+0x8e8] ;  /* 0x0008e80001097983 */ /* 0x001ea20000300800 */
[----:B------:R-:W-:Y:S02]  /*20910*/  IADD3.X R22, PT, PT, R22, UR52, RZ, P3, !PT ;  /* 0x0000003416167c10 */ /* 0x000fe40009ffe4ff */
[----:B------:R-:W-:-:S02]  /*20920*/  IADD3 R21, P3, PT, R21, UR21, RZ ;  /* 0x0000001515157c10 */ /* 0x000fc4000ff7e0ff */
[----:B------:R-:W-:Y:S01]  /*20930*/  IADD3.X R20, PT, PT, R20, UR52, RZ, P4, !PT ;  /* 0x0000003414147c10 */ /* 0x000fe2000a7fe4ff */
[----:B------:R-:W-:Y:S01]  /*20940*/  STL [R1+0x5ac], R23 ;  /* 0x0005ac1701007387 */ /* 0x000fe20000100800 */
[----:B---3--:R-:W-:-:S03]  /*20950*/  IADD3 R19, P4, PT, R19, UR21, RZ ;  /* 0x0000001513137c10 */ /* 0x008fc6000ff9e0ff */
        /* <DEDUP_REMOVED lines=11> */
[----:B------:R-:W-:Y:S02]  /*20a10*/  IADD3 R13, P2, PT, R13, UR21, RZ ;  /* 0x000000150d0d7c10 */ /* 0x000fe4000ff5e0ff */
[----:B------:R-:W-:Y:S01]  /*20a20*/  IADD3.X R8, PT, PT, R8, UR52, RZ, P3, !PT ;  /* 0x0000003408087c10 */ /* 0x000fe20009ffe4ff */
[----:B------:R-:W-:Y:S04]  /*20a30*/  STL [R1+0x90c], R16 ;  /* 0x00090c1001007387 */ /* 0x000fe80000100800 */
[----:B------:R-:W-:Y:S01]  /*20a40*/  STL [R1+0x588], R15 ;  /* 0x0005880f01007387 */ /* 0x000fe20000100800 */
[----:B------:R-:W-:-:S03]  /*20a50*/  IADD3 R12, P3, PT, R12, UR21, RZ ;  /* 0x000000150c0c7c10 */ /* 0x000fc6000ff7e0ff */
[----:B------:R0:W-:Y:S04]  /*20a60*/  STL [R1+0x8fc], R8 ;  /* 0x0008fc0801007387 */ /* 0x0001e80000100800 */
[----:B------:R-:W-:Y:S04]  /*20a70*/  STL [R1+0x904], R14 ;  /* 0x0009040e01007387 */ /* 0x000fe80000100800 */
[----:B0-----:R-:W3:Y:S04]  /*20a80*/  LDL.LU R8, [R1+0x584] ;  /* 0x0005840001087983 */ /* 0x001ee80000300800 */
[----:B------:R-:W-:Y:S04]  /*20a90*/  STL [R1+0x580], R13 ;  /* 0x0005800d01007387 */ /* 0x000fe80000100800 */
[----:B------:R-:W3:Y:S01]  /*20aa0*/  LDL.LU R33, [R1+0x8e0] ;  /* 0x0008e00001217983 */ /* 0x000ee20000300800 */
[----:B----4-:R-:W-:-:S05]  /*20ab0*/  IADD3.X R7, PT, PT, R7, UR52, RZ, P4, !PT ;  /* 0x0000003407077c10 */ /* 0x010fca000a7fe4ff */
[----:B------:R0:W-:Y:S04]  /*20ac0*/  STL [R1+0x594], R7 ;  /* 0x0005940701007387 */ /* 0x0001e80000100800 */
[----:B------:R-:W-:Y:S04]  /*20ad0*/  STL [R1+0x8f8], R12 ;  /* 0x0008f80c01007387 */ /* 0x000fe80000100800 */
[----:B0-----:R-:W4:Y:S04]  /*20ae0*/  LDL.LU R7, [R1+0x57c] ;  /* 0x00057c0001077983 */ /* 0x001f280000300800 */
[----:B------:R-:W4:Y:S01]  /*20af0*/  LDL.LU R32, [R1+0x578] ;  /* 0x0005780001207983 */ /* 0x000f220000300800 */
[----:B------:R-:W-:-:S03]  /*20b00*/  IADD3 R11, P4, PT, R11, UR21, RZ ;  /* 0x000000150b0b7c10 */ /* 0x000fc6000ff9e0ff */
[----:B------:R-:W4:Y:S04]  /*20b10*/  LDL.LU R31, [R1+0x8f4] ;  /* 0x0008f400011f7983 */ /* 0x000f280000300800 */
[----:B------:R-:W4:Y:S04]  /*20b20*/  LDL.LU R30, [R1+0x570] ;  /* 0x00057000011e7983 */ /* 0x000f280000300800 */
[----:B------:R0:W-:Y:S04]  /*20b30*/  STL [R1+0x8f0], R11 ;  /* 0x0008f00b01007387 */ /* 0x0001e80000100800 */
[----:B------:R-:W4:Y:S04]  /*20b40*/  LDL.LU R29, [R1+0x8ec] ;  /* 0x0008ec00011d7983 */ /* 0x000f280000300800 */
[----:B------:R-:W4:Y:S04]  /*20b50*/  LDL.LU R28, [R1+0x568] ;  /* 0x00056800011c7983 */ /* 0x000f280000300800 */
[----:B0-----:R-:W4:Y:S04]  /*20b60*/  LDL.LU R11, [R1+0x8e4] ;  /* 0x0008e400010b7983 */ /* 0x001f280000300800 */
[----:B------:R-:W4:Y:S04]  /*20b70*/  LDL.LU R27, [R1+0x560] ;  /* 0x00056000011b7983 */ /* 0x000f280000300800 */
[----:B------:R-:W4:Y:S01]  /*20b80*/  LDL.LU R26, [R1+0x8dc] ;  /* 0x0008dc00011a7983 */ /* 0x000f220000300800 */
[----:B------:R-:W-:-:S03]  /*20b90*/  IADD3.X R10, PT, PT, R10, UR52, RZ, P5, !PT ;  /* 0x000000340a0a7c10 */ /* 0x000fc6000affe4ff */
        /* <DEDUP_REMOVED lines=12> */
[----:B------:R-:W2:Y:S04]  /*20c60*/  LDL.LU R17, [R1+0x8d4] ;  /* 0x0008d40001117983 */ /* 0x000ea80000300800 */
[----:B------:R-:W2:Y:S04]  /*20c70*/  LDL.LU R16, [R1+0x550] ;  /* 0x0005500001107983 */ /* 0x000ea80000300800 */
[----:B------:R-:W2:Y:S04]  /*20c80*/  LDL.LU R15, [R1+0x8cc] ;  /* 0x0008cc00010f7983 */ /* 0x000ea80000300800 */
[----:B------:R-:W2:Y:S04]  /*20c90*/  LDL.LU R14, [R1+0x548] ;  /* 0x00054800010e7983 */ /* 0x000ea80000300800 */
[----:B------:R-:W2:Y:S04]  /*20ca0*/  LDL.LU R13, [R1+0x8c4] ;  /* 0x0008c400010d7983 */ /* 0x000ea80000300800 */
[----:B0-----:R-:W2:Y:S04]  /*20cb0*/  LDL.LU R9, [R1+0x540] ;  /* 0x0005400001097983 */ /* 0x001ea80000300800 */
[----:B------:R-:W2:Y:S01]  /*20cc0*/  LDL.LU R12, [R1+0x8bc] ;  /* 0x0008bc00010c7983 */ /* 0x000ea20000300800 */
[----:B---3--:R-:W-:-:S05]  /*20cd0*/  IADD3.X R8, PT, PT, R8, UR52, RZ, P6, !PT ;  /* 0x0000003408087c10 */ /* 0x008fca000b7fe4ff */
[----:B------:R0:W-:Y:S04]  /*20ce0*/  STL [R1+0x584], R8 ;  /* 0x0005840801007387 */ /* 0x0001e80000100800 */
[----:B0-----:R-:W3:Y:S01]  /*20cf0*/  LDL.LU R8, [R1+0x8b8] ;  /* 0x0008b80001087983 */ /* 0x001ee20000300800 */
[----:B----4-:R-:W-:-:S05]  /*20d00*/  IADD3.X R7, PT, PT, R7, UR52, RZ, P2, !PT ;  /* 0x0000003407077c10 */ /* 0x010fca00097fe4ff */
[----:B------:R0:W-:Y:S04]  /*20d10*/  STL [R1+0x57c], R7 ;  /* 0x00057c0701007387 */ /* 0x0001e80000100800 */
[----:B0-----:R-:W4:Y:S01]  /*20d20*/  LDL.LU R7, [R1+0x554] ;  /* 0x0005540001077983 */ /* 0x001f220000300800 */
[----:B------:R-:W-:Y:S02]  /*20d30*/  IADD3 R33, P6, PT, R33, UR21, RZ ;  /* 0x0000001521217c10 */ /* 0x000fe4000ffde0ff */
[----:B------:R-:W-:Y:S02]  /*20d40*/  IADD3 R32, P2, PT, R32, UR21, RZ ;  /* 0x0000001520207c10 */ /* 0x000fe4000ff5e0ff */
[----:B------:R-:W-:Y:S02]  /*20d50*/  IADD3.X R31, PT, PT, R31, UR52, RZ, P3, !PT ;  /* 0x000000341f1f7c10 */ /* 0x000fe40009ffe4ff */
[----:B------:R-:W-:Y:S01]  /*20d60*/  IADD3 R30, P3, PT, R30, UR21, RZ ;  /* 0x000000151e1e7c10 */ /* 0x000fe2000ff7e0ff */
[----:B------:R-:W-:Y:S01]  /*20d70*/  STL [R1+0x8e0], R33 ;  /* 0x0008e02101007387 */ /* 0x000fe20000100800 */
[----:B------:R-:W-:-:S02]  /*20d80*/  IADD3.X R29, PT, PT, R29, UR52, RZ, P4, !PT ;  /* 0x000000341d1d7c10 */ /* 0x000fc4000a7fe4ff */
[----:B------:R-:W-:Y:S01]  /*20d90*/  IADD3.X R11, PT, PT, R11, UR52, RZ, P5, !PT ;  /* 0x000000340b0b7c10 */ /* 0x000fe2000affe4ff */
[----:B------:R-:W-:Y:S01]  /*20da0*/  STL [R1+0x578], R32 ;  /* 0x0005782001007387 */ /* 0x000fe20000100800 */
[----:B------:R-:W-:-:S03]  /*20db0*/  IADD3 R28, P4, PT, R28, UR21, RZ ;  /* 0x000000151c1c7c10 */ /* 0x000fc6000ff9e0ff */
        /* <DEDUP_REMOVED lines=8> */
[----:B0-----:R-:W4:Y:S01]  /*20e40*/  LDL.LU R11, [R1+0x8b0] ;  /* 0x0008b000010b7983 */ /* 0x001f220000300800 */
        /* <DEDUP_REMOVED lines=9> */
[----:B------:R0:W-:Y:S04]  /*20ee0*/  STL [R1+0x56c], R10 ;  /* 0x00056c0a01007387 */ /* 0x0001e80000100800 */
[----:B------:R-:W-:Y:S04]  /*20ef0*/  STL [R1+0x574], R24 ;  /* 0x0005741801007387 */ /* 0x000fe80000100800 */
[----:B0-----:R-:W4:Y:S04]  /*20f00*/  LDL.LU R10, [R1+0x54c] ;  /* 0x00054c00010a7983 */ /* 0x001f280000300800 */
[----:B------:R-:W-:Y:S04]  /*20f10*/  STL [R1+0x8d0], R23 ;  /* 0x0008d01701007387 */ /* 0x000fe80000100800 */
[----:B------:R-:W-:Y:S04]  /*20f20*/  STL [R1+0x8c8], R22 ;  /* 0x0008c81601007387 */ /* 0x000fe80000100800 */
[----:B------:R-:W-:Y:S04]  /*20f30*/  STL [R1+0x564], R21 ;  /* 0x0005641501007387 */ /* 0x000fe80000100800 */
[----:B------:R-:W-:Y:S01]  /*20f40*/  STL [R1+0x8c0], R20 ;  /* 0x0008c01401007387 */ /* 0x000fe20000100800 */
[----:B--2---:R-:W-:-:S02]  /*20f50*/  IADD3.X R19, PT, PT, R19, UR52, RZ, P5, !PT ;  /* 0x0000003413137c10 */ /* 0x004fc4000affe4ff */
        /* <DEDUP_REMOVED lines=9> */
[----:B------:R-:W-:Y:S02]  /*20ff0*/  IADD3.X R13, PT, PT, R13, UR52, RZ, P3, !PT ;  /* 0x000000340d0d7c10 */ /* 0x000fe40009ffe4ff */
[----:B------:R-:W-:Y:S01]  /*21000*/  IADD3 R9, P3, PT, R9, UR21, RZ ;  /* 0x0000001509097c10 */ /* 0x000fe2000ff7e0ff */
[----:B------:R-:W-:Y:S04]  /*21010*/  STL [R1+0x8cc], R15 ;  /* 0x0008cc0f01007387 */ /* 0x000fe80000100800 */
[----:B------:R0:W-:Y:S04]  /*21020*/  STL [R1+0x540], R9 ;  /* 0x0005400901007387 */ /* 0x0001e80000100800 */
[----:B------:R-:W-:Y:S04]  /*21030*/  STL [R1+0x548], R14 ;  /* 0x0005480e01007387 */ /* 0x000fe80000100800 */
[----:B0-----:R-:W2:Y:S01]  /*21040*/  LDL.LU R9, [R1+0x8a8] ;  /* 0x0008a80001097983 */ /* 0x001ea20000300800 */
[----:B------:R-:W-:-:S03]  /*21050*/  IADD3.X R12, PT, PT, R12, UR52, RZ, P4, !PT ;  /* 0x000000340c0c7c10 */ /* 0x000fc6000a7fe4ff */
[----:B------:R-:W-:Y:S04]  /*21060*/  STL [R1+0x8c4], R13 ;  /* 0x0008c40d01007387 */ /* 0x000fe80000100800 */
[----:B------:R-:W2:Y:S01]  /*21070*/  LDL.LU R33, [R1+0x544] ;  /* 0x0005440001217983 */ /* 0x000ea20000300800 */
[----:B---3--:R-:W-:-:S05]  /*21080*/  IADD3 R8, P4, PT, R8, UR21, RZ ;  /* 0x0000001508087c10 */ /* 0x008fca000ff9e0ff */
[----:B------:R0:W-:Y:S04]  /*21090*/  STL [R1+0x8b8], R8 ;  /* 0x0008b80801007387 */ /* 0x0001e80000100800 */
[----:B------:R-:W-:Y:S04]  /*210a0*/  STL [R1+0x8bc], R12 ;  /* 0x0008bc0c01007387 */ /* 0x000fe80000100800 */
[----:B0-----:R-:W3:Y:S04]  /*210b0*/  LDL.LU R8, [R1+0x8a0] ;  /* 0x0008a00001087983 */ /* 0x001ee80000300800 */
[----:B------:R-:W3:Y:S04]  /*210c0*/  LDL.LU R32, [R1+0x53c] ;  /* 0x00053c0001207983 */ /* 0x000ee80000300800 */
[----:B------:R-:W3:Y:S01]  /*210d0*/  LDL.LU R31, [R1+0x538] ;  /* 0x00053800011f7983 */ /* 0x000ee20000300800 */
[----:B----4-:R-:W-:-:S03]  /*210e0*/  IADD3.X R7, PT, PT, R7, UR52, RZ, P5, !PT ;  /* 0x0000003407077c10 */ /* 0x010fc6000affe4ff */
        /* <DEDUP_REMOVED lines=8> */
[----:B------:R-:W-:-:S05]  /*21170*/  IADD3 R11, P5, PT, R11, UR21, RZ ;  /* 0x000000150b0b7c10 */ /* 0x000fca000ffbe0ff */
[----:B------:R0:W-:Y:S04]  /*21180*/  STL [R1+0x8b0], R11 ;  /* 0x0008b00b01007387 */ /* 0x0001e80000100800 */
[----:B------:R-:W4:Y:S04]  /*21190*/  LDL.LU R24, [R1+0x898] ;  /* 0x0008980001187983 */ /* 0x000f280000300800 */
[----:B------:R-:W4:Y:S04]  /*211a0*/  LDL.LU R23, [R1+0x534] ;  /* 0x0005340001177983 */ /* 0x000f280000300800 */
[----:B0-----:R-:W4:Y:S04]  /*211b0*/  LDL.LU R11, [R1+0x890] ;  /* 0x00089000010b7983 */ /* 0x001f280000300800 */
[----:B------:R-:W4:Y:S04]  /*211c0*/  LDL.LU R22, [R1+0x52c] ;  /* 0x00052c0001167983 */ /* 0x000f280000300800 */
[----:B------:R-:W4:Y:S04]  /*211d0*/  LDL.LU R21, [R1+0x888] ;  /* 0x0008880001157983 */ /* 0x000f280000300800 */
[----:B------:R-:W4:Y:S01]  /*211e0*/  LDL.LU R20, [R1+0x524] ;  /* 0x0005240001147983 */ /* 0x000f220000300800 */
[----:B------:R-:W-:-:S05]  /*211f0*/  IADD3.X R10, PT, PT, R10, UR52, RZ, P6, !PT ;  /* 0x000000340a0a7c10 */ /* 0x000fca000b7fe4ff */
[----:B------:R0:W-:Y:S04]  /*21200*/  STL [R1+0x54c], R10 ;  /* 0x00054c0a01007387 */ /* 0x0001e80000100800 */
[----:B------:R-:W4:Y:S04]  /*21210*/  LDL.LU R19, [R1+0x880] ;  /* 0x0008800001137983 */ /* 0x000f280000300800 */
[----:B------:R-:W4:Y:S04]  /*21220*/  LDL.LU R18, [R1+0x51c] ;  /* 0x00051c0001127983 */ /* 0x000f280000300800 */
[----:B------:R-:W4:Y:S04]  /*21230*/  LDL.LU R17, [R1+0x518] ;  /* 0x0005180001117983 */ /* 0x000f280000300800 */
[----:B------:R-:W4:Y:S04]  /*21240*/  LDL.LU R16, [R1+0x894] ;  /* 0x0008940001107983 */ /* 0x000f280000300800 */
[----:B------:R-:W4:Y:S04]  /*21250*/  LDL.LU R15, [R1+0x510] ;  /* 0x00051000010f7983 */ /* 0x000f280000300800 */
[----:B------:R-:W4:Y:S04]  /*21260*/  LDL.LU R14, [R1+0x88c] ;  /* 0x00088c00010e7983 */ /* 0x000f280000300800 */
[----:B------:R-:W4:Y:S04]  /*21270*/  LDL.LU R13, [R1+0x508] ;  /* 0x00050800010d7983 */ /* 0x000f280000300800 */
[----:B0-----:R-:W4:Y:S04]  /*21280*/  LDL.LU R10, [R1+0x884] ;  /* 0x00088400010a7983 */ /* 0x001f280000300800 */
[----:B------:R-:W4:Y:S01]  /*21290*/  LDL.LU R12, [R1+0x500] ;  /* 0x00050000010c7983 */ /* 0x000f220000300800 */
[----:B--2---:R-:W-:-:S05]  /*212a0*/  IADD3 R9, P6, PT, R9, UR21, RZ ;  /* 0x0000001509097c10 */ /* 0x004fca000ffde0ff */
[----:B------:R0:W-:Y:S04]  /*212b0*/  STL [R1+0x8a8], R9 ;  /* 0x0008a80901007387 */ /* 0x0001e80000100800 */
[----:B0-----:R-:W2:Y:S01]  /*212c0*/  LDL.LU R9, [R1+0x87c] ;  /* 0x00087c0001097983 */ /* 0x001ea20000300800 */
[----:B------:R-:W-:Y:S02]  /*212d0*/  IADD3.X R33, PT, PT, R33, UR52, RZ, P2, !PT ;  /* 0x0000003421217c10 */ /* 0x000fe400097fe4ff */
[----:B---3--:R-:W-:Y:S02]  /*212e0*/  IADD3 R8, P2, PT, R8, UR21, RZ ;  /* 0x0000001508087c10 */ /* 0x008fe4000ff5e0ff */
[----:B------:R-:W-:-:S03]  /*212f0*/  IADD3.X R32, PT, PT, R32, UR52, RZ, P3, !PT ;  /* 0x0000003420207c10 */ /* 0x000fc60009ffe4ff */
[----:B------:R0:W-:Y:S01]  /*21300*/  STL [R1+0x8a0], R8 ;  /* 0x0008a00801007387 */ /* 0x0001e20000100800 */
[----:B------:R-:W-:Y:S02]  /*21310*/  IADD3 R31, P3, PT, R31, UR21, RZ ;  /* 0x000000151f1f7c10 */ /* 0x000fe4000ff7e0ff */
[----:B----4-:R-:W-:Y:S01]  /*21320*/  IADD3.X R30, PT, PT, R30, UR52, RZ, P4, !PT ;  /* 0x000000341e1e7c10 */ /* 0x010fe2000a7fe4ff */
[----:B0-----:R-:W3:Y:S04]  /*21330*/  LDL.LU R8, [R1+0x878] ;  /* 0x0008780001087983 */ /* 0x001ee80000300800 */
[----:B------:R-:W-:Y:S01]  /*21340*/  STL [R1+0x544], R33 ;  /* 0x0005442101007387 */ /* 0x000fe20000100800 */
[----:B------:R-:W-:Y:S02]  /*21350*/  IADD3 R29, P4, PT, R29, UR21, RZ ;  /* 0x000000151d1d7c10 */ /* 0x000fe4000ff9e0ff */
[----:B------:R-:W-:Y:S01]  /*21360*/  IADD3.X R28, PT, PT, R28, UR52, RZ, P5, !PT ;  /* 0x000000341c1c7c10 */ /* 0x000fe2000affe4ff */
[----:B------:R-:W-:Y:S01]  /*21370*/  STL [R1+0x53c], R32 ;  /* 0x00053c2001007387 */ /* 0x000fe20000100800 */
[----:B------:R-:W-:-:S03]  /*21380*/  IADD3 R7, P5, PT, R7, UR21, RZ ;  /* 0x0000001507077c10 */ /* 0x000fc6000ffbe0ff */
[----:B------:R-:W-:Y:S04]  /*21390*/  STL [R1+0x538], R31 ;  /* 0x0005381f01007387 */ /* 0x000fe80000100800 */
[----:B------:R-:W-:Y:S04]  /*213a0*/  STL [R1+0x8b4], R30 ;  /* 0x0008b41e01007387 */ /* 0x000fe80000100800 */
[----:B------:R0:W-:Y:S04]  /*213b0*/  STL [R1+0x528], R7 ;  /* 0x0005280701007387 */ /* 0x0001e80000100800 */
[----:B------:R-:W-:Y:S04]  /*213c0*/  STL [R1+0x530], R29 ;  /* 0x0005301d01007387 */ /* 0x000fe80000100800 */
[----:B0-----:R-:W4:Y:S01]  /*213d0*/  LDL.LU R7, [R1+0x514] ;  /* 0x0005140001077983 */ /* 0x001f220000300800 */
[----:B------:R-:W-:-:S02]  /*213e0*/  IADD3.X R27, PT, PT, R27, UR52, RZ, P6, !PT ;  /* 0x000000341b1b7c10 */ /* 0x000fc4000b7fe4ff */
[----:B------:R-:W-:Y:S02]  /*213f0*/  IADD3 R26, P6, PT, R26, UR21, RZ ;  /* 0x000000151a1a7c10 */ /* 0x000fe4000ffde0ff */
[----:B------:R-:W-:Y:S01]  /*21400*/  IADD3.X R25, PT, PT, R25, UR52, RZ, P2, !PT ;  /* 0x0000003419197c10 */ /* 0x000fe200097fe4ff */
        /* <DEDUP_REMOVED lines=24> */
[----:B------:R-:W-:Y:S04]  /*21590*/  STL [R1+0x51c], R18 ;  /* 0x00051c1201007387 */ /* 0x000fe80000100800 */
[----:B------:R-:W-:Y:S01]  /*215a0*/  STL [R1+0x518], R17 ;  /* 0x0005181101007387 */ /* 0x000fe20000100800 */
[----:B------:R-:W-:-:S03]  /*215b0*/  IADD3.X R10, PT, PT, R10, UR52, RZ, P4, !PT ;  /* 0x000000340a0a7c10 */ /* 0x000fc6000a7fe4ff */
[----:B------:R-:W-:Y:S01]  /*215c0*/  STL [R1+0x894], R16 ;  /* 0x0008941001007387 */ /* 0x000fe20000100800 */
[----:B------:R-:W-:-:S03]  /*215d0*/  IADD3 R13, P3, PT, R13, UR21, RZ ;  /* 0x000000150d0d7c10 */ /* 0x000fc6000ff7e0ff */
[----:B------:R-:W-:Y:S01]  /*215e0*/  STL [R1+0x510], R15 ;  /* 0x0005100f01007387 */ /* 0x000fe20000100800 */
[----:B------:R-:W-:-:S03]  /*215f0*/  IADD3 R12, P4, PT, R12, UR21, RZ ;  /* 0x000000150c0c7c10 */ /* 0x000fc6000ff9e0ff */
[----:B------:R0:W-:Y:S04]  /*21600*/  STL [R1+0x884], R10 ;  /* 0x0008840a01007387 */ /* 0x0001e80000100800 */
[----:B------:R-:W-:Y:S04]  /*21610*/  STL [R1+0x88c], R14 ;  /* 0x00088c0e01007387 */ /* 0x000fe80000100800 */
[----:B0-----:R-:W4:Y:S04]  /*21620*/  LDL.LU R10, [R1+0x50c] ;  /* 0x00050c00010a7983 */ /* 0x001f280000300800 */
[----:B------:R-:W-:Y:S04]  /*21630*/  STL [R1+0x508], R13 ;  /* 0x0005080d01007387 */ /* 0x000fe80000100800 */
[----:B------:R-:W4:Y:S01]  /*21640*/  LDL.LU R33, [R1+0x868] ;  /* 0x0008680001217983 */ /* 0x000f220000300800 */
[----:B--2---:R-:W-:-:S05]  /*21650*/  IADD3.X R9, PT, PT, R9, UR52, RZ, P5, !PT ;  /* 0x0000003409097c10 */ /* 0x004fca000affe4ff */
[----:B------:R0:W-:Y:S04]  /*21660*/  STL [R1+0x87c], R9 ;  /* 0x00087c0901007387 */ /* 0x0001e80000100800 */
[----:B------:R-:W-:Y:S04]  /*21670*/  STL [R1+0x500], R12 ;  /* 0x0005000c01007387 */ /* 0x000fe80000100800 */
[----:B0-----:R-:W2:Y:S04]  /*21680*/  LDL.LU R9, [R1+0x504] ;  /* 0x0005040001097983 */ /* 0x001ea80000300800 */
[----:B------:R-:W2:Y:S04]  /*21690*/  LDL.LU R32, [R1+0x860] ;  /* 0x0008600001207983 */ /* 0x000ea80000300800 */
[----:B------:R-:W2:Y:S04]  /*216a0*/  LDL.LU R31, [R1+0x4fc] ;  /* 0x0004fc00011f7983 */ /* 0x000ea80000300800 */
[----:B------:R-:W2:Y:S01]  /*216b0*/  LDL.LU R30, [R1+0x4f8] ;  /* 0x0004f800011e7983 */ /* 0x000ea20000300800 */
[----:B---3--:R-:W-:-:S05]  /*216c0*/  IADD3 R8, P5, PT, R8, UR21, RZ ;  /* 0x0000001508087c10 */ /* 0x008fca000ffbe0ff */
[----:B------:R0:W-:Y:S04]  /*216d0*/  STL [R1+0x878], R8 ;  /* 0x0008780801007387 */ /* 0x0001e80000100800 */
[----:B------:R-:W3:Y:S04]  /*216e0*/  LDL.LU R29, [R1+0x874] ;  /* 0x00087400011d7983 */ /* 0x000ee80000300800 */
[----:B------:R-:W3:Y:S04]  /*216f0*/  LDL.LU R28, [R1+0x4f0] ;  /* 0x0004f000011c7983 */ /* 0x000ee80000300800 */
[----:B0-----:R-:W3:Y:S04]  /*21700*/  LDL.LU R8, [R1+0x86c] ;  /* 0x00086c0001087983 */ /* 0x001ee80000300800 */
[----:B------:R-:W3:Y:S04]  /*21710*/  LDL.LU R27, [R1+0x4e8] ;  /* 0x0004e800011b7983 */ /* 0x000ee80000300800 */
[----:B------:R-:W3:Y:S04]  /*21720*/  LDL.LU R26, [R1+0x864] ;  /* 0x00086400011a7983 */ /* 0x000ee80000300800 */
[----:B------:R-:W3:Y:S01]  /*21730*/  LDL.LU R25, [R1+0x4e0] ;  /* 0x0004e00001197983 */ /* 0x000ee20000300800 */
[----:B----4-:R-:W-:-:S05]  /*21740*/  IADD3.X R7, PT, PT, R7, UR52, RZ, P6, !PT ;  /* 0x0000003407077c10 */ /* 0x010fca000b7fe4ff */
        /* <DEDUP_REMOVED lines=18> */
[----:B------:R-:W-:-:S05]  /*21870*/  IADD3.X R10, PT, PT, R10, UR52, RZ, P2, !PT ;  /* 0x000000340a0a7c10 */ /* 0x000fca00097fe4ff */
[----:B------:R0:W-:Y:S04]  /*21880*/  STL [R1+0x50c], R10 ;  /* 0x00050c0a01007387 */ /* 0x0001e80000100800 */
[----:B0-----:R-:W4:Y:S01]  /*21890*/  LDL.LU R10, [R1+0x4c0] ;  /* 0x0004c000010a7983 */ /* 0x001f220000300800 */
[----:B------:R-:W-:Y:S02]  /*218a0*/  IADD3 R33, P2, PT, R33, UR21, RZ ;  /* 0x0000001521217c10 */ /* 0x000fe4000ff5e0ff */
[----:B--2---:R-:W-:-:S05]  /*218b0*/  IADD3.X R9, PT, PT, R9, UR52, RZ, P3, !PT ;  /* 0x0000003409097c10 */ /* 0x004fca0009ffe4ff */
[----:B------:R0:W-:Y:S04]  /*218c0*/  STL [R1+0x504], R9 ;  /* 0x0005040901007387 */ /* 0x0001e80000100800 */
[----:B0-----:R-:W2:Y:S01]  /*218d0*/  LDL.LU R9, [R1+0x83c] ;  /* 0x00083c0001097983 */ /* 0x001ea20000300800 */
[----:B------:R-:W-:Y:S02]  /*218e0*/  IADD3 R32, P3, PT, R32, UR21, RZ ;  /* 0x0000001520207c10 */ /* 0x000fe4000ff7e0ff */
[----:B------:R-:W-:Y:S02]  /*218f0*/  IADD3.X R31, PT, PT, R31, UR52, RZ, P4, !PT ;  /* 0x000000341f1f7c10 */ /* 0x000fe4000a7fe4ff */
[----:B------:R-:W-:Y:S01]  /*21900*/  IADD3 R30, P4, PT, R30, UR21, RZ ;  /* 0x000000151e1e7c10 */ /* 0x000fe2000ff9e0ff */
[----:B------:R-:W-:Y:S04]  /*21910*/  STL [R1+0x868], R33 ;  /* 0x0008682101007387 */ /* 0x000fe80000100800 */
[----:B------:R-:W-:Y:S01]  /*21920*/  STL [R1+0x860], R32 ;  /* 0x0008602001007387 */ /* 0x000fe20000100800 */
[----:B---3--:R-:W-:-:S03]  /*21930*/  IADD3.X R29, PT, PT, R29, UR52, RZ, P5, !PT ;  /* 0x000000341d1d7c10 */ /* 0x008fc6000affe4ff */
[----:B------:R-:W-:Y:S01]  /*21940*/  STL [R1+0x4fc], R31 ;  /* 0x0004fc1f01007387 */ /* 0x000fe20000100800 */
[----:B------:R-:W-:Y:S02]  /*21950*/  IADD3 R28, P5, PT, R28, UR21, RZ ;  /* 0x000000151c1c7c10 */ /* 0x000fe4000ffbe0ff */
[----:B------:R-:W-:Y:S01]  /*21960*/  IADD3.X R8, PT, PT, R8, UR52, RZ, P6, !PT ;  /* 0x0000003408087c10 */ /* 0x000fe2000b7fe4ff */
[----:B------:R-:W-:Y:S01]  /*21970*/  STL [R1+0x4f8], R30 ;  /* 0x0004f81e01007387 */ /* 0x000fe20000100800 */
[----:B------:R-:W-:-:S03]  /*21980*/  IADD3 R27, P6, PT, R27, UR21, RZ ;  /* 0x000000151b1b7c10 */ /* 0x000fc6000ffde0ff */
[----:B------:R0:W-:Y:S01]  /*21990*/  STL [R1+0x86c], R8 ;  /* 0x00086c0801007387 */ /* 0x0001e20000100800 */
[----:B------:R-:W-:-:S03]  /*219a0*/  IADD3.X R26, PT, PT, R26, UR52, RZ, P2, !PT ;  /* 0x000000341a1a7c10 */ /* 0x000fc600097fe4ff */
[----:B------:R-:W-:Y:S01]  /*219b0*/  STL [R1+0x874], R29 ;  /* 0x0008741d01007387 */ /* 0x000fe20000100800 */
[----:B------:R-:W-:-:S03]  /*219c0*/  IADD3 R25, P2, PT, R25, UR21, RZ ;  /* 0x0000001519197c10 */ /* 0x000fc6000ff5e0ff */
[----:B0-----:R-:W3:Y:S04]  /*219d0*/  LDL.LU R8, [R1+0x838] ;  /* 0x0008380001087983 */ /* 0x001ee80000300800 */
[----:B------:R-:W-:Y:S04]  /*219e0*/  STL [R1+0x4f0], R28 ;  /* 0x0004f01c01007387 */ /* 0x000fe80000100800 */
[----:B------:R-:W-:Y:S01]  /*219f0*/  STL [R1+0x4e8], R27 ;  /* 0x0004e81b01007387 */ /* 0x000fe20000100800 */
[----:B----4-:R-:W-:-:S03]  /*21a00*/  IADD3.X R24, PT, PT, R24, UR52, RZ, P3, !PT ;  /* 0x0000003418187c10 */ /* 0x010fc60009ffe4ff */
[----:B------:R-:W-:Y:S01]  /*21a10*/  STL [R1+0x864], R26 ;  /* 0x0008641a01007387 */ /* 0x000fe20000100800 */
[----:B------:R-:W-:-:S03]  /*21a20*/  IADD3.X R7, PT, PT, R7, UR52, RZ, P4, !PT ;  /* 0x0000003407077c10 */ /* 0x000fc6000a7fe4ff */
[----:B------:R-:W-:Y:S04]  /*21a30*/  STL [R1+0x4e0], R25 ;  /* 0x0004e01901007387 */ /* 0x000fe80000100800 */
[----:B------:R0:W-:Y:S04]  /*21a40*/  STL [R1+0x4f4], R7 ;  /* 0x0004f40701007387 */ /* 0x0001e80000100800 */
[----:B------:R-:W-:Y:S04]  /*21a50*/  STL [R1+0x85c], R24 ;  /* 0x00085c1801007387 */ /* 0x000fe80000100800 */
[----:B0-----:R-:W4:Y:S01]  /*21a60*/  LDL.LU R7, [R1+0x4d4] ;  /* 0x0004d40001077983 */ /* 0x001f220000300800 */
[----:B------:R-:W-:-:S02]  /*21a70*/  IADD3 R23, P3, PT, R23, UR21, RZ ;  /* 0x0000001517177c10 */ /* 0x000fc4000ff7e0ff */
[----:B------:R-:W-:Y:S02]  /*21a80*/  IADD3 R22, P4, PT, R22, UR21, RZ ;  /* 0x0000001516167c10 */ /* 0x000fe4000ff9e0ff */
[----:B------:R-:W-:Y:S02]  /*21a90*/  IADD3.X R21, PT, PT, R21, UR52, RZ, P5, !PT ;  /* 0x0000003415157c10 */ /* 0x000fe4000affe4ff */
[----:B------:R-:W-:Y:S01]  /*21aa0*/  IADD3 R20, P5, PT, R20, UR21, RZ ;  /* 0x0000001514147c10 */ /* 0x000fe2000ffbe0ff */
        /* <DEDUP_REMOVED lines=18> */
[----:B------:R0:W-:Y:S04]  /*21bd0*/  STL [R1+0x4c8], R11 ;  /* 0x0004c80b01007387 */ /* 0x0001e80000100800 */
[----:B------:R-:W-:Y:S04]  /*21be0*/  STL [R1+0x4d0], R14 ;  /* 0x0004d00e01007387 */ /* 0x000fe80000100800 */
[----:B0-----:R-:W4:Y:S04]  /*21bf0*/  LDL.LU R11, [R1+0x830] ;  /* 0x00083000010b7983 */ /* 0x001f280000300800 */
[----:B------:R-:W-:Y:S04]  /*21c00*/  STL [R1+0x84c], R13 ;  /* 0x00084c0d01007387 */ /* 0x000fe80000100800 */
[----:B------:R-:W4:Y:S01]  /*21c10*/  LDL.LU R33, [R1+0x4cc] ;  /* 0x0004cc0001217983 */ /* 0x000f220000300800 */
[----:B------:R-:W-:-:S05]  /*21c20*/  IADD3 R10, P5, PT, R10, UR21, RZ ;  /* 0x000000150a0a7c10 */ /* 0x000fca000ffbe0ff */
[----:B------:R0:W-:Y:S04]  /*21c30*/  STL [R1+0x4c0], R10 ;  /* 0x0004c00a01007387 */ /* 0x0001e80000100800 */
[----:B------:R-:W-:Y:S04]  /*21c40*/  STL [R1+0x844], R12 ;  /* 0x0008440c01007387 */ /* 0x000fe80000100800 */
[----:B0-----:R-:W4:Y:S04]  /*21c50*/  LDL.LU R10, [R1+0x828] ;  /* 0x00082800010a7983 */ /* 0x001f280000300800 */
[----:B------:R-:W4:Y:S04]  /*21c60*/  LDL.LU R32, [R1+0x4c4] ;  /* 0x0004c40001207983 */ /* 0x000f280000300800 */
[----:B------:R-:W4:Y:S04]  /*21c70*/  LDL.LU R31, [R1+0x820] ;  /* 0x00082000011f7983 */ /* 0x000f280000300800 */
[----:B------:R-:W4:Y:S01]  /*21c80*/  LDL.LU R30, [R1+0x4bc] ;  /* 0x0004bc00011e7983 */ /* 0x000f220000300800 */
[----:B--2---:R-:W-:-:S05]  /*21c90*/  IADD3.X R9, PT, PT, R9, UR52, RZ, P6, !PT ;  /* 0x0000003409097c10 */ /* 0x004fca000b7fe4ff */
[----:B------:R0:W-:Y:S04]  /*21ca0*/  STL [R1+0x83c], R9 ;  /* 0x00083c0901007387 */ /* 0x0001e80000100800 */
[----:B------:R-:W2:Y:S04]  /*21cb0*/  LDL.LU R29, [R1+0x4b8] ;  /* 0x0004b800011d7983 */ /* 0x000ea80000300800 */
[----:B------:R-:W2:Y:S04]  /*21cc0*/  LDL.LU R28, [R1+0x834] ;  /* 0x00083400011c7983 */ /* 0x000ea80000300800 */
        /* <DEDUP_REMOVED lines=23> */
[----:B------:R-:W-:-:S05]  /*21e40*/  IADD3 R11, P2, PT, R11, UR21, RZ ;  /* 0x000000150b0b7c10 */ /* 0x000fca000ff5e0ff */
[----:B------:R0:W-:Y:S01]  /*21e50*/  STL [R1+0x830], R11 ;  /* 0x0008300b01007387 */ /* 0x0001e20000100800 */
[----:B------:R-:W-:-:S03]  /*21e60*/  IADD3.X R33, PT, PT, R33, UR52, RZ, P3, !PT ;  /* 0x0000003421217c10 */ /* 0x000fc60009ffe4ff */
[----:B0-----:R-:W4:Y:S01]  /*21e70*/  LDL.LU R11, [R1+0x804] ;  /* 0x00080400010b7983 */ /* 0x001f220000300800 */
[----:B------:R-:W-:Y:S02]  /*21e80*/  IADD3 R10, P3, PT, R10, UR21, RZ ;  /* 0x000000150a0a7c10 */ /* 0x000fe4000ff7e0ff */
[----:B------:R-:W-:-:S03]  /*21e90*/  IADD3.X R32, PT, PT, R32, UR52, RZ, P4, !PT ;  /* 0x0000003420207c10 */ /* 0x000fc6000a7fe4ff */
[----:B------:R0:W-:Y:S01]  /*21ea0*/  STL [R1+0x828], R10 ;  /* 0x0008280a01007387 */ /* 0x0001e20000100800 */
[----:B------:R-:W-:Y:S02]  /*21eb0*/  IADD3 R31, P4, PT, R31, UR21, RZ ;  /* 0x000000151f1f7c10 */ /* 0x000fe4000ff9e0ff */
[----:B------:R-:W-:Y:S01]  /*21ec0*/  IADD3.X R30, PT, PT, R30, UR52, RZ, P5, !PT ;  /* 0x000000341e1e7c10 */ /* 0x000fe2000affe4ff */
        /* <DEDUP_REMOVED lines=14> */
[----:B------:R-:W-:Y:S04]  /*21fb0*/  STL [R1+0x834], R28 ;  /* 0x0008341c01007387 */ /* 0x000fe80000100800 */
[----:B------:R-:W-:Y:S01]  /*21fc0*/  STL [R1+0x82c], R27 ;  /* 0x00082c1b01007387 */ /* 0x000fe20000100800 */
[----:B---3--:R-:W-:Y:S02]  /*21fd0*/  IADD3 R24, P3, PT, R24, UR21, RZ ;  /* 0x0000001518187c10 */ /* 0x008fe4000ff7e0ff */
[----:B------:R-:W-:Y:S01]  /*21fe0*/  IADD3.X R23, PT, PT, R23, UR52, RZ, P4, !PT ;  /* 0x0000003417177c10 */ /* 0x000fe2000a7fe4ff */
        /* <DEDUP_REMOVED lines=8> */
[----:B0-----:R-:W3:Y:S04]  /*22070*/  LDL.LU R8, [R1+0x7f8] ;  /* 0x0007f80001087983 */ /* 0x001ee80000300800 */
[----:B------:R-:W-:Y:S01]  /*22080*/  STL [R1+0x81c], R23 ;  /* 0x00081c1701007387 */ /* 0x000fe20000100800 */
[----:B----4-:R-:W-:-:S03]  /*22090*/  IADD3 R19, P6, PT, R19, UR21, RZ ;  /* 0x0000001513137c10 */ /* 0x010fc6000ffde0ff */
        /* <DEDUP_REMOVED lines=13> */
[----:B------:R-:W-:Y:S04]  /*22170*/  STL [R1+0x498], R15 ;  /* 0x0004980f01007387 */ /* 0x000fe80000100800 */
[----:B------:R0:W-:Y:S04]  /*22180*/  STL [R1+0x80c], R7 ;  /* 0x00080c0701007387 */ /* 0x0001e80000100800 */
[----:B------:R-:W-:Y:S04]  /*22190*/  STL [R1+0x814], R14 ;  /* 0x0008140e01007387 */ /* 0x000fe80000100800 */
[----:B0-----:R-:W4:Y:S01]  /*221a0*/  LDL.LU R7, [R1+0x494] ;  /* 0x0004940001077983 */ /* 0x001f220000300800 */
[----:B------:R-:W-:-:S02]  /*221b0*/  IADD3 R13, P4, PT, R13, UR21, RZ ;  /* 0x000000150d0d7c10 */ /* 0x000fc4000ff9e0ff */
[----:B------:R-:W-:-:S03]  /*221c0*/  IADD3 R12, P5, PT, R12, UR21, RZ ;  /* 0x000000150c0c7c10 */ /* 0x000fc6000ffbe0ff */
[----:B------:R-:W-:Y:S04]  /*221d0*/  STL [R1+0x490], R13 ;  /* 0x0004900d01007387 */ /* 0x000fe80000100800 */
[----:B------:R-:W4:Y:S01]  /*221e0*/  LDL.LU R33, [R1+0x7f0] ;  /* 0x0007f00001217983 */ /* 0x000f220000300800 */
[----:B------:R-:W-:-:S05]  /*221f0*/  IADD3.X R11, PT, PT, R11, UR52, RZ, P6, !PT ;  /* 0x000000340b0b7c10 */ /* 0x000fca000b7fe4ff */
[----:B------:R0:W-:Y:S04]  /*22200*/  STL [R1+0x804], R11 ;  /* 0x0008040b01007387 */ /* 0x0001e80000100800 */
[----:B------:R-:W-:Y:S04]  /*22210*/  STL [R1+0x488], R12 ;  /* 0x0004880c01007387 */ /* 0x000fe80000100800 */
        /* <DEDUP_REMOVED lines=31> */
[----:B----4-:R-:W-:-:S05]  /*22410*/  IADD3.X R7, PT, PT, R7, UR52, RZ, P3, !PT ;  /* 0x0000003407077c10 */ /* 0x010fca0009ffe4ff */
[----:B------:R0:W-:Y:S04]  /*22420*/  STL [R1+0x494], R7 ;  /* 0x0004940701007387 */ /* 0x0001e80000100800 */
[----:B0-----:R-:W4:Y:S01]  /*22430*/  LDL.LU R7, [R1+0x448] ;  /* 0x0004480001077983 */ /* 0x001f220000300800 */
[----:B------:R-:W-:Y:S02]  /*22440*/  IADD3 R33, P3, PT, R33, UR21, RZ ;  /* 0x0000001521217c10 */ /* 0x000fe4000ff7e0ff */
[----:B------:R-:W-:Y:S02]  /*22450*/  IADD3.X R11, PT, PT, R11, UR52, RZ, P4, !PT ;  /* 0x000000340b0b7c10 */ /* 0x000fe4000a7fe4ff */
[----:B------:R-:W-:-:S03]  /*22460*/  IADD3 R32, P4, PT, R32, UR21, RZ ;  /* 0x0000001520207c10 */ /* 0x000fc6000ff9e0ff */
[----:B------:R0:W-:Y:S01]  /*22470*/  STL [R1+0x48c], R11 ;  /* 0x00048c0b01007387 */ /* 0x0001e20000100800 */
[----:B------:R-:W-:Y:S02]  /*22480*/  IADD3.X R31, PT, PT, R31, UR52, RZ, P5, !PT ;  /* 0x000000341f1f7c10 */ /* 0x000fe4000affe4ff */
[----:B------:R-:W-:Y:S01]  /*22490*/  IADD3 R30, P5, PT, R30, UR21, RZ ;  /* 0x000000151e1e7c10 */ /* 0x000fe2000ffbe0ff */
[----:B0-----:R-:W4:Y:S04]  /*224a0*/  LDL.LU R11, [R1+0x7c4] ;  /* 0x0007c400010b7983 */ /* 0x001f280000300800 */
        /* <DEDUP_REMOVED lines=10> */
[----:B------:R-:W-:Y:S01]  /*22550*/  STL [R1+0x47c], R29 ;  /* 0x00047c1d01007387 */ /* 0x000fe20000100800 */
[----:B------:R-:W-:-:S03]  /*22560*/  IADD3 R25, P3, PT, R25, UR21, RZ ;  /* 0x0000001519197c10 */ /* 0x000fc6000ff7e0ff */
[----:B0-----:R-:W4:Y:S04]  /*22570*/  LDL.LU R10, [R1+0x440] ;  /* 0x00044000010a7983 */ /* 0x001f280000300800 */
[----:B------:R-:W-:Y:S04]  /*22580*/  STL [R1+0x478], R28 ;  /* 0x0004781c01007387 */ /* 0x000fe80000100800 */
[----:B------:R-:W-:Y:S04]  /*22590*/  STL [R1+0x470], R27 ;  /* 0x0004701b01007387 */ /* 0x000fe80000100800 */
[----:B------:R-:W-:Y:S04]  /*225a0*/  STL [R1+0x7ec], R26 ;  /* 0x0007ec1a01007387 */ /* 0x000fe80000100800 */
[----:B------:R-:W-:Y:S01]  /*225b0*/  STL [R1+0x468], R25 ;  /* 0x0004681901007387 */ /* 0x000fe20000100800 */
[----:B--2---:R-:W-:-:S02]  /*225c0*/  IADD3.X R24, PT, PT, R24, UR52, RZ, P4, !PT ;  /* 0x0000003418187c10 */ /* 0x004fc4000a7fe4ff */
[----:B------:R-:W-:-:S05]  /*225d0*/  IADD3.X R9, PT, PT, R9, UR52, RZ, P5, !PT ;  /* 0x0000003409097c10 */ /* 0x000fca000affe4ff */
[----:B------:R0:W-:Y:S04]  /*225e0*/  STL [R1+0x7dc], R9 ;  /* 0x0007dc0901007387 */ /* 0x0001e80000100800 */
[----:B------:R-:W-:Y:S04]  /*225f0*/  STL [R1+0x7e4], R24 ;  /* 0x0007e41801007387 */ /* 0x000fe80000100800 */
[----:B0-----:R-:W2:Y:S01]  /*22600*/  LDL.LU R9, [R1+0x7bc] ;  /* 0x0007bc0001097983 */ /* 0x001ea20000300800 */
[----:B------:R-:W-:Y:S02]  /*22610*/  IADD3 R23, P4, PT, R23, UR21, RZ ;  /* 0x0000001517177c10 */ /* 0x000fe4000ff9e0ff */
[----:B------:R-:W-:-:S02]  /*22620*/  IADD3 R22, P5, PT, R22, UR21, RZ ;  /* 0x0000001516167c10 */ /* 0x000fc4000ffbe0ff */
[----:B------:R-:W-:Y:S02]  /*22630*/  IADD3.X R21, PT, PT, R21, UR52, RZ, P6, !PT ;  /* 0x0000003415157c10 */ /* 0x000fe4000b7fe4ff */
[----:B------:R-:W-:Y:S01]  /*22640*/  IADD3 R20, P6, PT, R20, UR21, RZ ;  /* 0x0000001514147c10 */ /* 0x000fe2000ffde0ff */
[----:B------:R-:W-:Y:S01]  /*22650*/  STL [R1+0x460], R23 ;  /* 0x0004601701007387 */ /* 0x000fe20000100800 */
[----:B---3--:R-:W-:-:S03]  /*22660*/  IADD3.X R19, PT, PT, R19, UR52, RZ, P2, !PT ;  /* 0x0000003413137c10 */ /* 0x008fc600097fe4ff */
        /* <DEDUP_REMOVED lines=18> */
[----:B0-----:R-:W3:Y:S04]  /*22790*/  LDL.LU R8, [R1+0x7b8] ;  /* 0x0007b80001087983 */ /* 0x001ee80000300800 */
[----:B------:R-:W-:Y:S04]  /*227a0*/  STL [R1+0x7d4], R13 ;  /* 0x0007d40d01007387 */ /* 0x000fe80000100800 */
[----:B------:R-:W3:Y:S01]  /*227b0*/  LDL.LU R33, [R1+0x454] ;  /* 0x0004540001217983 */ /* 0x000ee20000300800 */
[----:B----4-:R-:W-:-:S05]  /*227c0*/  IADD3 R7, P6, PT, R7, UR21, RZ ;  /* 0x0000001507077c10 */ /* 0x010fca000ffde0ff */
[----:B------:R0:W-:Y:S04]  /*227d0*/  STL [R1+0x448], R7 ;  /* 0x0004480701007387 */ /* 0x0001e80000100800 */
[----:B------:R-:W-:Y:S04]  /*227e0*/  STL [R1+0x7cc], R12 ;  /* 0x0007cc0c01007387 */ /* 0x000fe80000100800 */
        /* <DEDUP_REMOVED lines=31> */
[----:B---3--:R-:W-:-:S05]  /*229e0*/  IADD3 R8, P3, PT, R8, UR21, RZ ;  /* 0x0000001508087c10 */ /* 0x008fca000ff7e0ff */
[----:B------:R0:W-:Y:S01]  /*229f0*/  STL [R1+0x7b8], R8 ;  /* 0x0007b80801007387 */ /* 0x0001e20000100800 */
[----:B------:R-:W-:-:S03]  /*22a00*/  IADD3.X R33, PT, PT, R33, UR52, RZ, P4, !PT ;  /* 0x0000003421217c10 */ /* 0x000fc6000a7fe4ff */
[----:B0-----:R-:W3:Y:S01]  /*22a10*/  LDL.LU R8, [R1+0x78c] ;  /* 0x00078c0001087983 */ /* 0x001ee20000300800 */
[----:B----4-:R-:W-:-:S05]  /*22a20*/  IADD3 R7, P4, PT, R7, UR21, RZ ;  /* 0x0000001507077c10 */ /* 0x010fca000ff9e0ff */
[----:B------:R0:W-:Y:S04]  /*22a30*/  STL [R1+0x7b0], R7 ;  /* 0x0007b00701007387 */ /* 0x0001e80000100800 */
[----:B0-----:R-:W4:Y:S01]  /*22a40*/  LDL.LU R7, [R1+0x408] ;  /* 0x0004080001077983 */ /* 0x001f220000300800 */
[----:B------:R-:W-:Y:S02]  /*22a50*/  IADD3.X R32, PT, PT, R32, UR52, RZ, P5, !PT ;  /* 0x0000003420207c10 */ /* 0x000fe4000affe4ff */
[----:B------:R-:W-:Y:S02]  /*22a60*/  IADD3 R31, P5, PT, R31, UR21, RZ ;  /* 0x000000151f1f7c10 */ /* 0x000fe4000ffbe0ff */
[----:B------:R-:W-:Y:S01]  /*22a70*/  IADD3.X R30, PT, PT, R30, UR52, RZ, P6, !PT ;  /* 0x000000341e1e7c10 */ /* 0x000fe2000b7fe4ff */
[----:B------:R-:W-:Y:S04]  /*22a80*/  STL [R1+0x454], R33 ;  /* 0x0004542101007387 */ /* 0x000fe80000100800 */
[----:B------:R-:W-:Y:S01]  /*22a90*/  STL [R1+0x44c], R32 ;  /* 0x00044c2001007387 */ /* 0x000fe20000100800 */
[----:B------:R-:W-:-:S02]  /*22aa0*/  IADD3 R29, P6, PT, R29, UR21, RZ ;  /* 0x000000151d1d7c10 */ /* 0x000fc4000ffde0ff */
        /* <DEDUP_REMOVED lines=9> */
[----:B0-----:R-:W4:Y:S04]  /*22b40*/  LDL.LU R11, [R1+0x784] ;  /* 0x00078400010b7983 */ /* 0x001f280000300800 */
        /* <DEDUP_REMOVED lines=13> */
[----:B------:R-:W-:Y:S04]  /*22c20*/  STL [R1+0x7a4], R23 ;  /* 0x0007a41701007387 */ /* 0x000fe80000100800 */
[----:B------:R-:W-:Y:S04]  /*22c30*/  STL [R1+0x79c], R22 ;  /* 0x00079c1601007387 */ /* 0x000fe80000100800 */
[----:B------:R-:W-:Y:S04]  /*22c40*/  STL [R1+0x798], R21 ;  /* 0x0007981501007387 */ /* 0x000fe80000100800 */
[----:B------:R-:W-:Y:S01]  /*22c50*/  STL [R1+0x434], R20 ;  /* 0x0004341401007387 */ /* 0x000fe20000100800 */
[----:B--2---:R-:W-:-:S02]  /*22c60*/  IADD3 R19, P2, PT, R19, UR21, RZ ;  /* 0x0000001513137c10 */ /* 0x004fc4000ff5e0ff */
        /* <DEDUP_REMOVED lines=10> */
[----:B------:R-:W-:-:S05]  /*22d10*/  IADD3.X R9, PT, PT, R9, UR52, RZ, P6, !PT ;  /* 0x0000003409097c10 */ /* 0x000fca000b7fe4ff */
[----:B------:R0:W-:Y:S04]  /*22d20*/  STL [R1+0x794], R9 ;  /* 0x0007940901007387 */ /* 0x0001e80000100800 */
[----:B------:R-:W-:Y:S04]  /*22d30*/  STL [R1+0x41c], R14 ;  /* 0x00041c0e01007387 */ /* 0x000fe80000100800 */
[----:B0-----:R-:W2:Y:S01]  /*22d40*/  LDL.LU R9, [R1+0x77c] ;  /* 0x00077c0001097983 */ /* 0x001ea20000300800 */
[----:B------:R-:W-:Y:S02]  /*22d50*/  IADD3 R13, P5, PT, R13, UR21, RZ ;  /* 0x000000150d0d7c10 */ /* 0x000fe4000ffbe0ff */
[----:B------:R-:W-:-:S03]  /*22d60*/  IADD3 R12, P6, PT, R12, UR21, RZ ;  /* 0x000000150c0c7c10 */ /* 0x000fc6000ffde0ff */
[----:B------:R-:W-:Y:S04]  /*22d70*/  STL [R1+0x418], R13 ;  /* 0x0004180d01007387 */ /* 0x000fe80000100800 */
[----:B------:R-:W2:Y:S01]  /*22d80*/  LDL.LU R33, [R1+0x778] ;  /* 0x0007780001217983 */ /* 0x000ea20000300800 */
[----:B---3--:R-:W-:-:S05]  /*22d90*/  IADD3.X R8, PT, PT, R8, UR52, RZ, P2, !PT ;  /* 0x0000003408087c10 */ /* 0x008fca00097fe4ff */
[----:B------:R0:W-:Y:S04]  /*22da0*/  STL [R1+0x78c], R8 ;  /* 0x00078c0801007387 */ /* 0x0001e80000100800 */
[----:B------:R-:W-:Y:S04]  /*22db0*/  STL [R1+0x410], R12 ;  /* 0x0004100c01007387 */ /* 0x000fe80000100800 */
[----:B0-----:R-:W3:Y:S04]  /*22dc0*/  LDL.LU R8, [R1+0x414] ;  /* 0x0004140001087983 */ /* 0x001ee80000300800 */
[----:B------:R-:W3:Y:S04]  /*22dd0*/  LDL.LU R32, [R1+0x770] ;  /* 0x0007700001207983 */ /* 0x000ee80000300800 */
[----:B------:R-:W3:Y:S04]  /*22de0*/  LDL.LU R31, [R1+0x40c] ;  /* 0x00040c00011f7983 */ /* 0x000ee80000300800 */
[----:B------:R-:W3:Y:S01]  /*22df0*/  LDL.LU R30, [R1+0x768] ;  /* 0x00076800011e7983 */ /* 0x000ee20000300800 */
[----:B----4-:R-:W-:-:S05]  /*22e00*/  IADD3 R7, P2, PT, R7, UR21, RZ ;  /* 0x0000001507077c10 */ /* 0x010fca000ff5e0ff */
        /* <DEDUP_REMOVED lines=26> */
[----:B--2---:R-:W-:-:S05]  /*22fb0*/  IADD3.X R9, PT, PT, R9, UR52, RZ, P4, !PT ;  /* 0x0000003409097c10 */ /* 0x004fca000a7fe4ff */
[----:B------:R0:W-:Y:S04]  /*22fc0*/  STL [R1+0x77c], R9 ;  /* 0x00077c0901007387 */ /* 0x0001e80000100800 */
[----:B0-----:R-:W2:Y:S01]  /*22fd0*/  LDL.LU R9, [R1+0x3d0] ;  /* 0x0003d00001097983 */ /* 0x001ea20000300800 */
[----:B------:R-:W-:Y:S02]  /*22fe0*/  IADD3 R33, P4, PT, R33, UR21, RZ ;  /* 0x0000001521217c10 */ /* 0x000fe4000ff9e0ff */
[----:B---3--:R-:W-:Y:S02]  /*22ff0*/  IADD3.X R8, PT, PT, R8, UR52, RZ, P5, !PT ;  /* 0x0000003408087c10 */ /* 0x008fe4000affe4ff */
[----:B------:R-:W-:-:S03]  /*23000*/  IADD3 R32, P5, PT, R32, UR21, RZ ;  /* 0x0000001520207c10 */ /* 0x000fc6000ffbe0ff */
[----:B------:R0:W-:Y:S01]  /*23010*/  STL [R1+0x414], R8 ;  /* 0x0004140801007387 */ /* 0x0001e20000100800 */
[----:B------:R-:W-:Y:S02]  /*23020*/  IADD3.X R31, PT, PT, R31, UR52, RZ, P6, !PT ;  /* 0x000000341f1f7c10 */ /* 0x000fe4000b7fe4ff */
[----:B------:R-:W-:Y:S01]  /*23030*/  IADD3 R30, P6, PT, R30, UR21, RZ ;  /* 0x000000151e1e7c10 */ /* 0x000fe2000ffde0ff */
        /* <DEDUP_REMOVED lines=50> */
[----:B--2---:R-:W-:-:S05]  /*23360*/  IADD3 R9, P2, PT, R9, UR21, RZ ;  /* 0x0000001509097c10 */ /* 0x004fca000ff5e0ff */
[----:B------:R0:W-:Y:S04]  /*23370*/  STL [R1+0x3d0], R9 ;  /* 0x0003d00901007387 */ /* 0x0001e80000100800 */
[----:B------:R-:W-:Y:S04]  /*23380*/  STL [R1+0x754], R12 ;  /* 0x0007540c01007387 */ /* 0x000fe80000100800 */
        /* <DEDUP_REMOVED lines=35> */
[----:B--2---:R-:W-:-:S05]  /*235c0*/  IADD3 R9, P5, PT, R9, UR21, RZ ;  /* 0x0000001509097c10 */ /* 0x004fca000ffbe0ff */
[----:B------:R0:W-:Y:S04]  /*235d0*/  STL [R1+0x738], R9 ;  /* 0x0007380901007387 */ /* 0x0001e80000100800 */
[----:B0-----:R-:W2:Y:S01]  /*235e0*/  LDL.LU R9, [R1+0x390] ;  /* 0x0003900001097983 */ /* 0x001ea20000300800 */
[----:B------:R-:W-:Y:S02]  /*235f0*/  IADD3.X R32, PT, PT, R32, UR52, RZ, P6, !PT ;  /* 0x0000003420207c10 */ /* 0x000fe4000b7fe4ff */
[----:B------:R-:W-:Y:S02]  /*23600*/  IADD3 R31, P6, PT, R31, UR21, RZ ;  /* 0x000000151f1f7c10 */ /* 0x000fe4000ffde0ff */
[----:B------:R-:W-:Y:S01]  /*23610*/  IADD3.X R30, PT, PT, R30, UR52, RZ, P2, !PT ;  /* 0x000000341e1e7c10 */ /* 0x000fe200097fe4ff */
[----:B------:R-:W-:Y:S04]  /*23620*/  STL [R1+0x73c], R33 ;  /* 0x00073c2101007387 */ /* 0x000fe80000100800 */
[----:B------:R-:W-:Y:S01]  /*23630*/  STL [R1+0x3d4], R32 ;  /* 0x0003d42001007387 */ /* 0x000fe20000100800 */
[----:B---3--:R-:W-:-:S02]  /*23640*/  IADD3 R29, P2, PT, R29, UR21, RZ ;  /* 0x000000151d1d7c10 */ /* 0x008fc4000ff5e0ff */
        /* <DEDUP_REMOVED lines=10> */
[----:B------:R-:W-:Y:S04]  /*236f0*/  STL [R1+0x3c4], R28 ;  /* 0x0003c41c01007387 */ /* 0x000fe80000100800 */
[----:B------:R-:W-:Y:S01]  /*23700*/  STL [R1+0x3bc], R27 ;  /* 0x0003bc1b01007387 */ /* 0x000fe20000100800 */
[----:B----4-:R-:W-:Y:S02]  /*23710*/  IADD3 R24, P5, PT, R24, UR21, RZ ;  /* 0x0000001518187c10 */ /* 0x010fe4000ffbe0ff */
[----:B------:R-:W-:Y:S01]  /*23720*/  IADD3.X R23, PT, PT, R23, UR52, RZ, P6, !PT ;  /* 0x0000003417177c10 */ /* 0x000fe2000b7fe4ff */
[----:B------:R-:W-:Y:S01]  /*23730*/  STL [R1+0x3b8], R26 ;  /* 0x0003b81a01007387 */ /* 0x000fe20000100800 */
[----:B------:R-:W-:-:S03]  /*23740*/  IADD3 R7, P6, PT, R7, UR21, RZ ;  /* 0x0000001507077c10 */ /* 0x000fc6000ffde0ff */
        /* <DEDUP_REMOVED lines=24> */
[----:B------:R0:W-:Y:S01]  /*238d0*/  STL [R1+0x39c], R11 ;  /* 0x00039c0b01007387 */ /* 0x0001e20000100800 */
[----:B------:R-:W-:-:S03]  /*238e0*/  IADD3 R12, P2, PT, R12, UR21, RZ ;  /* 0x000000150c0c7c10 */ /* 0x000fc6000ff5e0ff */
[----:B------:R-:W-:Y:S04]  /*238f0*/  STL [R1+0x3a4], R14 ;  /* 0x0003a40e01007387 */ /* 0x000fe80000100800 */
[----:B0-----:R-:W4:Y:S04]  /*23900*/  LDL.LU R11, [R1+0x704] ;  /* 0x00070400010b7983 */ /* 0x001f280000300800 */
        /* <DEDUP_REMOVED lines=37> */
[----:B------:R0:W-:Y:S01]  /*23b60*/  STL [R1+0x704], R11 ;  /* 0x0007040b01007387 */ /* 0x0001e20000100800 */
[----:B------:R-:W-:-:S03]  /*23b70*/  IADD3 R33, P5, PT, R33, UR21, RZ ;  /* 0x0000001521217c10 */ /* 0x000fc6000ffbe0ff */
[----:B0-----:R-:W4:Y:S01]  /*23b80*/  LDL.LU R11, [R1+0x358] ;  /* 0x00035800010b7983 */ /* 0x001f220000300800 */
[----:B------:R-:W-:Y:S02]  /*23b90*/  IADD3.X R10, PT, PT, R10, UR52, RZ, P6, !PT ;  /* 0x000000340a0a7c10 */ /* 0x000fe4000b7fe4ff */
[----:B------:R-:W-:-:S03]  /*23ba0*/  IADD3 R32, P6, PT, R32, UR21, RZ ;  /* 0x0000001520207c10 */ /* 0x000fc6000ffde0ff */
[----:B------:R0:W-:Y:S01]  /*23bb0*/  STL [R1+0x6fc], R10 ;  /* 0x0006fc0a01007387 */ /* 0x0001e20000100800 */
[----:B------:R-:W-:Y:S02]  /*23bc0*/  IADD3.X R31, PT, PT, R31, UR52, RZ, P2, !PT ;  /* 0x000000341f1f7c10 */ /* 0x000fe400097fe4ff */
[----:B------:R-:W-:Y:S01]  /*23bd0*/  IADD3 R30, P2, PT, R30, UR21, RZ ;  /* 0x000000151e1e7c10 */ /* 0x000fe2000ff5e0ff */
        /* <DEDUP_REMOVED lines=26> */
[----:B0-----:R-:W3:Y:S04]  /*23d80*/  LDL.LU R8, [R1+0x6cc] ;  /* 0x0006cc0001087983 */ /* 0x001ee80000300800 */
[----:B------:R-:W-:Y:S01]  /*23d90*/  STL [R1+0x370], R23 ;  /* 0x0003701701007387 */ /* 0x000fe20000100800 */
[----:B----4-:R-:W-:-:S03]  /*23da0*/  IADD3.X R19, PT, PT, R19, UR52, RZ, P4, !PT ;  /* 0x0000003413137c10 */ /* 0x010fc6000a7fe4ff */
        /* <DEDUP_REMOVED lines=15> */
[----:B------:R0:W-:Y:S04]  /*23ea0*/  STL [R1+0x6c0], R7 ;  /* 0x0006c00701007387 */ /* 0x0001e80000100800 */
[----:B------:R-:W-:Y:S04]  /*23eb0*/  STL [R1+0x6c8], R14 ;  /* 0x0006c80e01007387 */ /* 0x000fe80000100800 */
[----:B0-----:R-:W4:Y:S01]  /*23ec0*/  LDL.LU R7, [R1+0x348] ;  /* 0x0003480001077983 */ /* 0x001f220000300800 */
[----:B------:R-:W-:-:S03]  /*23ed0*/  IADD3.X R12, PT, PT, R12, UR52, RZ, P3, !PT ;  /* 0x000000340c0c7c10 */ /* 0x000fc60009ffe4ff */
        /* <DEDUP_REMOVED lines=230> */
[----:B------:R-:W-:Y:S01]  /*24d40*/  IADD3.X R30, PT, PT, R30, UR52, RZ, P4, !PT ;  /* 0x000000341e1e7c10 */ /* 0x000fe2000a7fe4ff */
[----:B0-----:R-:W3:Y:S04]  /*24d50*/  LDL.LU R8, [R1+0x5f0] ;  /* 0x0005f00001087983 */ /* 0x001ee80000300800 */
[----:B------:R-:W-:Y:S04]  /*24d60*/  STL [R1+0x64c], R33 ;  /* 0x00064c2101007387 */ /* 0x000fe80000100800 */
[----:B------:R-:W-:Y:S01]  /*24d70*/  STL [R1+0x644], R32 ;  /* 0x0006442001007387 */ /* 0x000fe20000100800 */
[----:B----4-:R-:W-:-:S02]  /*24d80*/  IADD3 R29, P4, PT, R29, UR21, RZ ;  /* 0x000000151d1d7c10 */ /* 0x010fc4000ff9e0ff */
        /* <DEDUP_REMOVED lines=10> */
[----:B------:R-:W-:Y:S04]  /*24e30*/  STL [R1+0x2d4], R28 ;  /* 0x0002d41c01007387 */ /* 0x000fe80000100800 */
[----:B------:R-:W-:Y:S01]  /*24e40*/  STL [R1+0x2cc], R27 ;  /* 0x0002cc1b01007387 */ /* 0x000fe20000100800 */
[----:B------:R-:W-:Y:S02]  /*24e50*/  IADD3 R24, P2, PT, R24, UR21, RZ ;  /* 0x0000001518187c10 */ /* 0x000fe4000ff5e0ff */
        /* <DEDUP_REMOVED lines=529> */
[----:B------:R-:W4:Y:S04]  /*26f70*/  LDL.LU R13, [R1] ;  /* 0x00000000010d7983 */ /* 0x000f280000300800 */
[----:B------:R-:W4:Y:S04]  /*26f80*/  LDL.LU R12, [R1+0x14] ;  /* 0x00001400010c7983 */ /* 0x000f280000300800 */
[----:B0-----:R-:W4:Y:S01]  /*26f90*/  LDL.LU R11, [R1+0xc] ;  /* 0x00000c00010b7983 */ /* 0x001f220000300800 */
[----:B------:R-:W-:-:S02]  /*26fa0*/  IADD3 R10, P4, PT, R10, UR20, RZ ;  /* 0x000000140a0a7c10 */ /* 0x000fc4000ff9e0ff */
[----:B------:R-:W-:-:S03]  /*26fb0*/  IADD3.X R33, PT, PT, R33, UR33, RZ, P5, !PT ;  /* 0x0000002121217c10 */ /* 0x000fc6000affe4ff */
[----:B------:R0:W-:Y:S04]  /*26fc0*/  STL [R1+0x50], R10 ;  /* 0x0000500a01007387 */ /* 0x0001e80000100800 */
        /* <DEDUP_REMOVED lines=50> */
[----:B------:R-:W-:-:S03]  /*272f0*/  IADD3.X R11, PT, PT, R11, UR33, RZ, P3, !PT ;  /* 0x000000210b0b7c10 */ /* 0x000fc60009ffe4ff */
[----:B------:R-:W-:Y:S01]  /*27300*/  STL [R1+0x1c], R14 ;  /* 0x00001c0e01007387 */ /* 0x000fe20000100800 */
[----:B------:R-:W0:Y:S03]  /*27310*/  SYNCS.PHASECHK.TRANS64.TRYWAIT P3, [UR13], R6 ;  /* 0x00000006ff0075a7 */ /* 0x000e26000806110d */
[----:B------:R-:W-:Y:S04]  /*27320*/  STL [R1], R13 ;  /* 0x0000000d01007387 */ /* 0x000fe80000100800 */
[----:B------:R-:W-:Y:S04]  /*27330*/  STL [R1+0x14], R12 ;  /* 0x0000140c01007387 */ /* 0x000fe80000100800 */
[----:B------:R-:W-:Y:S01]  /*27340*/  STL [R1+0xc], R11 ;  /* 0x00000c0b01007387 */ /* 0x000fe20000100800 */
[----:B------:R-:W-:-:S05]  /*27350*/  IADD3.X R10, PT, PT, R10, UR33, RZ, P4, !PT ;  /* 0x000000210a0a7c10 */ /* 0x000fca000a7fe4ff */
[----:B------:R-:W-:Y:S01]  /*27360*/  STL [R1+0x964], R10 ;  /* 0x0009640a01007387 */ /* 0x000fe20000100800 */
[----:B-----5:R-:W-:-:S04]  /*27370*/  IADD3 R162, P4, PT, R162, UR20, RZ ;  /* 0x00000014a2a27c10 */ /* 0x020fc8000ff9e0ff */
[----:B------:R-:W-:Y:S02]  /*27380*/  IADD3.X R161, PT, PT, R161, UR33, RZ, P4, !PT ;  /* 0x00000021a1a17c10 */ /* 0x000fe4000a7fe4ff */
[----:B------:R-:W-:Y:S02]  /*27390*/  IADD3.X R165, PT, PT, R165, UR33, RZ, P6, !PT ;  /* 0x00000021a5a57c10 */ /* 0x000fe4000b7fe4ff */
[----:B------:R-:W-:Y:S02]  /*273a0*/  IADD3 R158, P6, PT, R158, UR20, RZ ;  /* 0x000000149e9e7c10 */ /* 0x000fe4000ffde0ff */
[----:B------:R-:W-:Y:S02]  /*273b0*/  IADD3 R164, P2, PT, R164, UR20, RZ ;  /* 0x00000014a4a47c10 */ /* 0x000fe4000ff5e0ff */
[----:B------:R-:W-:Y:S02]  /*273c0*/  IADD3.X R157, PT, PT, R157, UR33, RZ, P6, !PT ;  /* 0x000000219d9d7c10 */ /* 0x000fe4000b7fe4ff */
[----:B------:R-:W-:-:S02]  /*273d0*/  IADD3 R152, P6, PT, R152, UR20, RZ ;  /* 0x0000001498987c10 */ /* 0x000fc4000ffde0ff */
[----:B------:R-:W-:Y:S02]  /*273e0*/  IADD3.X R163, PT, PT, R163, UR33, RZ, P2, !PT ;  /* 0x00000021a3a37c10 */ /* 0x000fe400097fe4ff */
[----:B------:R-:W-:Y:S02]  /*273f0*/  IADD3 R156, P2, PT, R156, UR20, RZ ;  /* 0x000000149c9c7c10 */ /* 0x000fe4000ff5e0ff */
[----:B------:R-:W-:Y:S02]  /*27400*/  IADD3.X R151, PT, PT, R151, UR33, RZ, P6, !PT ;  /* 0x0000002197977c10 */ /* 0x000fe4000b7fe4ff */
[----:B------:R-:W-:Y:S01]  /*27410*/  IADD3 R144, P6, PT, R144, UR20, RZ ;  /* 0x0000001490907c10 */ /* 0x000fe2000ffde0ff */
[----:B-1----:R-:W-:Y:S01]  /*27420*/  UIMAD UR4, UR23, -0x80, UR53 ;  /* 0xffffff80170478a4 */ /* 0x002fe2000f8e0235 */
[----:B------:R-:W-:Y:S02]  /*27430*/  IADD3.X R155, PT, PT, R155, UR33, RZ, P2, !PT ;  /* 0x000000219b9b7c10 */ /* 0x000fe400097fe4ff */
[----:B------:R-:W-:-:S02]  /*27440*/  IADD3 R150, P2, PT, R150, UR20, RZ ;  /* 0x0000001496967c10 */ /* 0x000fc4000ff5e0ff */
[----:B------:R-:W-:Y:S02]  /*27450*/  IADD3.X R143, PT, PT, R143, UR33, RZ, P6, !PT ;  /* 0x000000218f8f7c10 */ /* 0x000fe4000b7fe4ff */
[----:B------:R-:W-:Y:S02]  /*27460*/  IADD3 R142, P6, PT, R142, UR20, RZ ;  /* 0x000000148e8e7c10 */ /* 0x000fe4000ffde0ff */
[----:B------:R-:W-:Y:S02]  /*27470*/  IADD3.X R149, PT, PT, R149, UR33, RZ, P2, !PT ;  /* 0x0000002195957c10 */ /* 0x000fe400097fe4ff */
[----:B------:R-:W-:Y:S02]  /*27480*/  IADD3.X R141, PT, PT, R141, UR33, RZ, P6, !PT ;  /* 0x000000218d8d7c10 */ /* 0x000fe4000b7fe4ff */
[----:B------:R-:W-:Y:S02]  /*27490*/  PRMT R102, RZ, 0x7610, R102 ;  /* 0x00007610ff667816 */ /* 0x000fe40000000066 */
[----:B--2---:R-:W-:-:S05]  /*274a0*/  IADD3.X R9, PT, PT, R9, UR33, RZ, P5, !PT ;  /* 0x0000002109097c10 */ /* 0x004fca000affe4ff */
[----:B------:R1:W-:Y:S02]  /*274b0*/  STL [R1+0x4], R9 ;  /* 0x0000040901007387 */ /* 0x0003e40000100800 */
[----:B-1----:R-:W1:Y:S01]  /*274c0*/  S2R R9, SR_TID.X ;  /* 0x0000000000097919 */ /* 0x002e620000002100 */
[----:B------:R-:W-:-:S04]  /*274d0*/  IADD3 R160, P5, PT, R160, UR20, RZ ;  /* 0x00000014a0a07c10 */ /* 0x000fc8000ffbe0ff */
[----:B------:R-:W-:Y:S02]  /*274e0*/  IADD3.X R159, PT, PT, R159, UR33, RZ, P5, !PT ;  /* 0x000000219f9f7c10 */ /* 0x000fe4000affe4ff */
[----:B---3--:R-:W-:-:S05]  /*274f0*/  IADD3 R8, P4, PT, R8, UR20, RZ ;  /* 0x0000001408087c10 */ /* 0x008fca000ff9e0ff */
[----:B------:R1:W-:Y:S01]  /*27500*/  STL [R1+0x960], R8 ;  /* 0x0009600801007387 */ /* 0x0003e20000100800 */
[----:B------:R-:W-:Y:S02]  /*27510*/  IADD3 R154, P5, PT, R154, UR20, RZ ;  /* 0x000000149a9a7c10 */ /* 0x000fe4000ffbe0ff */
[----:B-1----:R-:W-:Y:S02]  /*27520*/  SHF.R.U32.HI R8, RZ, 0x6, R9 ;  /* 0x00000006ff087819 */ /* 0x002fe40000011609 */
[----:B------:R-:W-:Y:S02]  /*27530*/  IADD3.X R153, PT, PT, R153, UR33, RZ, P5, !PT ;  /* 0x0000002199997c10 */ /* 0x000fe4000affe4ff */
[----:B------:R-:W-:Y:S02]  /*27540*/  SGXT.U32 R8, R8, 0x1 ;  /* 0x000000010808781a */ /* 0x000fe40000000000 */
[----:B----4-:R-:W-:-:S05]  /*27550*/  IADD3.X R7, PT, PT, R7, UR33, RZ, P4, !PT ;  /* 0x0000002107077c10 */ /* 0x010fca000a7fe4ff */
[----:B------:R1:W-:Y:S01]  /*27560*/  STL [R1+0x95c], R7 ;  /* 0x00095c0701007387 */ /* 0x0003e20000100800 */
[----:B------:R-:W-:Y:S02]  /*27570*/  IADD3 R148, P4, PT, R148, UR20, RZ ;  /* 0x0000001494947c10 */ /* 0x000fe4000ff9e0ff */
[--C-:B-1----:R-:W-:Y:S02]  /*27580*/  SHF.R.U32.HI R7, RZ, 0x6, R9.reuse ;  /* 0x00000006ff077819 */ /* 0x102fe40000011609 */
[----:B------:R-:W-:Y:S02]  /*27590*/  SHF.R.U32.HI R9, RZ, 0x6, R9 ;  /* 0x00000006ff097819 */ /* 0x000fe40000011609 */
[----:B------:R-:W-:Y:S02]  /*275a0*/  SGXT.U32 R7, R7, 0x1 ;  /* 0x000000010707781a */ /* 0x000fe40000000000 */
[----:B------:R-:W-:Y:S02]  /*275b0*/  SGXT.U32 R9, R9, 0x1 ;  /* 0x000000010909781a */ /* 0x000fe40000000000 */
[----:B------:R-:W-:-:S02]  /*275c0*/  IADD3 R146, P5, PT, R146, UR20, RZ ;  /* 0x0000001492927c10 */ /* 0x000fc4000ffbe0ff */
[----:B------:R-:W-:Y:S02]  /*275d0*/  LOP3.LUT R9, R9, 0x2, RZ, 0xfc, !PT ;  /* 0x0000000209097812 */ /* 0x000fe400078efcff */
[----:B------:R-:W-:Y:S02]  /*275e0*/  LOP3.LUT R8, R8, 0x4, RZ, 0xfc, !PT ;  /* 0x0000000408087812 */ /* 0x000fe400078efcff */
[----:B------:R-:W-:Y:S02]  /*275f0*/  LOP3.LUT R7, R7, 0x6, RZ, 0xfc, !PT ;  /* 0x0000000607077812 */ /* 0x000fe400078efcff */
[----:B------:R-:W-:Y:S02]  /*27600*/  IADD3.X R147, PT, PT, R147, UR33, RZ, P4, !PT ;  /* 0x0000002193937c10 */ /* 0x000fe4000a7fe4ff */
[----:B------:R-:W-:Y:S02]  /*27610*/  IADD3.X R145, PT, PT, R145, UR33, RZ, P5, !PT ;  /* 0x0000002191917c10 */ /* 0x000fe4000affe4ff */
[----:B------:R-:W-:-:S02]  /*27620*/  ISETP.GE.AND P5, PT, R9, UR4, PT ;  /* 0x0000000409007c0c */ /* 0x000fc4000bfa6270 */
[----:B------:R-:W-:Y:S02]  /*27630*/  ISETP.GE.AND P4, PT, R8, UR4, PT ;  /* 0x0000000408007c0c */ /* 0x000fe4000bf86270 */
[----:B------:R-:W-:Y:S01]  /*27640*/  ISETP.GE.AND P2, PT, R7, UR4, PT ;  /* 0x0000000407007c0c */ /* 0x000fe2000bf46270 */
[----:B0-----:R-:W-:-:S12]  /*27650*/  @!P3 BRA `(.L_x_8) ;  /* 0x000000f80084b947 */ /* 0x001fd80003800000 */
.L_x_16:
[----:B------:R-:W0:Y:S01]  /*27660*/  S2R R7, SR_TID.X ;  /* 0x0000000000077919 */ /* 0x000e220000002100 */
[----:B------:R-:W-:Y:S01]  /*27670*/  @!P5 IMAD.MOV.U32 R6, RZ, RZ, R144 ;  /* 0x000000ffff06d224 */ /* 0x000fe200078e0090 */
[----:B------:R-:W-:Y:S01]  /*27680*/  PRMT R89, RZ, 0x7610, R89 ;  /* 0x00007610ff597816 */ /* 0x000fe20000000059 */
[----:B------:R-:W1:Y:S01]  /*27690*/  S2R R8, SR_TID.X ;  /* 0x0000000000087919 */ /* 0x000e620000002100 */
[----:B------:R-:W-:Y:S02]  /*276a0*/  PRMT R28, RZ, 0x7610, R28 ;  /* 0x00007610ff1c7816 */ /* 0x000fe4000000001c */
[----:B------:R-:W-:Y:S01]  /*276b0*/  PRMT R78, RZ, 0x7610, R78 ;  /* 0x00007610ff4e7816 */ /* 0x000fe2000000004e */
[----:B------:R-:W2:Y:S01]  /*276c0*/  LDL R79, [R1+0x8] ;  /* 0x00000800014f7983 */ /* 0x000ea20000100800 */
[----:B0-----:R-:W-:-:S04]  /*276d0*/  SHF.R.U32.HI R7, RZ, 0x6, R7 ;  /* 0x00000006ff077819 */ /* 0x001fc80000011607 */
[----:B------:R-:W-:Y:S02]  /*276e0*/  SGXT.U32 R7, R7, 0x1 ;  /* 0x000000010707781a */ /* 0x000fe40000000000 */
[----:B-1----:R-:W-:Y:S02]  /*276f0*/  SHF.R.U32.HI R36, RZ, 0x6, R8 ;  /* 0x00000006ff247819 */ /* 0x002fe40000011608 */
[----:B------:R-:W-:Y:S02]  /*27700*/  LOP3.LUT R7, R7, 0x8, RZ, 0xfc, !PT ;  /* 0x0000000807077812 */ /* 0x000fe400078efcff */
[----:B------:R-:W-:Y:S02]  /*27710*/  SGXT.U32 R36, R36, 0x1 ;  /* 0x000000012424781a */ /* 0x000fe40000000000 */
[----:B------:R-:W-:Y:S01]  /*27720*/  ISETP.GE.AND P3, PT, R7, UR4, PT ;  /* 0x0000000407007c0c */ /* 0x000fe2000bf66270 */
[----:B------:R-:W-:Y:S01]  /*27730*/  @!P5 IMAD.MOV.U32 R7, RZ, RZ, R143 ;  /* 0x000000ffff07d224 */ /* 0x000fe200078e008f */
[----:B------:R-:W-:-:S04]  /*27740*/  LOP3.LUT R36, R36, 0xa, RZ, 0xfc, !PT ;  /* 0x0000000a24247812 */ /* 0x000fc800078efcff */
[----:B------:R0:W3:Y:S01]  /*27750*/  @!P5 LDG.E.U8 R102, desc[UR24][R6.64] ;  /* 0x000000180666d981 */ /* 0x0000e2000c1e1100 */
[--C-:B------:R-:W-:Y:S02]  /*27760*/  SHF.R.U32.HI R2, RZ, 0x6, R8.reuse ;  /* 0x00000006ff027819 */ /* 0x100fe40000011608 */
[----:B------:R-:W-:Y:S02]  /*27770*/  ISETP.GE.AND P5, PT, R36, UR4, PT ;  /* 0x0000000424007c0c */ /* 0x000fe4000bfa6270 */
[----:B------:R-:W-:Y:S01]  /*27780*/  SHF.R.U32.HI R36, RZ, 0x6, R8 ;  /* 0x00000006ff247819 */ /* 0x000fe20000011608 */
[----:B0-----:R-:W-:Y:S02]  /*27790*/  @!P4 IMAD.MOV.U32 R6, RZ, RZ, R146 ;  /* 0x000000ffff06c224 */ /* 0x001fe400078e0092 */
[----:B------:R-:W-:Y:S01]  /*277a0*/  @!P4 IMAD.MOV.U32 R7, RZ, RZ, R145 ;  /* 0x000000ffff07c224 */ /* 0x000fe200078e0091 */
[----:B------:R-:W-:Y:S02]  /*277b0*/  SGXT.U32 R2, R2, 0x1 ;  /* 0x000000010202781a */ /* 0x000fe40000000000 */
[----:B------:R-:W-:-:S02]  /*277c0*/  SGXT.U32 R36, R36, 0x1 ;  /* 0x000000012424781a */ /* 0x000fc40000000000 */
[----:B------:R0:W4:Y:S01]  /*277d0*/  @!P4 LDG.E.U8 R89, desc[UR24][R6.64] ;  /* 0x000000180659c981 */ /* 0x000122000c1e1100 */
[----:B------:R-:W-:Y:S02]  /*277e0*/  LOP3.LUT R2, R2, 0x12, RZ, 0xfc, !PT ;  /* 0x0000001202027812 */ /* 0x000fe400078efcff */
[----:B------:R-:W-:Y:S01]  /*277f0*/  LOP3.LUT R36, R36, 0xc, RZ, 0xfc, !PT ;  /* 0x0000000c24247812 */ /* 0x000fe200078efcff */
[----:B0-----:R-:W-:Y:S02]  /*27800*/  @!P2 IMAD.MOV.U32 R6, RZ, RZ, R148 ;  /* 0x000000ffff06a224 */ /* 0x001fe400078e0094 */
[----:B------:R-:W-:-:S05]  /*27810*/  @!P2 IMAD.MOV.U32 R7, RZ, RZ, R147 ;  /* 0x000000ffff07a224 */ /* 0x000fca00078e0093 */
[----:B------:R0:W5:Y:S01]  /*27820*/  @!P2 LDG.E.U8 R28, desc[UR24][R6.64] ;  /* 0x00000018061ca981 */ /* 0x000162000c1e1100 */
[----:B------:R-:W-:Y:S01]  /*27830*/  ISETP.GE.AND P4, PT, R36, UR4, PT ;  /* 0x0000000424007c0c */ /* 0x000fe2000bf86270 */
[----:B0-----:R-:W-:Y:S02]  /*27840*/  @!P3 IMAD.MOV.U32 R6, RZ, RZ, R150 ;  /* 0x000000ffff06b224 */ /* 0x001fe400078e0096 */
[----:B------:R-:W-:Y:S01]  /*27850*/  @!P3 IMAD.MOV.U32 R7, RZ, RZ, R149 ;  /* 0x000000ffff07b224 */ /* 0x000fe200078e0095 */
[----:B------:R-:W-:-:S04]  /*27860*/  SHF.R.U32.HI R36, RZ, 0x6, R8 ;  /* 0x00000006ff247819 */ /* 0x000fc80000011608 */
[----:B------:R0:W2:Y:S01]  /*27870*/  @!P3 LDG.E.U8 R78, desc[UR24][R6.64] ;  /* 0x00000018064eb981 */ /* 0x0000a2000c1e1100 */
[----:B------:R-:W-:Y:S02]  /*27880*/  ISETP.GE.AND P3, PT, R2, UR4, PT ;  /* 0x0000000402007c0c */ /* 0x000fe4000bf66270 */
[----:B------:R-:W-:Y:S02]  /*27890*/  SHF.R.U32.HI R2, RZ, 0x6, R8 ;  /* 0x00000006ff027819 */ /* 0x000fe40000011608 */
[----:B------:R-:W-:Y:S02]  /*278a0*/  PRMT R104, RZ, 0x7610, R104 ;  /* 0x00007610ff687816 */ /* 0x000fe40000000068 */
[----:B------:R-:W-:Y:S02]  /*278b0*/  SGXT.U32 R2, R2, 0x1 ;  /* 0x000000010202781a */ /* 0x000fe40000000000 */
[----:B------:R-:W-:Y:S01]  /*278c0*/  SGXT.U32 R36, R36, 0x1 ;  /* 0x000000012424781a */ /* 0x000fe20000000000 */
[----:B0-----:R-:W-:-:S02]  /*278d0*/  @!P5 IMAD.MOV.U32 R6, RZ, RZ, R152 ;  /* 0x000000ffff06d224 */ /* 0x001fc400078e0098 */
[----:B------:R-:W-:Y:S01]  /*278e0*/  @!P5 IMAD.MOV.U32 R7, RZ, RZ, R151 ;  /* 0x000000ffff07d224 */ /* 0x000fe200078e0097 */
[----:B------:R-:W-:Y:S02]  /*278f0*/  LOP3.LUT R2, R2, 0x14, RZ, 0xfc, !PT ;  /* 0x0000001402027812 */ /* 0x000fe400078efcff */
[----:B------:R-:W-:Y:S02]  /*27900*/  LOP3.LUT R36, R36, 0x10, RZ, 0xfc, !PT ;  /* 0x0000001024247812 */ /* 0x000fe400078efcff */
[----:B------:R0:W2:Y:S01]  /*27910*/  @!P5 LDG.E.U8 R104, desc[UR24][R6.64] ;  /* 0x000000180668d981 */ /* 0x0000a2000c1e1100 */
[----:B------:R-:W-:Y:S02]  /*27920*/  ISETP.GE.AND P5, PT, R2, UR4, PT ;  /* 0x0000000402007c0c */ /* 0x000fe4000bfa6270 */
[----:B------:R-:W-:Y:S02]  /*27930*/  SHF.R.U32.HI R2, RZ, 0x6, R8 ;  /* 0x00000006ff027819 */ /* 0x000fe40000011608 */
[----:B------:R-:W-:-:S02]  /*27940*/  ISETP.GE.AND P2, PT, R36, UR4, PT ;  /* 0x0000000424007c0c */ /* 0x000fc4000bf46270 */
[----:B------:R-:W-:Y:S01]  /*27950*/  SGXT.U32 R2, R2, 0x1 ;  /* 0x000000010202781a */ /* 0x000fe20000000000 */
[----:B------:R-:W2:Y:S01]  /*27960*/  LDL R36, [R1+0xc] ;  /* 0x00000c0001247983 */ /* 0x000ea20000100800 */
[----:B------:R-:W-:Y:S01]  /*27970*/  PRMT R87, RZ, 0x7610, R87 ;  /* 0x00007610ff577816 */ /* 0x000fe20000000057 */
[----:B0-----:R-:W-:Y:S02]  /*27980*/  @!P4 IMAD.MOV.U32 R6, RZ, RZ, R154 ;  /* 0x000000ffff06c224 */ /* 0x001fe400078e009a */
[----:B------:R-:W-:Y:S01]  /*27990*/  @!P4 IMAD.MOV.U32 R7, RZ, RZ, R153 ;  /* 0x000000ffff07c224 */ /* 0x000fe200078e0099 */
[----:B------:R-:W-:Y:S02]  /*279a0*/  LOP3.LUT R2, R2, 0x16, RZ, 0xfc, !PT ;  /* 0x0000001602027812 */ /* 0x000fe400078efcff */
[----:B------:R-:W-:Y:S02]  /*279b0*/  PRMT R83, RZ, 0x7610, R83 ;  /* 0x00007610ff537816 */ /* 0x000fe40000000053 */
[----:B------:R0:W2:Y:S01]  /*279c0*/  @!P4 LDG.E.U8 R87, desc[UR24][R6.64] ;  /* 0x000000180657c981 */ /* 0x0000a2000c1e1100 */
[----:B------:R-:W-:-:S02]  /*279d0*/  ISETP.GE.AND P4, PT, R2, UR4, PT ;  /* 0x0000000402007c0c */ /* 0x000fc4000bf86270 */
[----:B------:R-:W-:Y:S02]  /*279e0*/  SHF.R.U32.HI R2, RZ, 0x6, R8 ;  /* 0x00000006ff027819 */ /* 0x000fe40000011608 */
[----:B------:R-:W-:Y:S02]  /*279f0*/  PRMT R105, RZ, 0x7610, R105 ;  /* 0x00007610ff697816 */ /* 0x000fe40000000069 */
[----:B------:R-:W-:Y:S01]  /*27a00*/  SGXT.U32 R2, R2, 0x1 ;  /* 0x000000010202781a */ /* 0x000fe20000000000 */
[----:B0-----:R-:W-:Y:S02]  /*27a10*/  @!P2 IMAD.MOV.U32 R6, RZ, RZ, R156 ;  /* 0x000000ffff06a224 */ /* 0x001fe400078e009c */
[----:B------:R-:W-:Y:S01]  /*27a20*/  @!P2 IMAD.MOV.U32 R7, RZ, RZ, R155 ;  /* 0x000000ffff07a224 */ /* 0x000fe200078e009b */
[----:B------:R-:W-:-:S04]  /*27a30*/  LOP3.LUT R2, R2, 0x18, RZ, 0xfc, !PT ;  /* 0x0000001802027812 */ /* 0x000fc800078efcff */
[----:B------:R0:W2:Y:S01]  /*27a40*/  @!P2 LDG.E.U8 R83, desc[UR24][R6.64] ;  /* 0x000000180653a981 */ /* 0x0000a2000c1e1100 */
[----:B------:R-:W-:Y:S02]  /*27a50*/  PRMT R85, RZ, 0x7610, R85 ;  /* 0x00007610ff557816 */ /* 0x000fe40000000055 */
[----:B------:R-:W-:Y:S01]  /*27a60*/  ISETP.GE.AND P2, PT, R2, UR4, PT ;  /* 0x0000000402007c0c */ /* 0x000fe2000bf46270 */
[----:B0-----:R-:W-:Y:S02]  /*27a70*/  @!P3 IMAD.MOV.U32 R6, RZ, RZ, R158 ;  /* 0x000000ffff06b224 */ /* 0x001fe400078e009e */
[----:B------:R-:W-:-:S05]  /*27a80*/  @!P3 IMAD.MOV.U32 R7, RZ, RZ, R157 ;  /* 0x000000ffff07b224 */ /* 0x000fca00078e009d */
[----:B------:R0:W2:Y:S01]  /*27a90*/  @!P3 LDG.E.U8 R105, desc[UR24][R6.64] ;  /* 0x000000180669b981 */ /* 0x0000a2000c1e1100 */
[----:B------:R-:W-:Y:S01]  /*27aa0*/  PRMT R26, RZ, 0x7610, R26 ;  /* 0x00007610ff1a7816 */ /* 0x000fe2000000001a */
[----:B0-----:R-:W-:Y:S02]  /*27ab0*/  @!P5 IMAD.MOV.U32 R6, RZ, RZ, R160 ;  /* 0x000000ffff06d224 */ /* 0x001fe400078e00a0 */
[----:B------:R-:W-:-:S05]  /*27ac0*/  @!P5 IMAD.MOV.U32 R7, RZ, RZ, R159 ;  /* 0x000000ffff07d224 */ /* 0x000fca00078e009f */
[----:B------:R0:W2:Y:S01]  /*27ad0*/  @!P5 LDG.E.U8 R85, desc[UR24][R6.64] ;  /* 0x000000180655d981 */ /* 0x0000a2000c1e1100 */
[----:B------:R-:W-:Y:S01]  /*27ae0*/  PRMT R74, RZ, 0x7610, R74 ;  /* 0x00007610ff4a7816 */ /* 0x000fe2000000004a */
[----:B0-----:R-:W-:Y:S02]  /*27af0*/  @!P4 IMAD.MOV.U32 R6, RZ, RZ, R162 ;  /* 0x000000ffff06c224 */ /* 0x001fe400078e00a2 */
[----:B------:R-:W-:-:S05]  /*27b00*/  @!P4 IMAD.MOV.U32 R7, RZ, RZ, R161 ;  /* 0x000000ffff07c224 */ /* 0x000fca00078e00a1 */
[----:B------:R0:W2:Y:S02]  /*27b10*/  @!P4 LDG.E.U8 R26, desc[UR24][R6.64] ;  /* 0x00000018061ac981 */ /* 0x0000a4000c1e1100 */
[----:B0-----:R-:W-:Y:S02]  /*27b20*/  @!P2 IMAD.MOV.U32 R6, RZ, RZ, R164 ;  /* 0x000000ffff06a224 */ /* 0x001fe400078e00a4 */
[----:B------:R-:W-:-:S05]  /*27b30*/  @!P2 IMAD.MOV.U32 R7, RZ, RZ, R163 ;  /* 0x000000ffff07a224 */ /* 0x000fca00078e00a3 */
[----:B------:R0:W2:Y:S04]  /*27b40*/  @!P2 LDG.E.U8 R74, desc[UR24][R6.64] ;  /* 0x00000018064aa981 */ /* 0x0000a8000c1e1100 */
[----:B------:R-:W0:Y:S01]  /*27b50*/  LDL R7, [R1] ;  /* 0x0000000001077983 */ /* 0x000e220000100800 */
[----:B------:R-:W-:-:S04]  /*27b60*/  SHF.R.U32.HI R2, RZ, 0x6, R8 ;  /* 0x00000006ff027819 */ /* 0x000fc80000011608 */
[----:B------:R-:W-:-:S04]  /*27b70*/  SGXT.U32 R2, R2, 0x1 ;  /* 0x000000010202781a */ /* 0x000fc80000000000 */
[----:B------:R-:W-:-:S04]  /*27b80*/  LOP3.LUT R2, R2, 0x1a, RZ, 0xfc, !PT ;  /* 0x0000001a02027812 */ /* 0x000fc800078efcff */
[----:B------:R-:W-:Y:S02]  /*27b90*/  ISETP.GE.AND P3, PT, R2, UR4, PT ;  /* 0x0000000402007c0c */ /* 0x000fe4000bf66270 */
[----:B------:R-:W-:Y:S02]  /*27ba0*/  PRMT R108, RZ, 0x7610, R108 ;  /* 0x00007610ff6c7816 */ /* 0x000fe4000000006c */
[----:B------:R-:W-:Y:S02]  /*27bb0*/  SHF.R.U32.HI R2, RZ, 0x6, R8 ;  /* 0x00000006ff027819 */ /* 0x000fe40000011608 */
[----:B------:R-:W2:Y:S01]  /*27bc0*/  LDL R8, [R1+0x10] ;  /* 0x0000100001087983 */ /* 0x000ea20000100800 */
[----:B------:R-:W1:Y:S01]  /*27bd0*/  S2R R37, SR_TID.X ;  /* 0x0000000000257919 */ /* 0x000e620000002100 */
[----:B------:R-:W-:-:S05]  /*27be0*/  SGXT.U32 R2, R2, 0x1 ;  /* 0x000000010202781a */ /* 0x000fca0000000000 */
[----:B0-----:R-:W-:Y:S02]  /*27bf0*/  @!P3 IMAD.MOV.U32 R6, RZ, RZ, R7 ;  /* 0x000000ffff06b224 */ /* 0x001fe400078e0007 */
[----:B------:R-:W-:-:S05]  /*27c00*/  @!P3 IMAD.MOV.U32 R7, RZ, RZ, R165 ;  /* 0x000000ffff07b224 */ /* 0x000fca00078e00a5 */
[----:B------:R0:W3:Y:S04]  /*27c10*/  @!P3 LDG.E.U8 R108, desc[UR24][R6.64] ;  /* 0x00000018066cb981 */ /* 0x0000e8000c1e1100 */
[----:B------:R-:W3:Y:S01]  /*27c20*/  LDL R7, [R1+0x4] ;  /* 0x0000040001077983 */ /* 0x000ee20000100800 */
[----:B------:R-:W-:-:S04]  /*27c30*/  LOP3.LUT R2, R2, 0x1c, RZ, 0xfc, !PT ;  /* 0x0000001c02027812 */ /* 0x000fc800078efcff */
[----:B------:R-:W-:Y:S02]  /*27c40*/  ISETP.GE.AND P5, PT, R2, UR4, PT ;  /* 0x0000000402007c0c */ /* 0x000fe4000bfa6270 */
[----:B-1----:R-:W-:-:S04]  /*27c50*/  SHF.R.U32.HI R2, RZ, 0x6, R37 ;  /* 0x00000006ff027819 */ /* 0x002fc80000011625 */
[----:B------:R-:W-:Y:S02]  /*27c60*/  SGXT.U32 R2, R2, 0x1 ;  /* 0x000000010202781a */ /* 0x000fe40000000000 */
[--C-:B0-----:R-:W-:Y:S02]  /*27c70*/  SHF.R.U32.HI R6, RZ, 0x6, R37.reuse ;  /* 0x00000006ff067819 */ /* 0x101fe40000011625 */
[----:B------:R-:W-:Y:S02]  /*27c80*/  LOP3.LUT R2, R2, 0x20, RZ, 0xfc, !PT ;  /* 0x0000002002027812 */ /* 0x000fe400078efcff */
[----:B------:R-:W-:Y:S02]  /*27c90*/  SGXT.U32 R6, R6, 0x1 ;  /* 0x000000010606781a */ /* 0x000fe40000000000 */
[----:B------:R-:W-:Y:S02]  /*27ca0*/  ISETP.GE.AND P4, PT, R2, UR4, PT ;  /* 0x0000000402007c0c */ /* 0x000fe4000bf86270 */
[----:B------:R-:W-:-:S02]  /*27cb0*/  SHF.R.U32.HI R2, RZ, 0x6, R37 ;  /* 0x00000006ff027819 */ /* 0x000fc40000011625 */
[----:B------:R-:W-:Y:S02]  /*27cc0*/  LOP3.LUT R6, R6, 0x24, RZ, 0xfc, !PT ;  /* 0x0000002406067812 */ /* 0x000fe400078efcff */
[----:B------:R-:W-:Y:S02]  /*27cd0*/  SGXT.U32 R2, R2, 0x1 ;  /* 0x000000010202781a */ /* 0x000fe40000000000 */
[----:B------:R-:W-:Y:S02]  /*27ce0*/  PRMT R81, RZ, 0x7610, R81 ;  /* 0x00007610ff517816 */ /* 0x000fe40000000051 */
[----:B------:R-:W-:Y:S01]  /*27cf0*/  ISETP.GE.AND P3, PT, R6, UR4, PT ;  /* 0x0000000406007c0c */ /* 0x000fe2000bf66270 */
[----:B--2---:R-:W-:Y:S01]  /*27d00*/  @!P5 IMAD.MOV.U32 R6, RZ, RZ, R79 ;  /* 0x000000ffff06d224 */ /* 0x004fe200078e004f */
[----:B------:R-:W-:Y:S01]  /*27d10*/  LOP3.LUT R2, R2, 0x22, RZ, 0xfc, !PT ;  /* 0x0000002202027812 */ /* 0x000fe200078efcff */
[----:B------:R-:W2:Y:S01]  /*27d20*/  LDL R79, [R1+0x28] ;  /* 0x00002800014f7983 */ /* 0x000ea20000100800 */
[----:B------:R-:W-:-:S02]  /*27d30*/  PRMT R76, RZ, 0x7610, R76 ;  /* 0x00007610ff4c7816 */ /* 0x000fc4000000004c */
[----:B------:R-:W-:Y:S02]  /*27d40*/  ISETP.GE.AND P2, PT, R2, UR4, PT ;  /* 0x0000000402007c0c */ /* 0x000fe4000bf46270 */
[----:B------:R-:W2:Y:S01]  /*27d50*/  LDL R2, [R1+0x18] ;  /* 0x0000180001027983 */ /* 0x000ea20000100800 */
[----:B------:R-:W-:-:S04]  /*27d60*/  SHF.R.U32.HI R37, RZ, 0x6, R37 ;  /* 0x00000006ff257819 */ /* 0x000fc80000011625 */
[----:B------:R-:W-:-:S04]  /*27d70*/  SGXT.U32 R37, R37, 0x1 ;  /* 0x000000012525781a */ /* 0x000fc80000000000 */
[----:B------:R-:W-:Y:S01]  /*27d80*/  LOP3.LUT R37, R37, 0x26, RZ, 0xfc, !PT ;  /* 0x0000002625257812 */ /* 0x000fe200078efcff */
[----:B---3--:R0:W3:Y:S02]  /*27d90*/  @!P5 LDG.E.U8 R81, desc[UR24][R6.64] ;  /* 0x000000180651d981 */ /* 0x0080e4000c1e1100 */
[----:B0-----:R-:W-:Y:S02]  /*27da0*/  @!P4 IMAD.MOV.U32 R6, RZ, RZ, R8 ;  /* 0x000000ffff06c224 */ /* 0x001fe400078e0008 */
[----:B------:R-:W-:Y:S01]  /*27db0*/  @!P4 IMAD.MOV.U32 R7, RZ, RZ, R36 ;  /* 0x000000ffff07c224 */ /* 0x000fe200078e0024 */
[----:B------:R-:W-:Y:S01]  /*27dc0*/  ISETP.GE.AND P5, PT, R37, UR4, PT ;  /* 0x0000000425007c0c */ /* 0x000fe2000bfa6270 */
[----:B------:R-:W3:Y:S04]  /*27dd0*/  LDL R36, [R1+0x2c] ;  /* 0x00002c0001247983 */ /* 0x000ee80000100800 */
[----:B------:R0:W3:Y:S01]  /*27de0*/  @!P4 LDG.E.U8 R76, desc[UR24][R6.64] ;  /* 0x00000018064cc981 */ /* 0x0000e2000c1e1100 */
[----:B------:R-:W-:-:S02]  /*27df0*/  PRMT R109, RZ, 0x7610, R109 ;  /* 0x00007610ff6d7816 */ /* 0x000fc4000000006d */
[----:B------:R-:W-:Y:S01]  /*27e00*/  PRMT R80, RZ, 0x7610, R80 ;  /* 0x00007610ff507816 */ /* 0x000fe20000000050 */
[----:B------:R-:W3:Y:S04]  /*27e10*/  LDL R8, [R1+0x30] ;  /* 0x0000300001087983 */ /* 0x000ee80000100800 */
[----:B------:R-:W3:Y:S01]  /*27e20*/  LDL R7, [R1+0x14] ;  /* 0x0000140001077983 */ /* 0x000ee20000100800 */
[----:B------:R-:W0:Y:S02]  /*27e30*/  S2R R37, SR_TID.X ;  /* 0x0000000000257919 */ /* 0x000e240000002100 */
[----:B0-----:R-:W-:-:S04]  /*27e40*/  SHF.R.U32.HI R6, RZ, 0x6, R37 ;  /* 0x00000006ff067819 */ /* 0x001fc80000011625 */
[----:B------:R-:W-:-:S04]  /*27e50*/  SGXT.U32 R6, R6, 0x1 ;  /* 0x000000010606781a */ /* 0x000fc80000000000 */
[----:B------:R-:W-:-:S04]  /*27e60*/  LOP3.LUT R6, R6, 0x28, RZ, 0xfc, !PT ;  /* 0x0000002806067812 */ /* 0x000fc800078efcff */
[----:B------:R-:W-:Y:S01]  /*27e70*/  ISETP.GE.AND P4, PT, R6, UR4, PT ;  /* 0x0000000406007c0c */ /* 0x000fe2000bf86270 */
[----:B--2---:R-:W-:-:S05]  /*27e80*/  @!P2 IMAD.MOV.U32 R6, RZ, RZ, R2 ;  /* 0x000000ffff06a224 */ /* 0x004fca00078e0002 */
[----:B---3--:R0:W2:Y:S04]  /*27e90*/  @!P2 LDG.E.U8 R109, desc[UR24][R6.64] ;  /* 0x00000018066da981 */ /* 0x0080a8000c1e1100 */
[----:B------:R-:W0:Y:S04]  /*27ea0*/  LDL R6, [R1+0x1c] ;  /* 0x00001c0001067983 */ /* 0x000e280000100800 */
[----:B------:R-:W0:Y:S02]  /*27eb0*/  LDL R7, [R1+0x20] ;  /* 0x0000200001077983 */ /* 0x000e240000100800 */
[----:B0-----:R-:W-:-:S04]  /*27ec0*/  @!P3 LOP3.LUT R7, R7, R6, RZ, 0x3c, !PT ;  /* 0x000000060707b212 */ /* 0x001fc800078e3cff */
[----:B------:R-:W-:-:S04]  /*27ed0*/  @!P3 LOP3.LUT R6, R7, R6, RZ, 0x3c, !PT ;  /* 0x000000060706b212 */ /* 0x000fc800078e3cff */
[----:B------:R-:W-:-:S05]  /*27ee0*/  @!P3 LOP3.LUT R7, R7, R6, RZ, 0x3c, !PT ;  /* 0x000000060707b212 */ /* 0x000fca00078e3cff */
[----:B------:R0:W3:Y:S04]  /*27ef0*/  @!P3 LDG.E.U8 R80, desc[UR24][R6.64] ;  /* 0x000000180650b981 */ /* 0x0000e8000c1e1100 */
[----:B------:R-:W2:Y:S01]  /*27f00*/  LDL R7, [R1+0x24] ;  /* 0x0000240001077983 */ /* 0x000ea20000100800 */
[--C-:B0-----:R-:W-:Y:S02]  /*27f10*/  SHF.R.U32.HI R6, RZ, 0x6, R37.reuse ;  /* 0x00000006ff067819 */ /* 0x101fe40000011625 */
[----:B------:R-:W-:Y:S02]  /*27f20*/  SHF.R.U32.HI R2, RZ, 0x6, R37 ;  /* 0x00000006ff027819 */ /* 0x000fe40000011625 */
[----:B------:R-:W-:Y:S02]  /*27f30*/  SGXT.U32 R6, R6, 0x1 ;  /* 0x000000010606781a */ /* 0x000fe40000000000 */
[----:B------:R-:W-:-:S02]  /*27f40*/  SGXT.U32 R2, R2, 0x1 ;  /* 0x000000010202781a */ /* 0x000fc40000000000 */
[----:B------:R-:W-:Y:S02]  /*27f50*/  LOP3.LUT R6, R6, 0x2c, RZ, 0xfc, !PT ;  /* 0x0000002c06067812 */ /* 0x000fe400078efcff */
[----:B------:R-:W-:Y:S02]  /*27f60*/  PRMT R24, RZ, 0x7610, R24 ;  /* 0x00007610ff187816 */ /* 0x000fe40000000018 */
[----:B------:R-:W-:Y:S01]  /*27f70*/  ISETP.GE.AND P3, PT, R6, UR4, PT ;  /* 0x0000000406007c0c */ /* 0x000fe2000bf66270 */
[----:B------:R-:W-:Y:S01]  /*27f80*/  @!P5 IMAD.MOV.U32 R6, RZ, RZ, R79 ;  /* 0x000000ffff06d224 */ /* 0x000fe200078e004f */
[----:B------:R-:W-:Y:S01]  /*27f90*/  LOP3.LUT R2, R2, 0x2a, RZ, 0xfc, !PT ;  /* 0x0000002a02027812 */ /* 0x000fe200078efcff */
[----:B------:R-:W3:Y:S01]  /*27fa0*/  LDL R79, [R1+0x48] ;  /* 0x00004800014f7983 */ /* 0x000ee20000100800 */
[----:B------:R-:W-:Y:S02]  /*27fb0*/  PRMT R82, RZ, 0x7610, R82 ;  /* 0x00007610ff527816 */ /* 0x000fe40000000052 */
[----:B------:R-:W-:-:S02]  /*27fc0*/  ISETP.GE.AND P2, PT, R2, UR4, PT ;  /* 0x0000000402007c0c */ /* 0x000fc4000bf46270 */
[----:B------:R-:W3:Y:S01]  /*27fd0*/  LDL R2, [R1+0x38] ;  /* 0x0000380001027983 */ /* 0x000ee20000100800 */
[----:B------:R-:W-:-:S04]  /*27fe0*/  SHF.R.U32.HI R37, RZ, 0x6, R37 ;  /* 0x00000006ff257819 */ /* 0x000fc80000011625 */
[----:B------:R-:W-:-:S04]  /*27ff0*/  SGXT.U32 R37, R37, 0x1 ;  /* 0x000000012525781a */ /* 0x000fc80000000000 */
[----:B------:R-:W-:Y:S01]  /*28000*/  LOP3.LUT R37, R37, 0x30, RZ, 0xfc, !PT ;  /* 0x0000003025257812 */ /* 0x000fe200078efcff */
[----:B--2---:R0:W2:Y:S02]  /*28010*/  @!P5 LDG.E.U8 R24, desc[UR24][R6.64] ;  /* 0x000000180618d981 */ /* 0x0040a4000c1e1100 */
[----:B0-----:R-:W-:Y:S02]  /*28020*/  @!P4 IMAD.MOV.U32 R6, RZ, RZ, R8 ;  /* 0x000000ffff06c224 */ /* 0x001fe400078e0008 */
[----:B------:R-:W-:Y:S01]  /*28030*/  @!P4 IMAD.MOV.U32 R7, RZ, RZ, R36 ;  /* 0x000000ffff07c224 */ /* 0x000fe200078e0024 */
[----:B------:R-:W-:Y:S01]  /*28040*/  ISETP.GE.AND P5, PT, R37, UR4, PT ;  /* 0x0000000425007c0c */ /* 0x000fe2000bfa6270 */
[----:B------:R-:W2:Y:S04]  /*28050*/  LDL R36, [R1+0x4c] ;  /* 0x00004c0001247983 */ /* 0x000ea80000100800 */
[----:B------:R0:W2:Y:S01]  /*28060*/  @!P4 LDG.E.U8 R82, desc[UR24][R6.64] ;  /* 0x000000180652c981 */ /* 0x0000a2000c1e1100 */
[----:B------:R-:W-:-:S02]  /*28070*/  PRMT R111, RZ, 0x7610, R111 ;  /* 0x00007610ff6f7816 */ /* 0x000fc4000000006f */
[----:B------:R-:W-:Y:S01]  /*28080*/  PRMT R77, RZ, 0x7610, R77 ;  /* 0x00007610ff4d7816 */ /* 0x000fe2000000004d */
[----:B------:R-:W2:Y:S04]  /*28090*/  LDL R8, [R1+0x50] ;  /* 0x0000500001087983 */ /* 0x000ea80000100800 */
[----:B------:R-:W2:Y:S01]  /*280a0*/  LDL R7, [R1+0x34] ;  /* 0x0000340001077983 */ /* 0x000ea20000100800 */
[----:B------:R-:W0:Y:S02]  /*280b0*/  S2R R37, SR_TID.X ;  /* 0x0000000000257919 */ /* 0x000e240000002100 */
[----:B0-----:R-:W-:-:S04]  /*280c0*/  SHF.R.U32.HI R6, RZ, 0x6, R37 ;  /* 0x00000006ff067819 */ /* 0x001fc80000011625 */
[----:B------:R-:W-:-:S04]  /*280d0*/  SGXT.U32 R6, R6, 0x1 ;  /* 0x000000010606781a */ /* 0x000fc80000000000 */
[----:B------:R-:W-:-:S04]  /*280e0*/  LOP3.LUT R6, R6, 0x32, RZ, 0xfc, !PT ;  /* 0x0000003206067812 */ /* 0x000fc800078efcff */
[----:B------:R-:W-:Y:S01]  /*280f0*/  ISETP.GE.AND P4, PT, R6, UR4, PT ;  /* 0x0000000406007c0c */ /* 0x000fe2000bf86270 */
[----:B---3--:R-:W-:-:S05]  /*28100*/  @!P2 IMAD.MOV.U32 R6, RZ, RZ, R2 ;  /* 0x000000ffff06a224 */ /* 0x008fca00078e0002 */
[----:B--2---:R0:W2:Y:S04]  /*28110*/  @!P2 LDG.E.U8 R111, desc[UR24][R6.64] ;  /* 0x00000018066fa981 */ /* 0x0040a8000c1e1100 */
        /* <DEDUP_REMOVED lines=175> */
[----:B------:R-:W-:Y:S02]  /*28c10*/  LOP3.LUT R2, R2, 0x58, RZ, 0xfc, !PT ;  /* 0x0000005802027812 */ /* 0x000fe400078efcff */
[----:B------:R-:W-:Y:S02]  /*28c20*/  PRMT R18, RZ, 0x7610, R18 ;  /* 0x00007610ff127816 */ /* 0x000fe40000000012 */
[----:B------:R-:W-:-:S02]  /*28c30*/  ISETP.GE.AND P2, PT, R2, UR4, PT ;  /* 0x0000000402007c0c */ /* 0x000fc4000bf46270 */
[----:B------:R-:W3:Y:S01]  /*28c40*/  LDL R2, [R1+0xd8] ;  /* 0x0000d80001027983 */ /* 0x000ee20000100800 */
[----:B------:R-:W0:Y:S03]  /*28c50*/  S2R R79, SR_TID.X ;  /* 0x00000000004f7919 */ /* 0x000e260000002100 */
[----:B--2---:R1:W2:Y:S02]  /*28c60*/  @!P5 LDG.E.U8 R34, desc[UR24][R6.64] ;  /* 0x000000180622d981 */ /* 0x0042a4000c1e1100 */
[----:B-1----:R-:W-:Y:S02]  /*28c70*/  @!P4 IMAD.MOV.U32 R6, RZ, RZ, R8 ;  /* 0x000000ffff06c224 */ /* 0x002fe400078e0008 */
[----:B------:R-:W-:Y:S01]  /*28c80*/  @!P4 IMAD.MOV.U32 R7, RZ, RZ, R36 ;  /* 0x000000ffff07c224 */ /* 0x000fe200078e0024 */
[----:B------:R-:W-:Y:S01]  /*28c90*/  PRMT R92, RZ, 0x7610, R92 ;  /* 0x00007610ff5c7816 */ /* 0x000fe2000000005c */
[----:B------:R-:W2:Y:S04]  /*28ca0*/  LDL R36, [R1+0xec] ;  /* 0x0000ec0001247983 */ /* 0x000ea80000100800 */
[----:B------:R0:W2:Y:S01]  /*28cb0*/  @!P4 LDG.E.U8 R18, desc[UR24][R6.64] ;  /* 0x000000180612c981 */ /* 0x0000a2000c1e1100 */
[----:B------:R-:W-:-:S02]  /*28cc0*/  SHF.R.U32.HI R37, RZ, 0x6, R37 ;  /* 0x00000006ff257819 */ /* 0x000fc40000011625 */
[----:B------:R-:W-:Y:S01]  /*28cd0*/  PRMT R99, RZ, 0x7610, R99 ;  /* 0x00007610ff637816 */ /* 0x000fe20000000063 */
[----:B------:R-:W2:Y:S04]  /*28ce0*/  LDL R8, [R1+0xf0] ;  /* 0x0000f00001087983 */ /* 0x000ea80000100800 */
[----:B------:R-:W2:Y:S01]  /*28cf0*/  LDL R7, [R1+0xd4] ;  /* 0x0000d40001077983 */ /* 0x000ea20000100800 */
[----:B0-----:R-:W-:-:S04]  /*28d00*/  SHF.R.U32.HI R6, RZ, 0x6, R79 ;  /* 0x00000006ff067819 */ /* 0x001fc8000001164f */
[----:B------:R-:W-:-:S04]  /*28d10*/  SGXT.U32 R6, R6, 0x1 ;  /* 0x000000010606781a */ /* 0x000fc80000000000 */
[----:B------:R-:W-:-:S04]  /*28d20*/  LOP3.LUT R6, R6, 0x60, RZ, 0xfc, !PT ;  /* 0x0000006006067812 */ /* 0x000fc800078efcff */
[----:B------:R-:W-:Y:S01]  /*28d30*/  ISETP.GE.AND P4, PT, R6, UR4, PT ;  /* 0x0000000406007c0c */ /* 0x000fe2000bf86270 */
[----:B---3--:R-:W-:-:S05]  /*28d40*/  @!P2 IMAD.MOV.U32 R6, RZ, RZ, R2 ;  /* 0x000000ffff06a224 */ /* 0x008fca00078e0002 */
[----:B--2---:R0:W2:Y:S04]  /*28d50*/  @!P2 LDG.E.U8 R92, desc[UR24][R6.64] ;  /* 0x00000018065ca981 */ /* 0x0040a8000c1e1100 */
[----:B------:R-:W0:Y:S04]  /*28d60*/  LDL R6, [R1+0xdc] ;  /* 0x0000dc0001067983 */ /* 0x000e280000100800 */
[----:B------:R-:W0:Y:S01]  /*28d70*/  LDL R7, [R1+0xe0] ;  /* 0x0000e00001077983 */ /* 0x000e220000100800 */
[----:B------:R-:W-:-:S04]  /*28d80*/  SGXT.U32 R37, R37, 0x1 ;  /* 0x000000012525781a */ /* 0x000fc80000000000 */
[----:B------:R-:W-:-:S04]  /*28d90*/  LOP3.LUT R37, R37, 0x5c, RZ, 0xfc, !PT ;  /* 0x0000005c25257812 */ /* 0x000fc800078efcff */
[----:B------:R-:W-:Y:S02]  /*28da0*/  ISETP.GE.AND P5, PT, R37, UR4, PT ;  /* 0x0000000425007c0c */ /* 0x000fe4000bfa6270 */
[----:B------:R-:W3:Y:S01]  /*28db0*/  LDL R37, [R1+0xe8] ;  /* 0x0000e80001257983 */ /* 0x000ee20000100800 */
[----:B------:R-:W-:Y:S02]  /*28dc0*/  SHF.R.U32.HI R2, RZ, 0x6, R79 ;  /* 0x00000006ff027819 */ /* 0x000fe4000001164f */
[----:B------:R-:W-:Y:S01]  /*28dd0*/  PRMT R33, RZ, 0x7610, R33 ;  /* 0x00007610ff217816 */ /* 0x000fe20000000021 */
[----:B------:R-:W2:Y:S01]  /*28de0*/  LDL R79, [R1+0xf8] ;  /* 0x0000f800014f7983 */ /* 0x000ea20000100800 */
[----:B------:R-:W-:-:S04]  /*28df0*/  SGXT.U32 R2, R2, 0x1 ;  /* 0x000000010202781a */ /* 0x000fc80000000000 */
[----:B------:R-:W-:-:S04]  /*28e00*/  LOP3.LUT R2, R2, 0x62, RZ, 0xfc, !PT ;  /* 0x0000006202027812 */ /* 0x000fc800078efcff */
[----:B------:R-:W-:Y:S02]  /*28e10*/  ISETP.GE.AND P2, PT, R2, UR4, PT ;  /* 0x0000000402007c0c */ /* 0x000fe4000bf46270 */
[----:B------:R-:W1:Y:S01]  /*28e20*/  S2R R2, SR_TID.X ;  /* 0x0000000000027919 */ /* 0x000e620000002100 */
[----:B0-----:R-:W-:-:S04]  /*28e30*/  @!P3 LOP3.LUT R7, R7, R6, RZ, 0x3c, !PT ;  /* 0x000000060707b212 */ /* 0x001fc800078e3cff */
[----:B------:R-:W-:-:S04]  /*28e40*/  @!P3 LOP3.LUT R6, R7, R6, RZ, 0x3c, !PT ;  /* 0x000000060706b212 */ /* 0x000fc800078e3cff */
[----:B------:R-:W-:-:S05]  /*28e50*/  @!P3 LOP3.LUT R7, R7, R6, RZ, 0x3c, !PT ;  /* 0x000000060707b212 */ /* 0x000fca00078e3cff */
[----:B------:R1:W2:Y:S04]  /*28e60*/  @!P3 LDG.E.U8 R99, desc[UR24][R6.64] ;  /* 0x000000180663b981 */ /* 0x0002a8000c1e1100 */
[----:B------:R-:W2:Y:S01]  /*28e70*/  LDL R7, [R1+0xe4] ;  /* 0x0000e40001077983 */ /* 0x000ea20000100800 */
[----:B-1----:R-:W-:-:S04]  /*28e80*/  SHF.R.U32.HI R6, RZ, 0x6, R2 ;  /* 0x00000006ff067819 */ /* 0x002fc80000011602 */
[----:B------:R-:W-:-:S04]  /*28e90*/  SGXT.U32 R6, R6, 0x1 ;  /* 0x000000010606781a */ /* 0x000fc80000000000 */
[----:B------:R-:W-:-:S04]  /*28ea0*/  LOP3.LUT R6, R6, 0x64, RZ, 0xfc, !PT ;  /* 0x0000006406067812 */ /* 0x000fc800078efcff */
[----:B------:R-:W-:Y:S01]  /*28eb0*/  ISETP.GE.AND P3, PT, R6, UR4, PT ;  /* 0x0000000406007c0c */ /* 0x000fe2000bf66270 */
[----:B---3--:R-:W-:Y:S01]  /*28ec0*/  @!P5 IMAD.MOV.U32 R6, RZ, RZ, R37 ;  /* 0x000000ffff06d224 */ /* 0x008fe200078e0025 */
[----:B------:R-:W-:Y:S01]  /*28ed0*/  PRMT R94, RZ, 0x7610, R94 ;  /* 0x00007610ff5e7816 */ /* 0x000fe2000000005e */
[----:B------:R-:W3:Y:S04]  /*28ee0*/  LDL R37, [R1+0x10c] ;  /* 0x00010c0001257983 */ /* 0x000ee80000100800 */
[----:B--2---:R0:W2:Y:S02]  /*28ef0*/  @!P5 LDG.E.U8 R33, desc[UR24][R6.64] ;  /* 0x000000180621d981 */ /* 0x0040a4000c1e1100 */
[----:B0-----:R-:W-:Y:S02]  /*28f00*/  @!P4 IMAD.MOV.U32 R6, RZ, RZ, R8 ;  /* 0x000000ffff06c224 */ /* 0x001fe400078e0008 */
[----:B------:R-:W-:Y:S01]  /*28f10*/  @!P4 IMAD.MOV.U32 R7, RZ, RZ, R36 ;  /* 0x000000ffff07c224 */ /* 0x000fe200078e0024 */
[----:B------:R-:W0:Y:S04]  /*28f20*/  S2R R8, SR_TID.X ;  /* 0x0000000000087919 */ /* 0x000e280000002100 */
[----:B------:R0:W2:Y:S01]  /*28f30*/  @!P4 LDG.E.U8 R94, desc[UR24][R6.64] ;  /* 0x00000018065ec981 */ /* 0x0000a2000c1e1100 */
[----:B------:R-:W-:-:S02]  /*28f40*/  PRMT R98, RZ, 0x7610, R98 ;  /* 0x00007610ff627816 */ /* 0x000fc40000000062 */
[----:B------:R-:W-:Y:S01]  /*28f50*/  SHF.R.U32.HI R2, RZ, 0x6, R2 ;  /* 0x00000006ff027819 */ /* 0x000fe20000011602 */
[----:B------:R-:W2:Y:S04]  /*28f60*/  LDL R36, [R1+0x110] ;  /* 0x0001100001247983 */ /* 0x000ea80000100800 */
[----:B------:R-:W2:Y:S01]  /*28f70*/  LDL R7, [R1+0xf4] ;  /* 0x0000f40001077983 */ /* 0x000ea20000100800 */
[----:B0-----:R-:W-:-:S04]  /*28f80*/  SHF.R.U32.HI R6, RZ, 0x6, R8 ;  /* 0x00000006ff067819 */ /* 0x001fc80000011608 */
[----:B------:R-:W-:-:S04]  /*28f90*/  SGXT.U32 R6, R6, 0x1 ;  /* 0x000000010606781a */ /* 0x000fc80000000000 */
[----:B------:R-:W-:-:S04]  /*28fa0*/  LOP3.LUT R6, R6, 0x68, RZ, 0xfc, !PT ;  /* 0x0000006806067812 */ /* 0x000fc800078efcff */
[----:B------:R-:W-:Y:S01]  /*28fb0*/  ISETP.GE.AND P4, PT, R6, UR4, PT ;  /* 0x0000000406007c0c */ /* 0x000fe2000bf86270 */
[----:B------:R-:W-:Y:S01]  /*28fc0*/  @!P2 IMAD.MOV.U32 R6, RZ, RZ, R79 ;  /* 0x000000ffff06a224 */ /* 0x000fe200078e004f */
[----:B------:R-:W-:Y:S01]  /*28fd0*/  SGXT.U32 R2, R2, 0x1 ;  /* 0x000000010202781a */ /* 0x000fe20000000000 */
[----:B------:R-:W3:Y:S04]  /*28fe0*/  LDL R79, [R1+0x118] ;  /* 0x00011800014f7983 */ /* 0x000ee80000100800 */
[----:B--2---:R0:W2:Y:S04]  /*28ff0*/  @!P2 LDG.E.U8 R98, desc[UR24][R6.64] ;  /* 0x000000180662a981 */ /* 0x0040a8000c1e1100 */
[----:B------:R-:W0:Y:S04]  /*29000*/  LDL R6, [R1+0xfc] ;  /* 0x0000fc0001067983 */ /* 0x000e280000100800 */
[----:B------:R-:W0:Y:S01]  /*29010*/  LDL R7, [R1+0x100] ;  /* 0x0001000001077983 */ /* 0x000e220000100800 */
[----:B------:R-:W-:-:S02]  /*29020*/  LOP3.LUT R2, R2, 0x66, RZ, 0xfc, !PT ;  /* 0x0000006602027812 */ /* 0x000fc400078efcff */
[----:B------:R-:W-:Y:S02]  /*29030*/  PRMT R32, RZ, 0x7610, R32 ;  /* 0x00007610ff207816 */ /* 0x000fe40000000020 */
[----:B------:R-:W-:Y:S02]  /*29040*/  ISETP.GE.AND P5, PT, R2, UR4, PT ;  /* 0x0000000402007c0c */ /* 0x000fe4000bfa6270 */
[----:B------:R-:W2:Y:S01]  /*29050*/  LDL R2, [R1+0x108] ;  /* 0x0001080001027983 */ /* 0x000ea20000100800 */
[----:B------:R-:W-:-:S04]  /*29060*/  SHF.R.U32.HI R8, RZ, 0x6, R8 ;  /* 0x00000006ff087819 */ /* 0x000fc80000011608 */
[----:B------:R-:W-:-:S04]  /*29070*/  SGXT.U32 R8, R8, 0x1 ;  /* 0x000000010808781a */ /* 0x000fc80000000000 */
[----:B------:R-:W-:-:S04]  /*29080*/  LOP3.LUT R8, R8, 0x6a, RZ, 0xfc, !PT ;  /* 0x0000006a08087812 */ /* 0x000fc800078efcff */
[----:B------:R-:W-:Y:S02]  /*29090*/  ISETP.GE.AND P2, PT, R8, UR4, PT ;  /* 0x0000000408007c0c */ /* 0x000fe4000bf46270 */
[----:B------:R-:W1:Y:S01]  /*290a0*/  S2R R8, SR_TID.X ;  /* 0x0000000000087919 */ /* 0x000e620000002100 */
[----:B0-----:R-:W-:-:S04]  /*290b0*/  @!P3 LOP3.LUT R7, R7, R6, RZ, 0x3c, !PT ;  /* 0x000000060707b212 */ /* 0x001fc800078e3cff */
[----:B------:R-:W-:-:S04]  /*290c0*/  @!P3 LOP3.LUT R6, R7, R6, RZ, 0x3c, !PT ;  /* 0x000000060706b212 */ /* 0x000fc800078e3cff */
[----:B------:R-:W-:-:S05]  /*290d0*/  @!P3 LOP3.LUT R7, R7, R6, RZ, 0x3c, !PT ;  /* 0x000000060707b212 */ /* 0x000fca00078e3cff */
[----:B------:R1:W3:Y:S04]  /*290e0*/  @!P3 LDG.E.U8 R32, desc[UR24][R6.64] ;  /* 0x000000180620b981 */ /* 0x0002e8000c1e1100 */
[----:B------:R-:W3:Y:S01]  /*290f0*/  LDL R7, [R1+0x104] ;  /* 0x0001040001077983 */ /* 0x000ee20000100800 */
[----:B-1----:R-:W-:-:S04]  /*29100*/  SHF.R.U32.HI R6, RZ, 0x6, R8 ;  /* 0x00000006ff067819 */ /* 0x002fc80000011608 */
[----:B------:R-:W-:-:S04]  /*29110*/  SGXT.U32 R6, R6, 0x1 ;  /* 0x000000010606781a */ /* 0x000fc80000000000 */
[----:B------:R-:W-:Y:S02]  /*29120*/  LOP3.LUT R6, R6, 0x6c, RZ, 0xfc, !PT ;  /* 0x0000006c06067812 */ /* 0x000fe400078efcff */
[----:B------:R-:W-:Y:S02]  /*29130*/  PRMT R16, RZ, 0x7610, R16 ;  /* 0x00007610ff107816 */ /* 0x000fe40000000010 */
[----:B------:R-:W-:Y:S01]  /*29140*/  ISETP.GE.AND P3, PT, R6, UR4, PT ;  /* 0x0000000406007c0c */ /* 0x000fe2000bf66270 */
[----:B--2---:R-:W-:Y:S01]  /*29150*/  @!P5 IMAD.MOV.U32 R6, RZ, RZ, R2 ;  /* 0x000000ffff06d224 */ /* 0x004fe200078e0002 */
[----:B------:R-:W-:-:S04]  /*29160*/  PRMT R96, RZ, 0x7610, R96 ;  /* 0x00007610ff607816 */ /* 0x000fc80000000060 */
[----:B---3--:R0:W2:Y:S02]  /*29170*/  @!P5 LDG.E.U8 R16, desc[UR24][R6.64] ;  /* 0x000000180610d981 */ /* 0x0080a4000c1e1100 */
[----:B0-----:R-:W-:Y:S02]  /*29180*/  @!P4 IMAD.MOV.U32 R6, RZ, RZ, R36 ;  /* 0x000000ffff06c224 */ /* 0x001fe400078e0024 */
[----:B------:R-:W-:Y:S01]  /*29190*/  @!P4 IMAD.MOV.U32 R7, RZ, RZ, R37 ;  /* 0x000000ffff07c224 */ /* 0x000fe200078e0025 */
[----:B------:R-:W-:Y:S01]  /*291a0*/  PRMT R95, RZ, 0x7610, R95 ;  /* 0x00007610ff5f7816 */ /* 0x000fe2000000005f */
[----:B------:R-:W3:Y:S04]  /*291b0*/  LDL R37, [R1+0x12c] ;  /* 0x00012c0001257983 */ /* 0x000ee80000100800 */
[----:B------:R0:W2:Y:S01]  /*291c0*/  @!P4 LDG.E.U8 R96, desc[UR24][R6.64] ;  /* 0x000000180660c981 */ /* 0x0000a2000c1e1100 */
[----:B------:R-:W-:-:S02]  /*291d0*/  PRMT R31, RZ, 0x7610, R31 ;  /* 0x00007610ff1f7816 */ /* 0x000fc4000000001f */
[----:B------:R-:W-:Y:S01]  /*291e0*/  SHF.R.U32.HI R2, RZ, 0x6, R8 ;  /* 0x00000006ff027819 */ /* 0x000fe20000011608 */
[----:B------:R-:W2:Y:S04]  /*291f0*/  LDL R36, [R1+0x130] ;  /* 0x0001300001247983 */ /* 0x000ea80000100800 */
[----:B------:R-:W2:Y:S04]  /*29200*/  LDL R8, [R1+0x128] ;  /* 0x0001280001087983 */ /* 0x000ea80000100800 */
[----:B------:R-:W2:Y:S01]  /*29210*/  LDL R7, [R1+0x114] ;  /* 0x0001140001077983 */ /* 0x000ea20000100800 */
[----:B0-----:R-:W-:Y:S01]  /*29220*/  @!P2 IMAD.MOV.U32 R6, RZ, RZ, R79 ;  /* 0x000000ffff06a224 */ /* 0x001fe200078e004f */
[----:B------:R-:W-:-:S02]  /*29230*/  SGXT.U32 R2, R2, 0x1 ;  /* 0x000000010202781a */ /* 0x000fc40000000000 */
[----:B------:R-:W-:Y:S01]  /*29240*/  PRMT R97, RZ, 0x7610, R97 ;  /* 0x00007610ff617816 */ /* 0x000fe20000000061 */
[----:B------:R-:W3:Y:S04]  /*29250*/  LDL R79, [R1+0x138] ;  /* 0x00013800014f7983 */ /* 0x000ee80000100800 */
[----:B--2---:R0:W2:Y:S04]  /*29260*/  @!P2 LDG.E.U8 R95, desc[UR24][R6.64] ;  /* 0x00000018065fa981 */ /* 0x0040a8000c1e1100 */
[----:B------:R-:W0:Y:S04]  /*29270*/  LDL R6, [R1+0x11c] ;  /* 0x00011c0001067983 */ /* 0x000e280000100800 */
[----:B------:R-:W0:Y:S02]  /*29280*/  LDL R7, [R1+0x120] ;  /* 0x0001200001077983 */ /* 0x000e240000100800 */
[----:B0-----:R-:W-:-:S04]  /*29290*/  @!P3 LOP3.LUT R7, R7, R6, RZ, 0x3c, !PT ;  /* 0x000000060707b212 */ /* 0x001fc800078e3cff */
[----:B------:R-:W-:-:S04]  /*292a0*/  @!P3 LOP3.LUT R6, R7, R6, RZ, 0x3c, !PT ;  /* 0x000000060706b212 */ /* 0x000fc800078e3cff */
[----:B------:R-:W-:-:S05]  /*292b0*/  @!P3 LOP3.LUT R7, R7, R6, RZ, 0x3c, !PT ;  /* 0x000000060707b212 */ /* 0x000fca00078e3cff */
[----:B------:R0:W2:Y:S02]  /*292c0*/  @!P3 LDG.E.U8 R31, desc[UR24][R6.64] ;  /* 0x00000018061fb981 */ /* 0x0000a4000c1e1100 */
[----:B0-----:R-:W0:Y:S02]  /*292d0*/  S2R R7, SR_TID.X ;  /* 0x0000000000077919 */ /* 0x001e240000002100 */
[----:B0-----:R-:W-:Y:S02]  /*292e0*/  SHF.R.U32.HI R6, RZ, 0x6, R7 ;  /* 0x00000006ff067819 */ /* 0x001fe40000011607 */
[----:B------:R-:W2:Y:S01]  /*292f0*/  LDL R7, [R1+0x124] ;  /* 0x0001240001077983 */ /* 0x000ea20000100800 */
[----:B------:R-:W-:-:S04]  /*29300*/  LOP3.LUT R2, R2, 0x70, RZ, 0xfc, !PT ;  /* 0x0000007002027812 */ /* 0x000fc800078efcff */
[----:B------:R-:W-:Y:S02]  /*29310*/  ISETP.GE.AND P5, PT, R2, UR4, PT ;  /* 0x0000000402007c0c */ /* 0x000fe4000bfa6270 */
[----:B------:R-:W-:Y:S01]  /*29320*/  SGXT.U32 R6, R6, 0x1 ;  /* 0x000000010606781a */ /* 0x000fe20000000000 */
[----:B------:R-:W0:Y:S03]  /*29330*/  S2R R2, SR_TID.X ;  /* 0x0000000000027919 */ /* 0x000e260000002100 */
[----:B------:R-:W-:-:S04]  /*29340*/  LOP3.LUT R6, R6, 0x76, RZ, 0xfc, !PT ;  /* 0x0000007606067812 */ /* 0x000fc800078efcff */
[----:B------:R-:W-:-:S03]  /*29350*/  ISETP.GE.AND P3, PT, R6, UR4, PT ;  /* 0x0000000406007c0c */ /* 0x000fc6000bf66270 */
[----:B------:R-:W-:Y:S01]  /*29360*/  @!P5 IMAD.MOV.U32 R6, RZ, RZ, R8 ;  /* 0x000000ffff06d224 */ /* 0x000fe200078e0008 */
[----:B------:R-:W-:Y:S01]  /*29370*/  PRMT R93, RZ, 0x7610, R93 ;  /* 0x00007610ff5d7816 */ /* 0x000fe2000000005d */
[----:B------:R-:W3:Y:S01]  /*29380*/  LDL R8, [R1+0x148] ;  /* 0x0001480001087983 */ /* 0x000ee20000100800 */
[----:B0-----:R-:W-:-:S04]  /*29390*/  SHF.R.U32.HI R2, RZ, 0x6, R2 ;  /* 0x00000006ff027819 */ /* 0x001fc80000011602 */
[----:B------:R-:W-:-:S04]  /*293a0*/  SGXT.U32 R2, R2, 0x1 ;  /* 0x000000010202781a */ /* 0x000fc80000000000 */
[----:B------:R-:W-:-:S04]  /*293b0*/  LOP3.LUT R2, R2, 0x72, RZ, 0xfc, !PT ;  /* 0x0000007202027812 */ /* 0x000fc800078efcff */
[----:B------:R-:W-:Y:S01]  /*293c0*/  ISETP.GE.AND P4, PT, R2, UR4, PT ;  /* 0x0000000402007c0c */ /* 0x000fe2000bf86270 */
[----:B--2---:R0:W2:Y:S02]  /*293d0*/  @!P5 LDG.E.U8 R97, desc[UR24][R6.64] ;  /* 0x000000180661d981 */ /* 0x0040a4000c1e1100 */
[----:B0-----:R-:W0:Y:S10]  /*293e0*/  S2R R7, SR_TID.X ;  /* 0x0000000000077919 */ /* 0x001e340000002100 */
[----:B------:R-:W-:Y:S01]  /*293f0*/  @!P4 IMAD.MOV.U32 R6, RZ, RZ, R36 ;  /* 0x000000ffff06c224 */ /* 0x000fe200078e0024 */
[----:B------:R-:W1:Y:S01]  /*29400*/  S2R R2, SR_TID.X ;  /* 0x0000000000027919 */ /* 0x000e620000002100 */
[----:B------:R-:W-:-:S02]  /*29410*/  PRMT R30, RZ, 0x7610, R30 ;  /* 0x00007610ff1e7816 */ /* 0x000fc4000000001e */
[----:B------:R-:W-:Y:S01]  /*29420*/  PRMT R14, RZ, 0x7610, R14 ;  /* 0x00007610ff0e7816 */ /* 0x000fe2000000000e */
[----:B------:R-:W2:Y:S01]  /*29430*/  LDL R36, [R1+0x150] ;  /* 0x0001500001247983 */ /* 0x000ea20000100800 */
[----:B0-----:R-:W-:-:S04]  /*29440*/  SHF.R.U32.HI R7, RZ, 0x6, R7 ;  /* 0x00000006ff077819 */ /* 0x001fc80000011607 */
[----:B------:R-:W-:-:S04]  /*29450*/  SGXT.U32 R7, R7, 0x1 ;  /* 0x000000010707781a */ /* 0x000fc80000000000 */
[----:B------:R-:W-:-:S04]  /*29460*/  LOP3.LUT R7, R7, 0x78, RZ, 0xfc, !PT ;  /* 0x0000007807077812 */ /* 0x000fc800078efcff */
[----:B------:R-:W-:Y:S01]  /*29470*/  ISETP.GE.AND P5, PT, R7, UR4, PT ;  /* 0x0000000407007c0c */ /* 0x000fe2000bfa6270 */
[----:B---3--:R-:W-:Y:S01]  /*29480*/  @!P4 IMAD.MOV.U32 R7, RZ, RZ, R37 ;  /* 0x000000ffff07c224 */ /* 0x008fe200078e0025 */
[----:B-1----:R-:W-:Y:S01]  /*29490*/  SHF.R.U32.HI R2, RZ, 0x6, R2 ;  /* 0x00000006ff027819 */ /* 0x002fe20000011602 */
[----:B------:R-:W3:Y:S04]  /*294a0*/  LDL R37, [R1+0x14c] ;  /* 0x00014c0001257983 */ /* 0x000ee80000100800 */
[----:B------:R0:W2:Y:S02]  /*294b0*/  @!P4 LDG.E.U8 R93, desc[UR24][R6.64] ;  /* 0x00000018065dc981 */ /* 0x0000a4000c1e1100 */
[----:B0-----:R-:W0:Y:S02]  /*294c0*/  S2R R7, SR_TID.X ;  /* 0x0000000000077919 */ /* 0x001e240000002100 */
[----:B0-----:R-:W-:-:S02]  /*294d0*/  SHF.R.U32.HI R6, RZ, 0x6, R7 ;  /* 0x00000006ff067819 */ /* 0x001fc40000011607 */
[----:B------:R-:W2:Y:S01]  /*294e0*/  LDL R7, [R1+0x134] ;  /* 0x0001340001077983 */ /* 0x000ea20000100800 */
[----:B------:R-:W-:-:S04]  /*294f0*/  SGXT.U32 R2, R2, 0x1 ;  /* 0x000000010202781a */ /* 0x000fc80000000000 */
[----:B------:R-:W-:-:S04]  /*29500*/  LOP3.LUT R2, R2, 0x74, RZ, 0xfc, !PT ;  /* 0x0000007402027812 */ /* 0x000fc800078efcff */
[----:B------:R-:W-:Y:S02]  /*29510*/  ISETP.GE.AND P2, PT, R2, UR4, PT ;  /* 0x0000000402007c0c */ /* 0x000fe4000bf46270 */
[----:B------:R-:W-:-:S04]  /*29520*/  SGXT.U32 R6, R6, 0x1 ;  /* 0x000000010606781a */ /* 0x000fc80000000000 */
[----:B------:R-:W-:-:S04]  /*29530*/  LOP3.LUT R6, R6, 0x7a, RZ, 0xfc, !PT ;  /* 0x0000007a06067812 */ /* 0x000fc800078efcff */
[----:B------:R-:W-:-:S03]  /*29540*/  ISETP.GE.AND P4, PT, R6, UR4, PT ;  /* 0x0000000406007c0c */ /* 0x000fc6000bf86270 */
[----:B------:R-:W-:-:S05]  /*29550*/  @!P2 IMAD.MOV.U32 R6, RZ, RZ, R79 ;  /* 0x000000ffff06a224 */ /* 0x000fca00078e004f */
[----:B--2---:R0:W2:Y:S04]  /*29560*/  @!P2 LDG.E.U8 R30, desc[UR24][R6.64] ;  /* 0x00000018061ea981 */ /* 0x0040a8000c1e1100 */
[----:B------:R-:W0:Y:S04]  /*29570*/  LDL R6, [R1+0x13c] ;  /* 0x00013c0001067983 */ /* 0x000e280000100800 */
[----:B------:R-:W0:Y:S01]  /*29580*/  LDL R7, [R1+0x140] ;  /* 0x0001400001077983 */ /* 0x000e220000100800 */
[----:B------:R-:W1:Y:S01]  /*29590*/  S2R R79, SR_TID.X ;  /* 0x00000000004f7919 */ /* 0x000e620000002100 */
[----:B0-----:R-:W-:-:S04]  /*295a0*/  @!P3 LOP3.LUT R7, R7, R6, RZ, 0x3c, !PT ;  /* 0x000000060707b212 */ /* 0x001fc800078e3cff */
[----:B------:R-:W-:-:S04]  /*295b0*/  @!P3 LOP3.LUT R6, R7, R6, RZ, 0x3c, !PT ;  /* 0x000000060706b212 */ /* 0x000fc800078e3cff */
[----:B------:R-:W-:-:S05]  /*295c0*/  @!P3 LOP3.LUT R7, R7, R6, RZ, 0x3c, !PT ;  /* 0x000000060707b212 */ /* 0x000fca00078e3cff */
[----:B------:R0:W2:Y:S04]  /*295d0*/  @!P3 LDG.E.U8 R14, desc[UR24][R6.64] ;  /* 0x00000018060eb981 */ /* 0x0000a8000c1e1100 */
[----:B------:R-:W2:Y:S01]  /*295e0*/  LDL R7, [R1+0x144] ;  /* 0x0001440001077983 */ /* 0x000ea20000100800 */
[----:B-1----:R-:W-:Y:S01]  /*295f0*/  SHF.R.U32.HI R79, RZ, 0x6, R79 ;  /* 0x00000006ff4f7819 */ /* 0x002fe2000001164f */
[----:B0-----:R-:W-:Y:S01]  /*29600*/  @!P5 IMAD.MOV.U32 R6, RZ, RZ, R8 ;  /* 0x000000ffff06d224 */ /* 0x001fe200078e0008 */
[----:B------:R-:W-:Y:S01]  /*29610*/  PRMT R100, RZ, 0x7610, R100 ;  /* 0x00007610ff647816 */ /* 0x000fe20000000064 */
[----:B------:R-:W3:Y:S01]  /*29620*/  LDL R8, [R1+0x960] ;  /* 0x0009600001087983 */ /* 0x000ee20000100800 */
[----:B------:R-:W-:-:S04]  /*29630*/  SGXT.U32 R79, R79, 0x1 ;  /* 0x000000014f4f781a */ /* 0x000fc80000000000 */
[----:B------:R-:W-:Y:S02]  /*29640*/  LOP3.LUT R79, R79, 0x7c, RZ, 0xfc, !PT ;  /* 0x0000007c4f4f7812 */ /* 0x000fe400078efcff */
[----:B------:R-:W-:Y:S02]  /*29650*/  PRMT R91, RZ, 0x7610, R91 ;  /* 0x00007610ff5b7816 */ /* 0x000fe4000000005b */
[----:B------:R-:W-:Y:S02]  /*29660*/  ISETP.GE.AND P2, PT, R79, UR4, PT ;  /* 0x000000044f007c0c */ /* 0x000fe4000bf46270 */
[----:B------:R-:W4:Y:S04]  /*29670*/  LDL R79, [R1+0x158] ;  /* 0x00015800014f7983 */ /* 0x000f280000100800 */
[----:B--2---:R0:W2:Y:S02]  /*29680*/  @!P5 LDG.E.U8 R100, desc[UR24][R6.64] ;  /* 0x000000180664d981 */ /* 0x0040a4000c1e1100 */
[----:B0-----:R-:W-:-:S02]  /*29690*/  @!P4 IMAD.MOV.U32 R6, RZ, RZ, R36 ;  /* 0x000000ffff06c224 */ /* 0x001fc400078e0024 */
[----:B---3--:R-:W-:Y:S01]  /*296a0*/  @!P4 IMAD.MOV.U32 R7, RZ, RZ, R37 ;  /* 0x000000ffff07c224 */ /* 0x008fe200078e0025 */
[----:B------:R-:W-:Y:S01]  /*296b0*/  PRMT R29, RZ, 0x7610, R29 ;  /* 0x00007610ff1d7816 */ /* 0x000fe2000000001d */
[----:B------:R-:W3:Y:S04]  /*296c0*/  LDL R37, [R1+0x964] ;  /* 0x0009640001257983 */ /* 0x000ee80000100800 */
[----:B------:R4:W2:Y:S04]  /*296d0*/  @!P4 LDG.E.U8 R91, desc[UR24][R6.64] ;  /* 0x00000018065bc981 */ /* 0x0008a8000c1e1100 */
[----:B------:R-:W2:Y:S04]  /*296e0*/  LDL R36, [R1+0x968] ;  /* 0x0009680001247983 */ /* 0x000ea80000100800 */
[----:B------:R-:W2:Y:S01]  /*296f0*/  LDL R7, [R1+0x154] ;  /* 0x0001540001077983 */ /* 0x000ea20000100800 */
[----:B----4-:R-:W-:Y:S01]  /*29700*/  @!P2 IMAD.MOV.U32 R6, RZ, RZ, R79 ;  /* 0x000000ffff06a224 */ /* 0x010fe200078e004f */
[----:B------:R-:W-:-:S02]  /*29710*/  UISETP.GE.AND UP2, UPT, UR26, UR4, UPT ;  /* 0x000000041a00728c */ /* 0x000fc4000bf46270 */
[----:B------:R-:W-:Y:S01]  /*29720*/  UISETP.GE.AND UP1, UPT, UR27, UR4, UPT ;  /* 0x000000041b00728c */ /* 0x000fe2000bf26270 */
[----:B------:R-:W-:Y:S01]  /*29730*/  PRMT R27, RZ, 0x7610, R27 ;  /* 0x00007610ff1b7816 */ /* 0x000fe2000000001b */
[----:B------:R-:W4:Y:S02]  /*29740*/  LDL R79, [R1+0x970] ;  /* 0x00097000014f7983 */ /* 0x000f240000100800 */
[----:B------:R-:W-:Y:S02]  /*29750*/  PLOP3.LUT P3, PT, PT, PT, UP2, 0x80, 0x8 ;  /* 0x000000000008781c */ /* 0x000fe40003f6f028 */
[----:B------:R-:W-:Y:S01]  /*29760*/  PLOP3.LUT P5, PT, PT, PT, UP2, 0x80, 0x8 ;  /* 0x000000000008781c */ /* 0x000fe20003faf028 */
[----:B--2---:R0:W2:Y:S04]  /*29770*/  @!P2 LDG.E.U8 R29, desc[UR24][R6.64] ;  /* 0x00000018061da981 */ /* 0x0040a8000c1e1100 */
[----:B------:R-:W2:Y:S01]  /*29780*/  LDL R7, [R1+0x95c] ;  /* 0x00095c0001077983 */ /* 0x000ea20000100800 */
[----:B------:R-:W-:-:S02]  /*29790*/  PLOP3.LUT P4, PT, PT, PT, UP1, 0x80, 0x8 ;  /* 0x000000000008781c */ /* 0x000fc40003f8f018 */
[----:B------:R-:W-:-:S03]  /*297a0*/  PLOP3.LUT P6, PT, PT, PT, UP1, 0x80, 0x8 ;  /* 0x000000000008781c */ /* 0x000fc60003fcf018 */
[----:B0-----:R-:W-:Y:S01]  /*297b0*/  @!P3 IMAD.MOV.U32 R6, RZ, RZ, R8 ;  /* 0x000000ffff06b224 */ /* 0x001fe200078e0008 */
[----:B------:R-:W-:Y:S01]  /*297c0*/  PRMT R25, RZ, 0x7610, R25 ;  /* 0x00007610ff197816 */ /* 0x000fe20000000019 */
[----:B------:R-:W-:Y:S01]  /*297d0*/  UISETP.GE.AND UP2, UPT, UR28, UR4, UPT ;  /* 0x000000041c00728c */ /* 0x000fe2000bf46270 */
[----:B------:R-:W-:Y:S01]  /*297e0*/  PRMT R23, RZ, 0x7610, R23 ;  /* 0x00007610ff177816 */ /* 0x000fe20000000017 */
[----:B------:R-:W3:Y:S04]  /*297f0*/  LDL R8, [R1+0x978] ;  /* 0x0009780001087983 */ /* 0x000ee80000100800 */
[----:B--2---:R0:W2:Y:S02]  /*29800*/  @!P5 LDG.E.U8 R27, desc[UR24][R6.64] ;  /* 0x00000018061bd981 */ /* 0x0040a4000c1e1100 */
[----:B0-----:R-:W-:-:S02]  /*29810*/  @!P4 IMAD.MOV.U32 R6, RZ, RZ, R36 ;  /* 0x000000ffff06c224 */ /* 0x001fc400078e0024 */
[----:B---3--:R-:W-:Y:S01]  /*29820*/  @!P4 IMAD.MOV.U32 R7, RZ, RZ, R37 ;  /* 0x000000ffff07c224 */ /* 0x008fe200078e0025 */
[----:B------:R-:W-:Y:S01]  /*29830*/  PLOP3.LUT P2, PT, PT, PT, UP2, 0x80, 0x8 ;  /* 0x000000000008781c */ /* 0x000fe20003f4f028 */
[----:B------:R-:W3:Y:S04]  /*29840*/  LDL R37, [R1+0x97c] ;  /* 0x00097c0001257983 */ /* 0x000ee80000100800 */
[----:B------:R4:W2:Y:S01]  /*29850*/  @!P6 LDG.E.U8 R25, desc[UR24][R6.64] ;  /* 0x000000180619e981 */ /* 0x0008a2000c1e1100 */
[----:B------:R-:W-:-:S03]  /*29860*/  PLOP3.LUT P5, PT, PT, PT, UP2, 0x80, 0x8 ;  /* 0x000000000008781c */ /* 0x000fc60003faf028 */
[----:B------:R-:W2:Y:S04]  /*29870*/  LDL R36, [R1+0x980] ;  /* 0x0009800001247983 */ /* 0x000ea80000100800 */
[----:B------:R-:W2:Y:S01]  /*29880*/  LDL R7, [R1+0x96c] ;  /* 0x00096c0001077983 */ /* 0x000ea20000100800 */
[----:B----4-:R-:W-:Y:S01]  /*29890*/  @!P2 IMAD.MOV.U32 R6, RZ, RZ, R79 ;  /* 0x000000ffff06a224 */ /* 0x010fe200078e004f */
[----:B------:R-:W-:Y:S02]  /*298a0*/  UISETP.GE.AND UP1, UPT, UR29, UR4, UPT ;  /* 0x000000041d00728c */ /* 0x000fe4000bf26270 */
[----:B------:R-:W-:Y:S01]  /*298b0*/  UISETP.GE.AND UP2, UPT, UR30, UR4, UPT ;  /* 0x000000041e00728c */ /* 0x000fe2000bf46270 */
[----:B------:R-:W-:Y:S01]  /*298c0*/  PRMT R21, RZ, 0x7610, R21 ;  /* 0x00007610ff157816 */ /* 0x000fe20000000015 */
[----:B------:R-:W4:Y:S02]  /*298d0*/  LDL R79, [R1+0x988] ;  /* 0x00098800014f7983 */ /* 0x000f240000100800 */
[----:B------:R-:W-:-:S02]  /*298e0*/  PLOP3.LUT P3, PT, PT, PT, UP1, 0x80, 0x8 ;  /* 0x000000000008781c */ /* 0x000fc40003f6f018 */
[----:B------:R-:W-:Y:S01]  /*298f0*/  PLOP3.LUT P4, PT, PT, PT, UP1, 0x80, 0x8 ;  /* 0x000000000008781c */ /* 0x000fe20003f8f018 */
[----:B--2---:R0:W2:Y:S04]  /*29900*/  @!P5 LDG.E.U8 R23, desc[UR24][R6.64] ;  /* 0x000000180617d981 */ /* 0x0040a8000c1e1100 */
[----:B------:R-:W2:Y:S01]  /*29910*/  LDL R7, [R1+0x974] ;  /* 0x0009740001077983 */ /* 0x000ea20000100800 */
[----:B------:R-:W-:Y:S02]  /*29920*/  PLOP3.LUT P6, PT, PT, PT, UP2, 0x80, 0x8 ;  /* 0x000000000008781c */ /* 0x000fe40003fcf028 */
[----:B------:R-:W-:-:S03]  /*29930*/  PLOP3.LUT P2, PT, PT, PT, UP2, 0x80, 0x8 ;  /* 0x000000000008781c */ /* 0x000fc60003f4f028 */
[----:B0-----:R-:W-:Y:S01]  /*29940*/  @!P3 IMAD.MOV.U32 R6, RZ, RZ, R8 ;  /* 0x000000ffff06b224 */ /* 0x001fe200078e0008 */
[----:B------:R-:W-:Y:S01]  /*29950*/  PRMT R19, RZ, 0x7610, R19 ;  /* 0x00007610ff137816 */ /* 0x000fe20000000013 */
[----:B------:R-:W-:-:S03]  /*29960*/  UISETP.GE.AND UP1, UPT, UR31, UR4, UPT ;  /* 0x000000041f00728c */ /* 0x000fc6000bf26270 */
[----:B--2---:R0:W2:Y:S03]  /*29970*/  @!P4 LDG.E.U8 R21, desc[UR24][R6.64] ;  /* 0x000000180615c981 */ /* 0x0040a6000c1e1100 */
[----:B0-----:R-:W-:Y:S02]  /*29980*/  @!P6 IMAD.MOV.U32 R6, RZ, RZ, R36 ;  /* 0x000000ffff06e224 */ /* 0x001fe400078e0024 */
[----:B---3--:R-:W-:Y:S01]  /*29990*/  @!P6 IMAD.MOV.U32 R7, RZ, RZ, R37 ;  /* 0x000000ffff07e224 */ /* 0x008fe200078e0025 */
[----:B------:R-:W-:Y:S01]  /*299a0*/  PLOP3.LUT P5, PT, PT, PT, UP1, 0x80, 0x8 ;  /* 0x000000000008781c */ /* 0x000fe20003faf018 */
[----:B------:R-:W3:Y:S04]  /*299b0*/  LDL R37, [R1+0x994] ;  /* 0x0009940001257983 */ /* 0x000ee80000100800 */
[----:B------:R4:W2:Y:S01]  /*299c0*/  @!P2 LDG.E.U8 R19, desc[UR24][R6.64] ;  /* 0x000000180613a981 */ /* 0x0008a2000c1e1100 */
[----:B------:R-:W-:-:S02]  /*299d0*/  PLOP3.LUT P4, PT, PT, PT, UP1, 0x80, 0x8 ;  /* 0x000000000008781c */ /* 0x000fc40003f8f018 */
[----:B------:R-:W-:Y:S01]  /*299e0*/  PRMT R17, RZ, 0x7610, R17 ;  /* 0x00007610ff117816 */ /* 0x000fe20000000011 */
[----:B------:R-:W2:Y:S04]  /*299f0*/  LDL R36, [R1+0x998] ;  /* 0x0009980001247983 */ /* 0x000ea80000100800 */
[----:B------:R-:W2:Y:S01]  /*29a00*/  LDL R7, [R1+0x984] ;  /* 0x0009840001077983 */ /* 0x000ea20000100800 */
[----:B----4-:R-:W-:Y:S01]  /*29a10*/  @!P5 IMAD.MOV.U32 R6, RZ, RZ, R79 ;  /* 0x000000ffff06d224 */ /* 0x010fe200078e004f */
[----:B------:R-:W0:Y:S01]  /*29a20*/  S2R R8, SR_TID.X ;  /* 0x0000000000087919 */ /* 0x000e220000002100 */
[----:B------:R-:W-:Y:S02]  /*29a30*/  UISETP.GE.AND UP2, UPT, UR32, UR4, UPT ;  /* 0x000000042000728c */ /* 0x000fe4000bf46270 */
[----:B------:R-:W-:Y:S01]  /*29a40*/  UISETP.GE.AND UP1, UPT, UR11, UR4, UPT ;  /* 0x000000040b00728c */ /* 0x000fe2000bf26270 */
[----:B------:R-:W-:Y:S01]  /*29a50*/  PRMT R15, RZ, 0x7610, R15 ;  /* 0x00007610ff0f7816 */ /* 0x000fe2000000000f */
[----:B------:R-:W4:Y:S02]  /*29a60*/  LDL R79, [R1+0x160] ;  /* 0x00016000014f7983 */ /* 0x000f240000100800 */
[----:B------:R-:W-:-:S02]  /*29a70*/  PLOP3.LUT P3, PT, PT, PT, UP2, 0x80, 0x8 ;  /* 0x000000000008781c */ /* 0x000fc40003f6f028 */
[----:B--2---:R1:W2:Y:S04]  /*29a80*/  @!P4 LDG.E.U8 R17, desc[UR24][R6.64] ;  /* 0x000000180611c981 */ /* 0x0042a8000c1e1100 */
[----:B------:R-:W1:Y:S04]  /*29a90*/  LDL R6, [R1+0x98c] ;  /* 0x00098c0001067983 */ /* 0x000e680000100800 */
[----:B------:R-:W1:Y:S01]  /*29aa0*/  LDL R7, [R1+0x990] ;  /* 0x0009900001077983 */ /* 0x000e620000100800 */
[----:B0-----:R-:W-:Y:S02]  /*29ab0*/  SHF.R.U32.HI R8, RZ, 0x6, R8 ;  /* 0x00000006ff087819 */ /* 0x001fe40000011608 */
[----:B------:R-:W-:-:S02]  /*29ac0*/  PLOP3.LUT P2, PT, PT, PT, UP2, 0x80, 0x8 ;  /* 0x000000000008781c */ /* 0x000fc40003f4f028 */
[----:B------:R-:W-:Y:S02]  /*29ad0*/  PLOP3.LUT P6, PT, PT, PT, UP1, 0x80, 0x8 ;  /* 0x000000000008781c */ /* 0x000fe40003fcf018 */
[----:B------:R-:W-:Y:S02]  /*29ae0*/  SGXT.U32 R8, R8, 0x1 ;  /* 0x000000010808781a */ /* 0x000fe40000000000 */
[----:B------:R-:W-:Y:S02]  /*29af0*/  PLOP3.LUT P5, PT, PT, PT, UP1, 0x80, 0x8 ;  /* 0x000000000008781c */ /* 0x000fe40003faf018 */
[----:B------:R-:W-:Y:S02]  /*29b00*/  ISETP.GE.AND P4, PT, R8, UR4, PT ;  /* 0x0000000408007c0c */ /* 0x000fe4000bf86270 */
[----:B------:R-:W-:Y:S02]  /*29b10*/  PRMT R13, RZ, 0x7610, R13 ;  /* 0x00007610ff0d7816 */ /* 0x000fe4000000000d */
[----:B------:R-:W-:Y:S01]  /*29b20*/  PRMT R38, RZ, 0x7610, R38 ;  /* 0x00007610ff267816 */ /* 0x000fe20000000026 */
[----:B------:R-:W0:Y:S01]  /*29b30*/  S2R R2, SR_TID.X ;  /* 0x0000000000027919 */ /* 0x000e220000002100 */
[----:B-1----:R-:W-:-:S04]  /*29b40*/  @!P3 LOP3.LUT R7, R7, R6, RZ, 0x3c, !PT ;  /* 0x000000060707b212 */ /* 0x002fc800078e3cff */
[----:B------:R-:W-:-:S04]  /*29b50*/  @!P3 LOP3.LUT R6, R7, R6, RZ, 0x3c, !PT ;  /* 0x000000060706b212 */ /* 0x000fc800078e3cff */
[----:B------:R-:W-:-:S05]  /*29b60*/  @!P3 LOP3.LUT R7, R7, R6, RZ, 0x3c, !PT ;  /* 0x000000060707b212 */ /* 0x000fca00078e3cff */
[----:B------:R1:W2:Y:S02]  /*29b70*/  @!P2 LDG.E.U8 R15, desc[UR24][R6.64] ;  /* 0x00000018060fa981 */ /* 0x0002a4000c1e1100 */
[----:B-1----:R-:W-:Y:S02]  /*29b80*/  @!P6 IMAD.MOV.U32 R6, RZ, RZ, R36 ;  /* 0x000000ffff06e224 */ /* 0x002fe400078e0024 */
[----:B---3--:R-:W-:Y:S01]  /*29b90*/  @!P6 IMAD.MOV.U32 R7, RZ, RZ, R37 ;  /* 0x000000ffff07e224 */ /* 0x008fe200078e0025 */
[----:B0-----:R-:W-:Y:S01]  /*29ba0*/  LOP3.LUT R2, R2, 0x7f, RZ, 0xc0, !PT ;  /* 0x0000007f02027812 */ /* 0x001fe200078ec0ff */
[----:B------:R-:W3:Y:S04]  /*29bb0*/  LDL R37, [R1+0x27c] ;  /* 0x00027c0001257983 */ /* 0x000ee80000100800 */
[----:B------:R0:W2:Y:S01]  /*29bc0*/  @!P5 LDG.E.U8 R13, desc[UR24][R6.64] ;  /* 0x00000018060dd981 */ /* 0x0000a2000c1e1100 */
[----:B------:R-:W-:-:S02]  /*29bd0*/  PRMT R12, RZ, 0x7610, R12 ;  /* 0x00007610ff0c7816 */ /* 0x000fc4000000000c */
[----:B------:R-:W-:Y:S01]  /*29be0*/  PRMT R11, RZ, 0x7610, R11 ;  /* 0x00007610ff0b7816 */ /* 0x000fe2000000000b */
[----:B------:R-:W3:Y:S01]  /*29bf0*/  LDL R36, [R1+0x280] ;  /* 0x0002800001247983 */ /* 0x000ee20000100800 */
[----:B0-----:R-:W-:Y:S02]  /*29c00*/  @!P4 IMAD.MOV.U32 R6, RZ, RZ, R142 ;  /* 0x000000ffff06c224 */ /* 0x001fe400078e008e */
[----:B------:R-:W-:-:S05]  /*29c10*/  @!P4 IMAD.MOV.U32 R7, RZ, RZ, R141 ;  /* 0x000000ffff07c224 */ /* 0x000fca00078e008d */
[----:B------:R4:W2:Y:S01]  /*29c20*/  @!P4 LDG.E.U8 R38, desc[UR24][R6.64] ;  /* 0x000000180626c981 */ /* 0x0008a2000c1e1100 */
[----:B------:R-:W-:Y:S06]  /*29c30*/  BAR.SYNC.DEFER_BLOCKING 0x0 ;  /* 0x0000000000007b1d */ /* 0x000fec0000010000 */
[----:B------:R-:W2:Y:S01]  /*29c40*/  LDL R7, [R1+0x15c] ;  /* 0x00015c0001077983 */ /* 0x000ea20000100800 */
[----:B------:R-:W-:-:S13]  /*29c50*/  ISETP.GE.AND P3, PT, R2, UR4, PT ;  /* 0x0000000402007c0c */ /* 0x000fda000bf66270 */
[----:B----4-:R-:W-:Y:S01]  /*29c60*/  @!P3 IMAD.MOV.U32 R6, RZ, RZ, R79 ;  /* 0x000000ffff06b224 */ /* 0x010fe200078e004f */
[----:B------:R-:W-:Y:S01]  /*29c70*/  PRMT R10, RZ, 0x7610, R10 ;  /* 0x00007610ff0a7816 */ /* 0x000fe2000000000a */
[----:B------:R-:W4:Y:S04]  /*29c80*/  LDL R79, [R1+0x618] ;  /* 0x00061800014f7983 */ /* 0x000f280000100800 */
[----:B--2---:R0:W2:Y:S04]  /*29c90*/  @!P3 LDG.E.U8 R12, desc[UR24][R6.64] ;  /* 0x00000018060cb981 */ /* 0x0040a8000c1e1100 */
[----:B------:R-:W0:Y:S04]  /*29ca0*/  LDL R6, [R1+0x19c] ;  /* 0x00019c0001067983 */ /* 0x000e280000100800 */
[----:B------:R-:W0:Y:S02]  /*29cb0*/  LDL R7, [R1+0x1a0] ;  /* 0x0001a00001077983 */ /* 0x000e240000100800 */
[----:B0-----:R-:W-:-:S04]  /*29cc0*/  @!P3 LOP3.LUT R7, R7, R6, RZ, 0x3c, !PT ;  /* 0x000000060707b212 */ /* 0x001fc800078e3cff */
[----:B------:R-:W-:-:S04]  /*29cd0*/  @!P3 LOP3.LUT R6, R7, R6, RZ, 0x3c, !PT ;  /* 0x000000060706b212 */ /* 0x000fc800078e3cff */
[----:B------:R-:W-:-:S05]  /*29ce0*/  @!P3 LOP3.LUT R7, R7, R6, RZ, 0x3c, !PT ;  /* 0x000000060707b212 */ /* 0x000fca00078e3cff */
[----:B------:R0:W2:Y:S04]  /*29cf0*/  @!P3 LDG.E.U8 R11, desc[UR24][R6.64] ;  /* 0x00000018060bb981 */ /* 0x0000a8000c1e1100 */
[----:B------:R-:W0:Y:S04]  /*29d00*/  LDL R6, [R1+0x1dc] ;  /* 0x0001dc0001067983 */ /* 0x000e280000100800 */
[----:B------:R-:W0:Y:S01]  /*29d10*/  LDL R7, [R1+0x1e0] ;  /* 0x0001e00001077983 */ /* 0x000e220000100800 */
[----:B------:R-:W-:-:S06]  /*29d20*/  PRMT R8, RZ, 0x7610, R8 ;  /* 0x00007610ff087816 */ /* 0x000fcc0000000008 */
[----:B---3--:R1:W3:Y:S04]  /*29d30*/  @!P3 LDG.E.U8 R8, desc[UR24][R36.64] ;  /* 0x000000182408b981 */ /* 0x0082e8000c1e1100 */
[----:B------:R-:W1:Y:S04]  /*29d40*/  LDL R36, [R1+0x5ec] ;  /* 0x0005ec0001247983 */ /* 0x000e680000100800 */
[----:B------:R-:W1:Y:S01]  /*29d50*/  LDL R37, [R1+0x5f0] ;  /* 0x0005f00001257983 */ /* 0x000e620000100800 */
[----:B0-----:R-:W-:-:S04]  /*29d60*/  @!P3 LOP3.LUT R7, R7, R6, RZ, 0x3c, !PT ;  /* 0x000000060707b212 */ /* 0x001fc800078e3cff */
[----:B------:R-:W-:-:S04]  /*29d70*/  @!P3 LOP3.LUT R6, R7, R6, RZ, 0x3c, !PT ;  /* 0x000000060706b212 */ /* 0x000fc800078e3cff */
[----:B------:R-:W-:-:S05]  /*29d80*/  @!P3 LOP3.LUT R7, R7, R6, RZ, 0x3c, !PT ;  /* 0x000000060707b212 */ /* 0x000fca00078e3cff */
[----:B------:R0:W2:Y:S04]  /*29d90*/  @!P3 LDG.E.U8 R10, desc[UR24][R6.64] ;  /* 0x00000018060ab981 */ /* 0x0000a8000c1e1100 */
[----:B------:R-:W0:Y:S04]  /*29da0*/  LDL R6, [R1+0x23c] ;  /* 0x00023c0001067983 */ /* 0x000e280000100800 */
[----:B------:R-:W0:Y:S01]  /*29db0*/  LDL R7, [R1+0x240] ;  /* 0x0002400001077983 */ /* 0x000e220000100800 */
[----:B------:R-:W-:Y:S02]  /*29dc0*/  PRMT R9, RZ, 0x7610, R9 ;  /* 0x00007610ff097816 */ /* 0x000fe40000000009 */
[----:B-1----:R-:W-:-:S04]  /*29dd0*/  @!P3 LOP3.LUT R37, R37, R36, RZ, 0x3c, !PT ;  /* 0x000000242525b212 */ /* 0x002fc800078e3cff */
[----:B------:R-:W-:-:S04]  /*29de0*/  @!P3 LOP3.LUT R36, R37, R36, RZ, 0x3c, !PT ;  /* 0x000000242524b212 */ /* 0x000fc800078e3cff */
[----:B------:R-:W-:Y:S02]  /*29df0*/  @!P3 LOP3.LUT R37, R37, R36, RZ, 0x3c, !PT ;  /* 0x000000242525b212 */ /* 0x000fe400078e3cff */
[----:B0-----:R-:W-:-:S04]  /*29e00*/  @!P3 LOP3.LUT R7, R7, R6, RZ, 0x3c, !PT ;  /* 0x000000060707b212 */ /* 0x001fc800078e3cff */
[----:B------:R-:W-:-:S04]  /*29e10*/  @!P3 LOP3.LUT R6, R7, R6, RZ, 0x3c, !PT ;  /* 0x000000060706b212 */ /* 0x000fc800078e3cff */
[----:B------:R-:W-:-:S05]  /*29e20*/  @!P3 LOP3.LUT R7, R7, R6, RZ, 0x3c, !PT ;  /* 0x000000060707b212 */ /* 0x000fca00078e3cff */
[----:B------:R0:W2:Y:S02]  /*29e30*/  @!P3 LDG.E.U8 R9, desc[UR24][R6.64] ;  /* 0x000000180609b981 */ /* 0x0000a4000c1e1100 */
[----:B0-----:R-:W-:-:S06]  /*29e40*/  PRMT R7, RZ, 0x7610, R7 ;  /* 0x00007610ff077816 */ /* 0x001fcc0000000007 */
[----:B------:R4:W2:Y:S04]  /*29e50*/  @!P3 LDG.E.U8 R7, desc[UR24][R36.64] ;  /* 0x000000182407b981 */ /* 0x0008a8000c1e1100 */
[----:B------:R-:W2:Y:S01]  /*29e60*/  LDL R37, [R1+0x614] ;  /* 0x0006140001257983 */ /* 0x000ea20000100800 */
[----:B------:R-:W-:Y:S01]  /*29e70*/  PRMT R6, RZ, 0x7610, R6 ;  /* 0x00007610ff067816 */ /* 0x000fe20000000006 */
        /* <DEDUP_REMOVED lines=12> */
[----:B------:R-:W-:Y:S02]  /*29f40*/  PRMT R135, RZ, 0x7610, R135 ;  /* 0x00007610ff877816 */ /* 0x000fe40000000087 */
        /* <DEDUP_REMOVED lines=348> */
[----:B------:R-:W-:Y:S02]  /*2b510*/  PRMT R41, RZ, 0x7610, R41 ;  /* 0x00007610ff297816 */ /* 0x000fe40000000029 */
[----:B------:R-:W-:Y:S02]  /*2b520*/  PRMT R40, RZ, 0x7610, R40 ;  /* 0x00007610ff287816 */ /* 0x000fe40000000028 */
[----:B------:R-:W-:Y:S01]  /*2b530*/  PRMT R39, RZ, 0x7610, R39 ;  /* 0x00007610ff277816 */ /* 0x000fe20000000027 */
[----:B------:R0:W-:Y:S04]  /*2b540*/  STS.U8 [R2+UR10+0x12200], R78 ;  /* 0x0122004e02007988 */ /* 0x0001e8000800000a */
[----:B------:R-:W4:Y:S04]  /*2b550*/  LDL R79, [R1+0x1b0] ;  /* 0x0001b000014f7983 */ /* 0x000f280000100800 */
[----:B0-----:R-:W4:Y:S04]  /*2b560*/  LDL R78, [R1+0x1ac] ;  /* 0x0001ac00014e7983 */ /* 0x001f280000100800 */
        /* <DEDUP_REMOVED lines=21> */
[----:B----4-:R-:W-:-:S03]  /*2b6c0*/  @!P3 LOP3.LUT R79, R79, R78, RZ, 0x3c, !PT ;  /* 0x0000004e4f4fb212 */ /* 0x010fc600078e3cff */
[----:B------:R1:W-:Y:S01]  /*2b6d0*/  STS.U8 [R2+UR10+0x12000], R38 ;  /* 0x0120002602007988 */ /* 0x0003e2000800000a */
[C---:B------:R-:W-:Y:S02]  /*2b6e0*/  @!P3 LOP3.LUT R78, R79.reuse, R78, RZ, 0x3c, !PT ;  /* 0x0000004e4f4eb212 */ /* 0x040fe400078e3cff */
[----:B-1----:R-:W-:Y:S02]  /*2b6f0*/  PRMT R38, RZ, 0x7610, R38 ;  /* 0x00007610ff267816 */ /* 0x002fe40000000026 */
[----:B------:R-:W-:Y:S02]  /*2b700*/  @!P3 LOP3.LUT R79, R79, R78, RZ, 0x3c, !PT ;  /* 0x0000004e4f4fb212 */ /* 0x000fe400078e3cff */
[----:B0-----:R-:W-:-:S04]  /*2b710*/  @!P3 LOP3.LUT R37, R37, R36, RZ, 0x3c, !PT ;  /* 0x000000242525b212 */ /* 0x001fc800078e3cff */
[----:B------:R-:W-:-:S04]  /*2b720*/  @!P3 LOP3.LUT R36, R37, R36, RZ, 0x3c, !PT ;  /* 0x000000242524b212 */ /* 0x000fc800078e3cff */
[----:B------:R-:W-:-:S05]  /*2b730*/  @!P3 LOP3.LUT R37, R37, R36, RZ, 0x3c, !PT ;  /* 0x000000242525b212 */ /* 0x000fca00078e3cff */
[----:B------:R0:W4:Y:S02]  /*2b740*/  @!P3 LDG.E.U8 R38, desc[UR24][R36.64] ;  /* 0x000000182426b981 */ /* 0x000124000c1e1100 */
[----:B0-----:R-:W-:-:S06]  /*2b750*/  PRMT R37, RZ, 0x7610, R37 ;  /* 0x00007610ff257816 */ /* 0x001fcc0000000025 */
        /* <DEDUP_REMOVED lines=9> */
[----:B------:R-:W0:Y:S04]  /*2b7f0*/  LDL R79, [R1+0x250] ;  /* 0x00025000014f7983 */ /* 0x000e280000100800 */
[----:B------:R1:W-:Y:S02]  /*2b800*/  STS.U8 [R2+UR10+0x12600], R74 ;  /* 0x0126004a02007988 */ /* 0x0003e4000800000a */
[----:B-1----:R-:W-:-:S02]  /*2b810*/  PRMT R74, RZ, 0x7610, R74 ;  /* 0x00007610ff4a7816 */ /* 0x002fc4000000004a */
[----:B------:R1:W-:Y:S04]  /*2b820*/  STS.U8 [R2+UR10+0x12400], R83 ;  /* 0x0124005302007988 */ /* 0x0003e8000800000a */
[----:B------:R3:W-:Y:S04]  /*2b830*/  STS.U8 [R2+UR10+0x12a00], R82 ;  /* 0x012a005202007988 */ /* 0x0007e8000800000a */
[----:B-1----:R-:W2:Y:S04]  /*2b840*/  LDL R83, [R1+0x600] ;  /* 0x0006000001537983 */ /* 0x002ea80000100800 */
[----:B---3--:R-:W2:Y:S01]  /*2b850*/  LDL R82, [R1+0x5fc] ;  /* 0x0005fc0001527983 */ /* 0x008ea20000100800 */
[----:B0-----:R-:W-:-:S04]  /*2b860*/  @!P3 LOP3.LUT R79, R79, R78, RZ, 0x3c, !PT ;  /* 0x0000004e4f4fb212 */ /* 0x001fc800078e3cff */
[----:B------:R-:W-:-:S04]  /*2b870*/  @!P3 LOP3.LUT R78, R79, R78, RZ, 0x3c, !PT ;  /* 0x0000004e4f4eb212 */ /* 0x000fc800078e3cff */
[----:B------:R-:W-:-:S05]  /*2b880*/  @!P3 LOP3.LUT R79, R79, R78, RZ, 0x3c, !PT ;  /* 0x0000004e4f4fb212 */ /* 0x000fca00078e3cff */
[----:B------:R0:W3:Y:S04]  /*2b890*/  @!P3 LDG.E.U8 R74, desc[UR24][R78.64] ;  /* 0x000000184e4ab981 */ /* 0x0000e8000c1e1100 */
[----:B------:R-:W0:Y:S04]  /*2b8a0*/  LDL R78, [R1+0x28c] ;  /* 0x00028c00014e7983 */ /* 0x000e280000100800 */
[----:B------:R-:W0:Y:S01]  /*2b8b0*/  LDL R79, [R1+0x290] ;  /* 0x00029000014f7983 */ /* 0x000e220000100800 */
[----:B--2---:R-:W-:-:S03]  /*2b8c0*/  @!P3 LOP3.LUT R83, R83, R82, RZ, 0x3c, !PT ;  /* 0x000000525353b212 */ /* 0x004fc600078e3cff */
[----:B------:R1:W-:Y:S01]  /*2b8d0*/  STS.U8 [R2+UR10+0x12800], R76 ;  /* 0x0128004c02007988 */ /* 0x0003e2000800000a */
[C---:B------:R-:W-:Y:S02]  /*2b8e0*/  @!P3 LOP3.LUT R82, R83.reuse, R82, RZ, 0x3c, !PT ;  /* 0x000000525352b212 */ /* 0x040fe400078e3cff */
[----:B-1----:R-:W-:Y:S02]  /*2b8f0*/  PRMT R76, RZ, 0x7610, R76 ;  /* 0x00007610ff4c7816 */ /* 0x002fe4000000004c */
[----:B------:R-:W-:Y:S02]  /*2b900*/  @!P3 LOP3.LUT R83, R83, R82, RZ, 0x3c, !PT ;  /* 0x000000525353b212 */ /* 0x000fe400078e3cff */
[----:B0-----:R-:W-:-:S04]  /*2b910*/  @!P3 LOP3.LUT R79, R79, R78, RZ, 0x3c, !PT ;  /* 0x0000004e4f4fb212 */ /* 0x001fc800078e3cff */
[----:B------:R-:W-:-:S04]  /*2b920*/  @!P3 LOP3.LUT R78, R79, R78, RZ, 0x3c, !PT ;  /* 0x0000004e4f4eb212 */ /* 0x000fc800078e3cff */
[----:B------:R-:W-:-:S05]  /*2b930*/  @!P3 LOP3.LUT R79, R79, R78, RZ, 0x3c, !PT ;  /* 0x0000004e4f4fb212 */ /* 0x000fca00078e3cff */
[----:B------:R0:W2:Y:S02]  /*2b940*/  @!P3 LDG.E.U8 R76, desc[UR24][R78.64] ;  /* 0x000000184e4cb981 */ /* 0x0000a4000c1e1100 */
        /* <DEDUP_REMOVED lines=83> */
[----:B------:R-:W-:Y:S04]  /*2be80*/  STS.U8 [R2+UR10+0x12c00], R112 ;  /* 0x012c007002007988 */ /* 0x000fe8000800000a */
        /* <DEDUP_REMOVED lines=156> */
[----:B------:R-:W-:Y:S02]  /*2c850*/  PRMT R112, RZ, 0x7610, R112 ;  /* 0x00007610ff707816 */ /* 0x000fe40000000070 */
[----:B--2---:R-:W-:-:S04]  /*2c860*/  @!P3 LOP3.LUT R81, R81, R80, RZ, 0x3c, !PT ;  /* 0x000000505151b212 */ /* 0x004fc800078e3cff */
        /* <DEDUP_REMOVED lines=33> */
[----:B------:R-:W-:Y:S01]  /*2ca80*/  @!P3 LOP3.LUT R73, R73, R72, RZ, 0x3c, !PT ;  /* 0x000000484949b212 */ /* 0x000fe200078e3cff */
[----:B------:R1:W-:Y:S04]  /*2ca90*/  STS.U8 [R4+UR10+0x13300], R35 ;  /* 0x0133002304007988 */ /* 0x0003e8000800000a */
[----:B------:R2:W-:Y:S04]  /*2caa0*/  STS.U8 [R4+UR10+0x13500], R34 ;  /* 0x0135002204007988 */ /* 0x0005e8000800000a */
[----:B-1----:R-:W3:Y:S04]  /*2cab0*/  LDL R35, [R1+0x6b8] ;  /* 0x0006b80001237983 */ /* 0x002ee80000100800 */
[----:B--2---:R-:W3:Y:S01]  /*2cac0*/  LDL R34, [R1+0x6b4] ;  /* 0x0006b40001227983 */ /* 0x004ee20000100800 */
        /* <DEDUP_REMOVED lines=9> */
[----:B---3--:R-:W-:-:S04]  /*2cb60*/  @!P3 LOP3.LUT R35, R35, R34, RZ, 0x3c, !PT ;  /* 0x000000222323b212 */ /* 0x008fc800078e3cff */
[----:B------:R-:W-:-:S04]  /*2cb70*/  @!P3 LOP3.LUT R34, R35, R34, RZ, 0x3c, !PT ;  /* 0x000000222322b212 */ /* 0x000fc800078e3cff */
[----:B------:R-:W-:Y:S01]  /*2cb80*/  @!P3 LOP3.LUT R35, R35, R34, RZ, 0x3c, !PT ;  /* 0x000000222323b212 */ /* 0x000fe200078e3cff */
[----:B------:R1:W-:Y:S04]  /*2cb90*/  STS.U8 [R4+UR10+0x13700], R33 ;  /* 0x0137002104007988 */ /* 0x0003e8000800000a */
[----:B------:R3:W-:Y:S04]  /*2cba0*/  STS.U8 [R4+UR10+0x13900], R32 ;  /* 0x0139002004007988 */ /* 0x0007e8000800000a */
[----:B-1----:R-:W2:Y:S04]  /*2cbb0*/  LDL R33, [R1+0x6f8] ;  /* 0x0006f80001217983 */ /* 0x002ea80000100800 */
[----:B---3--:R-:W2:Y:S01]  /*2cbc0*/  LDL R32, [R1+0x6f4] ;  /* 0x0006f40001207983 */ /* 0x008ea20000100800 */
[----:B0-----:R-:W-:-:S04]  /*2cbd0*/  @!P3 LOP3.LUT R73, R73, R72, RZ, 0x3c, !PT ;  /* 0x000000484949b212 */ /* 0x001fc800078e3cff */
[----:B------:R-:W-:-:S04]  /*2cbe0*/  @!P3 LOP3.LUT R72, R73, R72, RZ, 0x3c, !PT ;  /* 0x000000484948b212 */ /* 0x000fc800078e3cff */
[----:B------:R-:W-:-:S05]  /*2cbf0*/  @!P3 LOP3.LUT R73, R73, R72, RZ, 0x3c, !PT ;  /* 0x000000484949b212 */ /* 0x000fca00078e3cff */
[----:B------:R0:W3:Y:S02]  /*2cc00*/  @!P3 LDG.E.U8 R81, desc[UR24][R72.64] ;  /* 0x000000184851b981 */ /* 0x0000e4000c1e1100 */
[----:B0-----:R-:W-:-:S06]  /*2cc10*/  PRMT R72, RZ, 0x7610, R72 ;  /* 0x00007610ff487816 */ /* 0x001fcc0000000048 */
        /* <DEDUP_REMOVED lines=24> */
[----:B-----5:R3:W-:Y:S04]  /*2cda0*/  STS.U8 [R5+UR10+0x12180], R28 ;  /* 0x0121801c05007988 */ /* 0x0207e8000800000a */
[----:B-1----:R-:W5:Y:S04]  /*2cdb0*/  LDL R29, [R1+0x778] ;  /* 0x00077800011d7983 */ /* 0x002f680000100800 */
[----:B---3--:R-:W5:Y:S01]  /*2cdc0*/  LDL R28, [R1+0x774] ;  /* 0x00077400011c7983 */ /* 0x008f620000100800 */
[----:B0-----:R-:W-:-:S04]  /*2cdd0*/  @!P3 LOP3.LUT R33, R33, R32, RZ, 0x3c, !PT ;  /* 0x000000202121b212 */ /* 0x001fc800078e3cff */
[----:B------:R-:W-:-:S04]  /*2cde0*/  @!P3 LOP3.LUT R32, R33, R32, RZ, 0x3c, !PT ;  /* 0x000000202120b212 */ /* 0x000fc800078e3cff */
[----:B------:R-:W-:-:S05]  /*2cdf0*/  @!P3 LOP3.LUT R33, R33, R32, RZ, 0x3c, !PT ;  /* 0x000000202121b212 */ /* 0x000fca00078e3cff */
[----:B------:R0:W3:Y:S02]  /*2ce00*/  @!P3 LDG.E.U8 R35, desc[UR24][R32.64] ;  /* 0x000000182023b981 */ /* 0x0000e4000c1e1100 */
[----:B0-----:R-:W-:-:S06]  /*2ce10*/  PRMT R32, RZ, 0x7610, R32 ;  /* 0x00007610ff207816 */ /* 0x001fcc0000000020 */
[----:B------:R0:W2:Y:S04]  /*2ce20*/  @!P3 LDG.E.U8 R32, desc[UR24][R30.64] ;  /* 0x000000181e20b981 */ /* 0x0000a8000c1e1100 */
[----:B------:R-:W0:Y:S04]  /*2ce30*/  LDL R30, [R1+0x754] ;  /* 0x00075400011e7983 */ /* 0x000e280000100800 */
[----:B------:R-:W0:Y:S01]  /*2ce40*/  LDL R31, [R1+0x758] ;  /* 0x00075800011f7983 */ /* 0x000e220000100800 */
[----:B------:R-:W-:Y:S02]  /*2ce50*/  PRMT R33, RZ, 0x7610, R33 ;  /* 0x00007610ff217816 */ /* 0x000fe40000000021 */
[----:B-----5:R-:W-:-:S04]  /*2ce60*/  @!P3 LOP3.LUT R29, R29, R28, RZ, 0x3c, !PT ;  /* 0x0000001c1d1db212 */ /* 0x020fc800078e3cff */
[----:B------:R-:W-:-:S04]  /*2ce70*/  @!P3 LOP3.LUT R28, R29, R28, RZ, 0x3c, !PT ;  /* 0x0000001c1d1cb212 */ /* 0x000fc800078e3cff */
[----:B------:R-:W-:Y:S01]  /*2ce80*/  @!P3 LOP3.LUT R29, R29, R28, RZ, 0x3c, !PT ;  /* 0x0000001c1d1db212 */ /* 0x000fe200078e3cff */
[----:B------:R1:W-:Y:S04]  /*2ce90*/  STS.U8 [R5+UR10+0x12380], R27 ;  /* 0x0123801b05007988 */ /* 0x0003e8000800000a */
[----:B------:R5:W-:Y:S04]  /*2cea0*/  STS.U8 [R5+UR10+0x12580], R26 ;  /* 0x0125801a05007988 */ /* 0x000be8000800000a */
[----:B-1----:R-:W2:Y:S04]  /*2ceb0*/  LDL R27, [R1+0x7b8] ;  /* 0x0007b800011b7983 */ /* 0x002ea80000100800 */
[----:B-----5:R-:W2:Y:S01]  /*2cec0*/  LDL R26, [R1+0x7b4] ;  /* 0x0007b400011a7983 */ /* 0x020ea20000100800 */
[----:B0-----:R-:W-:-:S04]  /*2ced0*/  @!P3 LOP3.LUT R31, R31, R30, RZ, 0x3c, !PT ;  /* 0x0000001e1f1fb212 */ /* 0x001fc800078e3cff */
[----:B------:R-:W-:-:S04]  /*2cee0*/  @!P3 LOP3.LUT R30, R31, R30, RZ, 0x3c, !PT ;  /* 0x0000001e1f1eb212 */ /* 0x000fc800078e3cff */
[----:B------:R-:W-:-:S05]  /*2cef0*/  @!P3 LOP3.LUT R31, R31, R30, RZ, 0x3c, !PT ;  /* 0x0000001e1f1fb212 */ /* 0x000fca00078e3cff */
[----:B------:R0:W5:Y:S02]  /*2cf00*/  @!P3 LDG.E.U8 R33, desc[UR24][R30.64] ;  /* 0x000000181e21b981 */ /* 0x000164000c1e1100 */
        /* <DEDUP_REMOVED lines=151> */
[----:B------:R-:W-:Y:S02]  /*2d880*/  @!P3 LOP3.LUT R9, R9, R8, RZ, 0x3c, !PT ;  /* 0x000000080909b212 */ /* 0x000fe400078e3cff */
        /* <DEDUP_REMOVED lines=8> */
[----:B------:R-:W-:-:S03]  /*2d910*/  PRMT R11, RZ, 0x7610, R11 ;  /* 0x00007610ff0b7816 */ /* 0x000fc6000000000b */
[----:B------:R1:W-:Y:S04]  /*2d920*/  STS.U8 [R2+UR10+0x9400], R7 ;  /* 0x0094000702007988 */ /* 0x0003e8000800000a */
[----:B-1----:R-:W2:Y:S01]  /*2d930*/  LDL R7, [R1+0x638] ;  /* 0x0006380001077983 */ /* 0x002ea20000100800 */
[----:B0-----:R-:W-:-:S04]  /*2d940*/  @!P3 LOP3.LUT R9, R9, R8, RZ, 0x3c, !PT ;  /* 0x000000080909b212 */ /* 0x001fc800078e3cff */
[----:B------:R-:W-:-:S04]  /*2d950*/  @!P3 LOP3.LUT R8, R9, R8, RZ, 0x3c, !PT ;  /* 0x000000080908b212 */ /* 0x000fc800078e3cff */
[----:B------:R-:W-:-:S05]  /*2d960*/  @!P3 LOP3.LUT R9, R9, R8, RZ, 0x3c, !PT ;  /* 0x000000080909b212 */ /* 0x000fca00078e3cff */
[----:B------:R0:W3:Y:S04]  /*2d970*/  @!P3 LDG.E.U8 R11, desc[UR24][R8.64] ;  /* 0x00000018080bb981 */ /* 0x0000e8000c1e1100 */
[----:B------:R-:W3:Y:S01]  /*2d980*/  LDL R9, [R1+0x634] ;  /* 0x0006340001097983 */ /* 0x000ee20000100800 */
[----:B0-----:R-:W-:-:S03]  /*2d990*/  PRMT R8, RZ, 0x7610, R8 ;  /* 0x00007610ff087816 */ /* 0x001fc60000000008 */
[----:B------:R2:W-:Y:S02]  /*2d9a0*/  STS.U8 [R2+UR10+0x9800], R6 ;  /* 0x0098000602007988 */ /* 0x0005e4000800000a */
[----:B--2---:R-:W-:Y:S02]  /*2d9b0*/  @!P3 IMAD.MOV.U32 R6, RZ, RZ, R7 ;  /* 0x000000ffff06b224 */ /* 0x004fe400078e0007 */
[----:B------:R0:W-:Y:S04]  /*2d9c0*/  STS.U8 [R2+UR10+0xf000], R70 ;  /* 0x00f0004602007988 */ /* 0x0001e8000800000a */
[----:B------:R1:W-:Y:S04]  /*2d9d0*/  STS.U8 [R2+UR10+0xf400], R69 ;  /* 0x00f4004502007988 */ /* 0x0003e8000800000a */
[----:B0-----:R-:W2:Y:S04]  /*2d9e0*/  LDL R70, [R1+0x190] ;  /* 0x0001900001467983 */ /* 0x001ea80000100800 */
[----:B-1----:R-:W2:Y:S04]  /*2d9f0*/  LDL R69, [R1+0x18c] ;  /* 0x00018c0001457983 */ /* 0x002ea80000100800 */
[----:B------:R0:W-:Y:S04]  /*2da00*/  STS.U8 [R2+UR10+0xb800], R129 ;  /* 0x00b8008102007988 */ /* 0x0001e8000800000a */
[----:B------:R1:W-:Y:S04]  /*2da10*/  STS.U8 [R2+UR10+0xec00], R71 ;  /* 0x00ec004702007988 */ /* 0x0003e8000800000a */
[----:B------:R4:W-:Y:S04]  /*2da20*/  STS.U8 [R2+UR10+0xb400], R130 ;  /* 0x00b4008202007988 */ /* 0x0009e8000800000a */
[----:B0-----:R-:W2:Y:S04]  /*2da30*/  LDL R129, [R1+0x198] ;  /* 0x0001980001817983 */ /* 0x001ea80000100800 */
[----:B-1----:R-:W2:Y:S04]  /*2da40*/  LDL R71, [R1+0x194] ;  /* 0x0001940001477983 */ /* 0x002ea80000100800 */
[----:B----4-:R-:W4:Y:S04]  /*2da50*/  LDL R130, [R1+0x1c4] ;  /* 0x0001c40001827983 */ /* 0x010f280000100800 */
[----:B------:R0:W-:Y:S04]  /*2da60*/  STS.U8 [R2+UR10+0xac00], R132 ;  /* 0x00ac008402007988 */ /* 0x0001e8000800000a */
[----:B------:R1:W-:Y:S04]  /*2da70*/  STS.U8 [R2+UR10+0xb000], R131 ;  /* 0x00b0008302007988 */ /* 0x0003e8000800000a */
[----:B------:R1:W-:Y:S04]  /*2da80*/  STS.U8 [R2+UR10+0xa400], R134 ;  /* 0x00a4008602007988 */ /* 0x0003e8000800000a */
[----:B------:R5:W-:Y:S04]  /*2da90*/  STS.U8 [R2+UR10+0xa800], R133 ;  /* 0x00a8008502007988 */ /* 0x000be8000800000a */
[----:B0-----:R-:W2:Y:S04]  /*2daa0*/  LDL R132, [R1+0x1d0] ;  /* 0x0001d00001847983 */ /* 0x001ea80000100800 */
[----:B-1----:R-:W2:Y:S04]  /*2dab0*/  LDL R131, [R1+0x1cc] ;  /* 0x0001cc0001837983 */ /* 0x002ea80000100800 */
[----:B------:R-:W2:Y:S04]  /*2dac0*/  LDL R134, [R1+0x1d8] ;  /* 0x0001d80001867983 */ /* 0x000ea80000100800 */
[----:B-----5:R-:W5:Y:S04]  /*2dad0*/  LDL R133, [R1+0x1d4] ;  /* 0x0001d40001857983 */ /* 0x020f680000100800 */
[----:B------:R0:W-:Y:S04]  /*2dae0*/  STS.U8 [R2+UR10+0x9c00], R136 ;  /* 0x009c008802007988 */ /* 0x0001e8000800000a */
[----:B------:R1:W-:Y:S04]  /*2daf0*/  STS.U8 [R2+UR10+0xa000], R135 ;  /* 0x00a0008702007988 */ /* 0x0003e8000800000a */
[----:B------:R-:W-:Y:S04]  /*2db00*/  STS.U8 [R2+UR10+0xbc00], R128 ;  /* 0x00bc008002007988 */ /* 0x000fe8000800000a */
[----:B0-----:R-:W2:Y:S04]  /*2db10*/  LDL R136, [R1+0x228] ;  /* 0x0002280001887983 */ /* 0x001ea80000100800 */
[----:B-1----:R-:W2:Y:S04]  /*2db20*/  LDL R135, [R1+0x204] ;  /* 0x0002040001877983 */ /* 0x002ea80000100800 */
        /* <DEDUP_REMOVED lines=37> */
[----:B------:R-:W-:Y:S01]  /*2dd80*/  STS.U8 [R3+UR10+0xe080], R46 ;  /* 0x00e0802e03007988 */ /* 0x000fe2000800000a */
[----:B---3--:R-:W-:-:S03]  /*2dd90*/  @!P3 IMAD.MOV.U32 R7, RZ, RZ, R9 ;  /* 0x000000ffff07b224 */ /* 0x008fc600078e0009 */
[----:B------:R-:W-:Y:S04]  /*2dda0*/  STS.U8 [R3+UR10+0xe480], R45 ;  /* 0x00e4802d03007988 */ /* 0x000fe8000800000a */
[----:B------:R0:W3:Y:S04]  /*2ddb0*/  @!P3 LDG.E.U8 R8, desc[UR24][R6.64] ;  /* 0x000000180608b981 */ /* 0x0000e8000c1e1100 */
[----:B------:R-:W2:Y:S04]  /*2ddc0*/  LDL R9, [R1+0x1c8] ;  /* 0x0001c80001097983 */ /* 0x000ea80000100800 */
[----:B------:R-:W-:Y:S04]  /*2ddd0*/  STS.U8 [R3+UR10+0xe880], R44 ;  /* 0x00e8802c03007988 */ /* 0x000fe8000800000a */
[----:B------:R-:W0:Y:S04]  /*2dde0*/  LDL R6, [R1+0x184] ;  /* 0x0001840001067983 */ /* 0x000e280000100800 */
[----:B------:R-:W0:Y:S04]  /*2ddf0*/  LDL R7, [R1+0x188] ;  /* 0x0001880001077983 */ /* 0x000e280000100800 */
        /* <DEDUP_REMOVED lines=66> */
[----:B------:R-:W-:Y:S04]  /*2e220*/  STS.U8 [R5+UR10+0xf580], R19 ;  /* 0x00f5801305007988 */ /* 0x000fe8000800000a */
[----:B------:R-:W-:Y:S04]  /*2e230*/  STS.U8 [R5+UR10+0xf980], R16 ;  /* 0x00f9801005007988 */ /* 0x000fe8000800000a */
[----:B------:R-:W-:Y:S04]  /*2e240*/  STS.U8 [R5+UR10+0xfd80], R17 ;  /* 0x00fd801105007988 */ /* 0x000fe8000800000a */
[----:B------:R2:W-:Y:S04]  /*2e250*/  STS.U8 [R140+UR10+0x8a00], R12 ;  /* 0x008a000c8c007988 */ /* 0x0005e8000800000a */
[----:B------:R3:W-:Y:S04]  /*2e260*/  STS.U8 [R140+UR10+0x8e00], R13 ;  /* 0x008e000d8c007988 */ /* 0x0007e8000800000a */
[----:B-1----:R-:W5:Y:S04]  /*2e270*/  LDL R21, [R1+0x234] ;  /* 0x0002340001157983 */ /* 0x002f680000100800 */
[----:B--2---:R-:W2:Y:S04]  /*2e280*/  LDL R12, [R1+0x230] ;  /* 0x00023000010c7983 */ /* 0x004ea80000100800 */
[----:B---3--:R-:W2:Y:S04]  /*2e290*/  LDL R13, [R1+0x22c] ;  /* 0x00022c00010d7983 */ /* 0x008ea80000100800 */
[----:B------:R-:W3:Y:S04]  /*2e2a0*/  LDL R20, [R1+0x238] ;  /* 0x0002380001147983 */ /* 0x000ee80000100800 */
[----:B------:R1:W-:Y:S04]  /*2e2b0*/  STS.U8 [R140+UR10+0x8200], R14 ;  /* 0x0082000e8c007988 */ /* 0x0003e8000800000a */
[----:B------:R0:W-:Y:S04]  /*2e2c0*/  STS.U8 [R140+UR10+0x8600], R15 ;  /* 0x0086000f8c007988 */ /* 0x0001e8000800000a */
[----:B------:R-:W3:Y:S04]  /*2e2d0*/  LDL R23, [R1+0x26c] ;  /* 0x00026c0001177983 */ /* 0x000ee80000100800 */
[----:B-1----:R-:W3:Y:S04]  /*2e2e0*/  LDL R14, [R1+0x268] ;  /* 0x00026800010e7983 */ /* 0x002ee80000100800 */
[----:B0-----:R-:W3:Y:S04]  /*2e2f0*/  LDL R15, [R1+0x264] ;  /* 0x00026400010f7983 */ /* 0x001ee80000100800 */
[----:B------:R-:W3:Y:S04]  /*2e300*/  LDL R22, [R1+0x270] ;  /* 0x0002700001167983 */ /* 0x000ee80000100800 */
[----:B------:R-:W3:Y:S04]  /*2e310*/  LDL R17, [R1+0x274] ;  /* 0x0002740001117983 */ /* 0x000ee80000100800 */
[----:B------:R-:W3:Y:S04]  /*2e320*/  LDL R16, [R1+0x278] ;  /* 0x0002780001107983 */ /* 0x000ee80000100800 */
[----:B------:R-:W3:Y:S04]  /*2e330*/  LDL R25, [R1+0x294] ;  /* 0x0002940001197983 */ /* 0x000ee80000100800 */
[----:B------:R-:W3:Y:S04]  /*2e340*/  LDL R24, [R1+0x298] ;  /* 0x0002980001187983 */ /* 0x000ee80000100800 */
[----:B------:R-:W3:Y:S04]  /*2e350*/  LDL R19, [R1+0x29c] ;  /* 0x00029c0001137983 */ /* 0x000ee80000100800 */
[----:B------:R-:W3:Y:S04]  /*2e360*/  LDL R18, [R1+0x2a0] ;  /* 0x0002a00001127983 */ /* 0x000ee80000100800 */
[----:B------:R-:W3:Y:S04]  /*2e370*/  LDL R27, [R1+0x2a4] ;  /* 0x0002a400011b7983 */ /* 0x000ee80000100800 */
[----:B------:R-:W3:Y:S01]  /*2e380*/  LDL R26, [R1+0x2a8] ;  /* 0x0002a800011a7983 */ /* 0x000ee20000100800 */
[----:B------:R-:W-:-:S02]  /*2e390*/  @!P3 LOP3.LUT R7, R7, R6, RZ, 0x3c, !PT ;  /* 0x000000060707b212 */ /* 0x000fc400078e3cff */
[----:B------:R-:W-:Y:S01]  /*2e3a0*/  PRMT R90, RZ, 0x7610, R90 ;  /* 0x00007610ff5a7816 */ /* 0x000fe2000000005a */
[----:B------:R-:W3:Y:S01]  /*2e3b0*/  LDL R29, [R1+0x2b4] ;  /* 0x0002b400011d7983 */ /* 0x000ee20000100800 */
[C---:B------:R-:W-:Y:S02]  /*2e3c0*/  @!P3 LOP3.LUT R6, R7.reuse, R6, RZ, 0x3c, !PT ;  /* 0x000000060706b212 */ /* 0x040fe400078e3cff */
[----:B------:R-:W-:Y:S01]  /*2e3d0*/  PRMT R88, RZ, 0x7610, R88 ;  /* 0x00007610ff587816 */ /* 0x000fe20000000058 */
[----:B------:R-:W3:Y:S01]  /*2e3e0*/  LDL R28, [R1+0x2b8] ;  /* 0x0002b800011c7983 */ /* 0x000ee20000100800 */
[----:B------:R-:W-:-:S03]  /*2e3f0*/  @!P3 LOP3.LUT R7, R7, R6, RZ, 0x3c, !PT ;  /* 0x000000060707b212 */ /* 0x000fc600078e3cff */
[----:B------:R-:W-:Y:S04]  /*2e400*/  STS.U8 [R140+UR10+0x9200], R10 ;  /* 0x0092000a8c007988 */ /* 0x000fe8000800000a */
[----:B------:R-:W-:Y:S04]  /*2e410*/  STS.U8 [R140+UR10+0x9600], R11 ;  /* 0x0096000b8c007988 */ /* 0x000fe8000800000a */
[----:B------:R0:W-:Y:S04]  /*2e420*/  STS.U8 [R140+UR10+0x9a00], R8 ;  /* 0x009a00088c007988 */ /* 0x0001e8000800000a */
[----:B------:R1:W3:Y:S01]  /*2e430*/  @!P3 LDG.E.U8 R90, desc[UR24][R6.64] ;  /* 0x00000018065ab981 */ /* 0x0002e2000c1e1100 */
[----:B------:R-:W-:-:S02]  /*2e440*/  PRMT R86, RZ, 0x7610, R86 ;  /* 0x00007610ff567816 */ /* 0x000fc40000000056 */
[----:B------:R-:W-:Y:S01]  /*2e450*/  PRMT R84, RZ, 0x7610, R84 ;  /* 0x00007610ff547816 */ /* 0x000fe20000000054 */
[----:B------:R-:W3:Y:S04]  /*2e460*/  LDL R31, [R1+0x2c4] ;  /* 0x0002c400011f7983 */ /* 0x000ee80000100800 */
[----:B------:R-:W3:Y:S01]  /*2e470*/  LDL R30, [R1+0x2c8] ;  /* 0x0002c800011e7983 */ /* 0x000ee20000100800 */
[----:B-1----:R-:W-:Y:S02]  /*2e480*/  @!P3 IMAD.MOV.U32 R6, RZ, RZ, R70 ;  /* 0x000000ffff06b224 */ /* 0x002fe400078e0046 */
[----:B------:R-:W-:Y:S01]  /*2e490*/  @!P3 IMAD.MOV.U32 R7, RZ, RZ, R69 ;  /* 0x000000ffff07b224 */ /* 0x000fe200078e0045 */
[----:B------:R-:W3:Y:S01]  /*2e4a0*/  LDL R33, [R1+0x2d4] ;  /* 0x0002d40001217983 */ /* 0x000ee20000100800 */
[----:B0-----:R-:W-:-:S03]  /*2e4b0*/  @!P3 IMAD.MOV.U32 R8, RZ, RZ, R9 ;  /* 0x000000ffff08b224 */ /* 0x001fc600078e0009 */
[----:B------:R0:W3:Y:S01]  /*2e4c0*/  @!P3 LDG.E.U8 R88, desc[UR24][R6.64] ;  /* 0x000000180658b981 */ /* 0x0000e2000c1e1100 */
[----:B----4-:R-:W-:Y:S02]  /*2e4d0*/  @!P3 IMAD.MOV.U32 R9, RZ, RZ, R130 ;  /* 0x000000ffff09b224 */ /* 0x010fe400078e0082 */
[----:B------:R-:W-:Y:S01]  /*2e4e0*/  @!P3 IMAD.MOV.U32 R10, RZ, RZ, R134 ;  /* 0x000000ffff0ab224 */ /* 0x000fe200078e0086 */
[----:B------:R-:W4:Y:S01]  /*2e4f0*/  LDL R32, [R1+0x2d8] ;  /* 0x0002d80001207983 */ /* 0x000f220000100800 */
[----:B-----5:R-:W-:-:S03]  /*2e500*/  @!P3 IMAD.MOV.U32 R11, RZ, RZ, R133 ;  /* 0x000000ffff0bb224 */ /* 0x020fc600078e0085 */
[----:B------:R1:W5:Y:S01]  /*2e510*/  @!P3 LDG.E.U8 R84, desc[UR24][R8.64] ;  /* 0x000000180854b981 */ /* 0x000362000c1e1100 */
[----:B0-----:R-:W-:Y:S02]  /*2e520*/  @!P3 IMAD.MOV.U32 R6, RZ, RZ, R129 ;  /* 0x000000ffff06b224 */ /* 0x001fe400078e0081 */
[----:B------:R-:W-:Y:S01]  /*2e530*/  @!P3 IMAD.MOV.U32 R7, RZ, RZ, R71 ;  /* 0x000000ffff07b224 */ /* 0x000fe200078e0047 */
[----:B------:R-:W4:Y:S04]  /*2e540*/  LDL R35, [R1+0x2e4] ;  /* 0x0002e40001237983 */ /* 0x000f280000100800 */
[----:B------:R0:W4:Y:S01]  /*2e550*/  @!P3 LDG.E.U8 R86, desc[UR24][R6.64] ;  /* 0x000000180656b981 */ /* 0x000122000c1e1100 */
[----:B-1----:R-:W-:Y:S02]  /*2e560*/  @!P3 IMAD.MOV.U32 R8, RZ, RZ, R132 ;  /* 0x000000ffff08b224 */ /* 0x002fe400078e0084 */
[----:B------:R-:W-:Y:S01]  /*2e570*/  @!P3 IMAD.MOV.U32 R9, RZ, RZ, R131 ;  /* 0x000000ffff09b224 */ /* 0x000fe200078e0083 */
[----:B------:R-:W4:Y:S04]  /*2e580*/  LDL R34, [R1+0x2e8] ;  /* 0x0002e80001227983 */ /* 0x000f280000100800 */
[----:B------:R-:W4:Y:S01]  /*2e590*/  LDL R37, [R1+0x2f4] ;  /* 0x0002f40001257983 */ /* 0x000f220000100800 */
[----:B0-----:R-:W-:-:S02]  /*2e5a0*/  PRMT R6, RZ, 0x7610, R6 ;  /* 0x00007610ff067816 */ /* 0x001fc40000000006 */
[----:B------:R-:W-:Y:S01]  /*2e5b0*/  PRMT R7, RZ, 0x7610, R7 ;  /* 0x00007610ff077816 */ /* 0x000fe20000000007 */
[----:B------:R-:W4:Y:S04]  /*2e5c0*/  LDL R36, [R1+0x2f8] ;  /* 0x0002f80001247983 */ /* 0x000f280000100800 */
[----:B------:R0:W4:Y:S04]  /*2e5d0*/  @!P3 LDG.E.U8 R6, desc[UR24][R8.64] ;  /* 0x000000180806b981 */ /* 0x000128000c1e1100 */
[----:B------:R1:W4:Y:S04]  /*2e5e0*/  @!P3 LDG.E.U8 R7, desc[UR24][R10.64] ;  /* 0x000000180a07b981 */ /* 0x000328000c1e1100 */
[----:B------:R-:W4:Y:S01]  /*2e5f0*/  LDL R39, [R1+0x304] ;  /* 0x0003040001277983 */ /* 0x000f220000100800 */
[----:B0-----:R-:W-:-:S02]  /*2e600*/  PRMT R8, RZ, 0x7610, R8 ;  /* 0x00007610ff087816 */ /* 0x001fc40000000008 */
[----:B------:R-:W-:Y:S01]  /*2e610*/  PRMT R9, RZ, 0x7610, R9 ;  /* 0x00007610ff097816 */ /* 0x000fe20000000009 */
[----:B------:R-:W4:Y:S01]  /*2e620*/  LDL R38, [R1+0x308] ;  /* 0x0003080001267983 */ /* 0x000f220000100800 */
[----:B-1----:R-:W-:Y:S02]  /*2e630*/  @!P3 IMAD.MOV.U32 R10, RZ, RZ, R136 ;  /* 0x000000ffff0ab224 */ /* 0x002fe400078e0088 */
[----:B------:R-:W-:Y:S01]  /*2e640*/  @!P3 IMAD.MOV.U32 R11, RZ, RZ, R135 ;  /* 0x000000ffff0bb224 */ /* 0x000fe200078e0087 */
[----:B------:R-:W4:Y:S04]  /*2e650*/  LDL R41, [R1+0x314] ;  /* 0x0003140001297983 */ /* 0x000f280000100800 */
[----:B------:R0:W4:Y:S04]  /*2e660*/  @!P3 LDG.E.U8 R8, desc[UR24][R10.64] ;  /* 0x000000180a08b981 */ /* 0x000128000c1e1100 */
[----:B------:R-:W4:Y:S04]  /*2e670*/  LDL R40, [R1+0x318] ;  /* 0x0003180001287983 */ /* 0x000f280000100800 */
[----:B------:R-:W4:Y:S01]  /*2e680*/  LDL R43, [R1+0x324] ;  /* 0x00032400012b7983 */ /* 0x000f220000100800 */
[----:B0-----:R-:W-:-:S02]  /*2e690*/  PRMT R10, RZ, 0x7610, R10 ;  /* 0x00007610ff0a7816 */ /* 0x001fc4000000000a */
[----:B------:R-:W-:Y:S01]  /*2e6a0*/  PRMT R11, RZ, 0x7610, R11 ;  /* 0x00007610ff0b7816 */ /* 0x000fe2000000000b */
[----:B------:R-:W4:Y:S04]  /*2e6b0*/  LDL R42, [R1+0x328] ;  /* 0x00032800012a7983 */ /* 0x000f280000100800 */
        /* <DEDUP_REMOVED lines=32> */
[----:B--2---:R3:W2:Y:S04]  /*2e8c0*/  @!P3 LDG.E.U8 R9, desc[UR24][R12.64] ;  /* 0x000000180c09b981 */ /* 0x0046a8000c1e1100 */
[----:B------:R-:W2:Y:S04]  /*2e8d0*/  LDL R77, [R1+0x444] ;  /* 0x00044400014d7983 */ /* 0x000ea80000100800 */
[----:B------:R-:W2:Y:S01]  /*2e8e0*/  LDL R76, [R1+0x448] ;  /* 0x00044800014c7983 */ /* 0x000ea20000100800 */
[----:B---3--:R-:W-:-:S02]  /*2e8f0*/  @!P3 IMAD.MOV.U32 R12, RZ, RZ, R20 ;  /* 0x000000ffff0cb224 */ /* 0x008fc400078e0014 */
[----:B------:R-:W-:Y:S01]  /*2e900*/  @!P3 IMAD.MOV.U32 R13, RZ, RZ, R21 ;  /* 0x000000ffff0db224 */ /* 0x000fe200078e0015 */
[----:B------:R-:W3:Y:S04]  /*2e910*/  LDL R20, [R1+0x2b0] ;  /* 0x0002b00001147983 */ /* 0x000ee80000100800 */
[----:B------:R-:W3:Y:S04]  /*2e920*/  LDL R21, [R1+0x2ac] ;  /* 0x0002ac0001157983 */ /* 0x000ee80000100800 */
[----:B------:R0:W2:Y:S04]  /*2e930*/  @!P3 LDG.E.U8 R10, desc[UR24][R12.64] ;  /* 0x000000180c0ab981 */ /* 0x0000a8000c1e1100 */
[----:B------:R1:W2:Y:S04]  /*2e940*/  @!P3 LDG.E.U8 R11, desc[UR24][R14.64] ;  /* 0x000000180e0bb981 */ /* 0x0002a8000c1e1100 */
[----:B------:R-:W2:Y:S01]  /*2e950*/  LDL R79, [R1+0x464] ;  /* 0x00046400014f7983 */ /* 0x000ea20000100800 */
[----:B0-----:R-:W-:-:S03]  /*2e960*/  PRMT R13, RZ, 0x7610, R13 ;  /* 0x00007610ff0d7816 */ /* 0x001fc6000000000d */
[----:B------:R-:W2:Y:S01]  /*2e970*/  LDL R78, [R1+0x468] ;  /* 0x00046800014e7983 */ /* 0x000ea20000100800 */
[----:B-1----:R-:W-:Y:S02]  /*2e980*/  @!P3 IMAD.MOV.U32 R14, RZ, RZ, R22 ;  /* 0x000000ffff0eb224 */ /* 0x002fe400078e0016 */
[----:B------:R-:W-:Y:S01]  /*2e990*/  @!P3 IMAD.MOV.U32 R15, RZ, RZ, R23 ;  /* 0x000000ffff0fb224 */ /* 0x000fe200078e0017 */
[----:B------:R0:W2:Y:S04]  /*2e9a0*/  @!P3 LDG.E.U8 R13, desc[UR24][R16.64] ;  /* 0x00000018100db981 */ /* 0x0000a8000c1e1100 */
[----:B------:R-:W2:Y:S04]  /*2e9b0*/  LDL R23, [R1+0x2bc] ;  /* 0x0002bc0001177983 */ /* 0x000ea80000100800 */
[----:B------:R-:W2:Y:S01]  /*2e9c0*/  LDL R22, [R1+0x2c0] ;  /* 0x0002c00001167983 */ /* 0x000ea20000100800 */
[----:B0-----:R-:W-:-:S02]  /*2e9d0*/  @!P3 IMAD.MOV.U32 R16, RZ, RZ, R24 ;  /* 0x000000ffff10b224 */ /* 0x001fc400078e0018 */
[----:B------:R-:W-:Y:S01]  /*2e9e0*/  @!P3 IMAD.MOV.U32 R17, RZ, RZ, R25 ;  /* 0x000000ffff11b224 */ /* 0x000fe200078e0019 */
[----:B------:R-:W4:Y:S01]  /*2e9f0*/  LDL R24, [R1+0x2d0] ;  /* 0x0002d00001187983 */ /* 0x000f220000100800 */
[----:B------:R-:W-:-:S03]  /*2ea00*/  PRMT R12, RZ, 0x7610, R12 ;  /* 0x00007610ff0c7816 */ /* 0x000fc6000000000c */
[----:B------:R-:W4:Y:S04]  /*2ea10*/  LDL R25, [R1+0x2cc] ;  /* 0x0002cc0001197983 */ /* 0x000f280000100800 */
[----:B------:R0:W5:Y:S04]  /*2ea20*/  @!P3 LDG.E.U8 R12, desc[UR24][R14.64] ;  /* 0x000000180e0cb981 */ /* 0x000168000c1e1100 */
[----:B------:R-:W5:Y:S04]  /*2ea30*/  LDL R81, [R1+0x454] ;  /* 0x0004540001517983 */ /* 0x000f680000100800 */
[----:B------:R-:W5:Y:S01]  /*2ea40*/  LDL R80, [R1+0x458] ;  /* 0x0004580001507983 */ /* 0x000f620000100800 */
[----:B0-----:R-:W-:-:S03]  /*2ea50*/  PRMT R15, RZ, 0x7610, R15 ;  /* 0x00007610ff0f7816 */ /* 0x001fc6000000000f */
[----:B------:R-:W5:Y:S04]  /*2ea60*/  LDL R83, [R1+0x474] ;  /* 0x0004740001537983 */ /* 0x000f680000100800 */
[----:B------:R0:W5:Y:S04]  /*2ea70*/  @!P3 LDG.E.U8 R15, desc[UR24][R18.64] ;  /* 0x00000018120fb981 */ /* 0x000168000c1e1100 */
[----:B------:R-:W5:Y:S04]  /*2ea80*/  LDL R82, [R1+0x478] ;  /* 0x0004780001527983 */ /* 0x000f680000100800 */
[----:B------:R-:W5:Y:S01]  /*2ea90*/  LDL R134, [R1+0x484] ;  /* 0x0004840001867983 */ /* 0x000f620000100800 */
[----:B0-----:R-:W-:-:S02]  /*2eaa0*/  @!P3 IMAD.MOV.U32 R18, RZ, RZ, R26 ;  /* 0x000000ffff12b224 */ /* 0x001fc400078e001a */
[----:B------:R-:W-:Y:S01]  /*2eab0*/  @!P3 IMAD.MOV.U32 R19, RZ, RZ, R27 ;  /* 0x000000ffff13b224 */ /* 0x000fe200078e001b */
[----:B------:R-:W5:Y:S04]  /*2eac0*/  LDL R26, [R1+0x2e0] ;  /* 0x0002e000011a7983 */ /* 0x000f680000100800 */
[----:B------:R-:W5:Y:S01]  /*2ead0*/  LDL R27, [R1+0x2dc] ;  /* 0x0002dc00011b7983 */ /* 0x000f620000100800 */
[----:B------:R-:W-:-:S03]  /*2eae0*/  PRMT R14, RZ, 0x7610, R14 ;  /* 0x00007610ff0e7816 */ /* 0x000fc6000000000e */
[----:B------:R-:W5:Y:S04]  /*2eaf0*/  LDL R133, [R1+0x488] ;  /* 0x0004880001857983 */ /* 0x000f680000100800 */
[----:B------:R0:W5:Y:S04]  /*2eb00*/  @!P3 LDG.E.U8 R14, desc[UR24][R16.64] ;  /* 0x00000018100eb981 */ /* 0x000168000c1e1100 */
[----:B------:R-:W5:Y:S04]  /*2eb10*/  LDL R132, [R1+0x494] ;  /* 0x0004940001847983 */ /* 0x000f680000100800 */
[----:B------:R-:W5:Y:S01]  /*2eb20*/  LDL R131, [R1+0x498] ;  /* 0x0004980001837983 */ /* 0x000f620000100800 */
[----:B0-----:R-:W-:-:S02]  /*2eb30*/  PRMT R16, RZ, 0x7610, R16 ;  /* 0x00007610ff107816 */ /* 0x001fc40000000010 */
[----:B------:R-:W-:Y:S01]  /*2eb40*/  PRMT R17, RZ, 0x7610, R17 ;  /* 0x00007610ff117816 */ /* 0x000fe20000000011 */
[----:B------:R-:W5:Y:S04]  /*2eb50*/  LDL R130, [R1+0x49c] ;  /* 0x00049c0001827983 */ /* 0x000f680000100800 */
[----:B------:R0:W5:Y:S04]  /*2eb60*/  @!P3 LDG.E.U8 R16, desc[UR24][R18.64] ;  /* 0x000000181210b981 */ /* 0x000168000c1e1100 */
[----:B------:R-:W5:Y:S04]  /*2eb70*/  LDL R129, [R1+0x4a0] ;  /* 0x0004a00001817983 */ /* 0x000f680000100800 */
[----:B------:R-:W5:Y:S01]  /*2eb80*/  LDL R136, [R1+0x4c4] ;  /* 0x0004c40001887983 */ /* 0x000f620000100800 */
[----:B0-----:R-:W-:-:S02]  /*2eb90*/  PRMT R18, RZ, 0x7610, R18 ;  /* 0x00007610ff127816 */ /* 0x001fc40000000012 */
[----:B------:R-:W-:Y:S01]  /*2eba0*/  PRMT R19, RZ, 0x7610, R19 ;  /* 0x00007610ff137816 */ /* 0x000fe20000000013 */
[----:B------:R-:W5:Y:S04]  /*2ebb0*/  LDL R135, [R1+0x4c8] ;  /* 0x0004c80001877983 */ /* 0x000f680000100800 */
[----:B---3--:R0:W3:Y:S02]  /*2ebc0*/  @!P3 LDG.E.U8 R17, desc[UR24][R20.64] ;  /* 0x000000181411b981 */ /* 0x0080e4000c1e1100 */
[----:B0-----:R-:W-:Y:S02]  /*2ebd0*/  @!P3 IMAD.MOV.U32 R20, RZ, RZ, R28 ;  /* 0x000000ffff14b224 */ /* 0x001fe400078e001c */
[----:B------:R-:W-:Y:S01]  /*2ebe0*/  @!P3 IMAD.MOV.U32 R21, RZ, RZ, R29 ;  /* 0x000000ffff15b224 */ /* 0x000fe200078e001d */
[----:B------:R-:W3:Y:S04]  /*2ebf0*/  LDL R28, [R1+0x2f0] ;  /* 0x0002f000011c7983 */ /* 0x000ee80000100800 */
[----:B------:R-:W3:Y:S04]  /*2ec00*/  LDL R29, [R1+0x2ec] ;  /* 0x0002ec00011d7983 */ /* 0x000ee80000100800 */
[----:B------:R0:W3:Y:S04]  /*2ec10*/  @!P3 LDG.E.U8 R18, desc[UR24][R20.64] ;  /* 0x000000181412b981 */ /* 0x0000e8000c1e1100 */
[----:B--2---:R1:W2:Y:S01]  /*2ec20*/  @!P3 LDG.E.U8 R19, desc[UR24][R22.64] ;  /* 0x000000181613b981 */ /* 0x0042a2000c1e1100 */
[----:B0-----:R-:W-:-:S02]  /*2ec30*/  PRMT R21, RZ, 0x7610, R21 ;  /* 0x00007610ff157816 */ /* 0x001fc40000000015 */
[----:B------:R-:W-:-:S04]  /*2ec40*/  PRMT R20, RZ, 0x7610, R20 ;  /* 0x00007610ff147816 */ /* 0x000fc80000000014 */
[----:B----4-:R0:W4:Y:S01]  /*2ec50*/  @!P3 LDG.E.U8 R21, desc[UR24][R24.64] ;  /* 0x000000181815b981 */ /* 0x010122000c1e1100 */
[----:B-1----:R-:W-:Y:S02]  /*2ec60*/  @!P3 IMAD.MOV.U32 R22, RZ, RZ, R30 ;  /* 0x000000ffff16b224 */ /* 0x002fe400078e001e */
[----:B------:R-:W-:Y:S01]  /*2ec70*/  @!P3 IMAD.MOV.U32 R23, RZ, RZ, R31 ;  /* 0x000000ffff17b224 */ /* 0x000fe200078e001f */
[----:B------:R-:W2:Y:S04]  /*2ec80*/  LDL R30, [R1+0x300] ;  /* 0x00030000011e7983 */ /* 0x000ea80000100800 */
[----:B------:R-:W2:Y:S01]  /*2ec90*/  LDL R31, [R1+0x2fc] ;  /* 0x0002fc00011f7983 */ /* 0x000ea20000100800 */
[----:B0-----:R-:W-:Y:S02]  /*2eca0*/  @!P3 IMAD.MOV.U32 R24, RZ, RZ, R32 ;  /* 0x000000ffff18b224 */ /* 0x001fe400078e0020 */
[----:B------:R-:W-:Y:S01]  /*2ecb0*/  @!P3 IMAD.MOV.U32 R25, RZ, RZ, R33 ;  /* 0x000000ffff19b224 */ /* 0x000fe200078e0021 */
[----:B------:R-:W4:Y:S04]  /*2ecc0*/  LDL R32, [R1+0x310] ;  /* 0x0003100001207983 */ /* 0x000f280000100800 */
[----:B------:R-:W4:Y:S04]  /*2ecd0*/  LDL R33, [R1+0x30c] ;  /* 0x00030c0001217983 */ /* 0x000f280000100800 */
[----:B------:R0:W4:Y:S02]  /*2ece0*/  @!P3 LDG.E.U8 R20, desc[UR24][R22.64] ;  /* 0x000000181614b981 */ /* 0x000124000c1e1100 */
[----:B0-----:R-:W-:-:S06]  /*2ecf0*/  PRMT R23, RZ, 0x7610, R23 ;  /* 0x00007610ff177816 */ /* 0x001fcc0000000017 */
[----:B-----5:R0:W5:Y:S02]  /*2ed00*/  @!P3 LDG.E.U8 R23, desc[UR24][R26.64] ;  /* 0x000000181a17b981 */ /* 0x020164000c1e1100 */
[----:B0-----:R-:W-:Y:S02]  /*2ed10*/  @!P3 IMAD.MOV.U32 R26, RZ, RZ, R34 ;  /* 0x000000ffff1ab224 */ /* 0x001fe400078e0022 */
[----:B------:R-:W-:Y:S01]  /*2ed20*/  @!P3 IMAD.MOV.U32 R27, RZ, RZ, R35 ;  /* 0x000000ffff1bb224 */ /* 0x000fe200078e0023 */
[----:B------:R-:W5:Y:S04]  /*2ed30*/  LDL R34, [R1+0x320] ;  /* 0x0003200001227983 */ /* 0x000f680000100800 */
[----:B------:R-:W5:Y:S01]  /*2ed40*/  LDL R35, [R1+0x31c] ;  /* 0x00031c0001237983 */ /* 0x000f620000100800 */
[----:B------:R-:W-:-:S06]  /*2ed50*/  PRMT R22, RZ, 0x7610, R22 ;  /* 0x00007610ff167816 */ /* 0x000fcc0000000016 */
[----:B------:R0:W5:Y:S02]  /*2ed60*/  @!P3 LDG.E.U8 R22, desc[UR24][R24.64] ;  /* 0x000000181816b981 */ /* 0x000164000c1e1100 */
[----:B0-----:R-:W-:Y:S02]  /*2ed70*/  PRMT R24, RZ, 0x7610, R24 ;  /* 0x00007610ff187816 */ /* 0x001fe40000000018 */
[----:B------:R-:W-:-:S04]  /*2ed80*/  PRMT R25, RZ, 0x7610, R25 ;  /* 0x00007610ff197816 */ /* 0x000fc80000000019 */
[----:B------:R0:W5:Y:S02]  /*2ed90*/  @!P3 LDG.E.U8 R24, desc[UR24][R26.64] ;  /* 0x000000181a18b981 */ /* 0x000164000c1e1100 */
[----:B0-----:R-:W-:Y:S02]  /*2eda0*/  PRMT R26, RZ, 0x7610, R26 ;  /* 0x00007610ff1a7816 */ /* 0x001fe4000000001a */
[----:B------:R-:W-:Y:S01]  /*2edb0*/  PRMT R27, RZ, 0x7610, R27 ;  /* 0x00007610ff1b7816 */ /* 0x000fe2000000001b */
        /* <DEDUP_REMOVED lines=100> */
[----:B------:R0:W3:Y:S04]  /*2f400*/  @!P3 LDG.E.U8 R50, desc[UR24][R52.64] ;  /* 0x000000183432b981 */ /* 0x0000e8000c1e1100 */
[----:B------:R-:W3:Y:S01]  /*2f410*/  LDL R61, [R1+0x3ec] ;  /* 0x0003ec00013d7983 */ /* 0x000ee20000100800 */
[----:B0-----:R-:W-:-:S03]  /*2f420*/  PRMT R53, RZ, 0x7610, R53 ;  /* 0x00007610ff357816 */ /* 0x001fc60000000035 */
[----:B--2---:R0:W2:Y:S01]  /*2f430*/  @!P3 LDG.E.U8 R51, desc[UR24][R54.64] ;  /* 0x000000183633b981 */ /* 0x0040a2000c1e1100 */
[----:B------:R-:W-:-:S03]  /*2f440*/  PRMT R52, RZ, 0x7610, R52 ;  /* 0x00007610ff347816 */ /* 0x000fc60000000034 */
[----:B----4-:R1:W4:Y:S01]  /*2f450*/  @!P3 LDG.E.U8 R53, desc[UR24][R56.64] ;  /* 0x000000183835b981 */ /* 0x010322000c1e1100 */
[----:B0-----:R-:W-:Y:S02]  /*2f460*/  @!P3 IMAD.MOV.U32 R54, RZ, RZ, R62 ;  /* 0x000000ffff36b224 */ /* 0x001fe400078e003e */
[----:B------:R-:W-:Y:S01]  /*2f470*/  @!P3 IMAD.MOV.U32 R55, RZ, RZ, R63 ;  /* 0x000000ffff37b224 */ /* 0x000fe200078e003f */
[----:B------:R-:W2:Y:S04]  /*2f480*/  LDL R62, [R1+0x400] ;  /* 0x00040000013e7983 */ /* 0x000ea80000100800 */
[----:B------:R-:W2:Y:S01]  /*2f490*/  LDL R63, [R1+0x3fc] ;  /* 0x0003fc00013f7983 */ /* 0x000ea20000100800 */
[----:B-1----:R-:W-:Y:S02]  /*2f4a0*/  @!P3 IMAD.MOV.U32 R56, RZ, RZ, R68 ;  /* 0x000000ffff38b224 */ /* 0x002fe400078e0044 */
        /* <DEDUP_REMOVED lines=22> */
[----:B------:R-:W3:Y:S04]  /*2f610*/  @!P3 LDG.E.U8 R58, desc[UR24][R60.64] ;  /* 0x000000183c3ab981 */ /* 0x000ee8000c1e1100 */
[----:B--2---:R4:W2:Y:S02]  /*2f620*/  @!P3 LDG.E.U8 R59, desc[UR24][R62.64] ;  /* 0x000000183e3bb981 */ /* 0x0048a4000c1e1100 */
[----:B----4-:R-:W-:-:S02]  /*2f630*/  @!P3 IMAD.MOV.U32 R62, RZ, RZ, R68 ;  /* 0x000000ffff3eb224 */ /* 0x010fc400078e0044 */
[----:B------:R-:W-:Y:S01]  /*2f640*/  @!P3 IMAD.MOV.U32 R63, RZ, RZ, R69 ;  /* 0x000000ffff3fb224 */ /* 0x000fe200078e0045 */
[----:B------:R-:W4:Y:S04]  /*2f650*/  LDL R68, [R1+0x430] ;  /* 0x0004300001447983 */ /* 0x000f280000100800 */
[----:B------:R-:W4:Y:S01]  /*2f660*/  LDL R69, [R1+0x42c] ;  /* 0x00042c0001457983 */ /* 0x000f220000100800 */
[----:B------:R-:W-:-:S06]  /*2f670*/  PRMT R61, RZ, 0x7610, R61 ;  /* 0x00007610ff3d7816 */ /* 0x000fcc000000003d */
[----:B-----5:R0:W5:Y:S02]  /*2f680*/  @!P3 LDG.E.U8 R61, desc[UR24][R64.64] ;  /* 0x00000018403db981 */ /* 0x020164000c1e1100 */
[----:B0-----:R-:W-:Y:S02]  /*2f690*/  @!P3 IMAD.MOV.U32 R64, RZ, RZ, R70 ;  /* 0x000000ffff40b224 */ /* 0x001fe400078e0046 */
[----:B------:R-:W-:Y:S01]  /*2f6a0*/  @!P3 IMAD.MOV.U32 R65, RZ, RZ, R71 ;  /* 0x000000ffff41b224 */ /* 0x000fe200078e0047 */
[----:B------:R-:W2:Y:S04]  /*2f6b0*/  LDL R70, [R1+0x440] ;  /* 0x0004400001467983 */ /* 0x000ea80000100800 */
[----:B------:R-:W2:Y:S01]  /*2f6c0*/  LDL R71, [R1+0x43c] ;  /* 0x00043c0001477983 */ /* 0x000ea20000100800 */
        /* <DEDUP_REMOVED lines=12> */
[----:B------:R-:W5:Y:S04]  /*2f790*/  @!P3 LDG.E.U8 R64, desc[UR24][R66.64] ;  /* 0x000000184240b981 */ /* 0x000f68000c1e1100 */
[----:B----4-:R0:W4:Y:S02]  /*2f7a0*/  @!P3 LDG.E.U8 R65, desc[UR24][R68.64] ;  /* 0x000000184441b981 */ /* 0x010124000c1e1100 */
[----:B0-----:R-:W-:-:S02]  /*2f7b0*/  @!P3 IMAD.MOV.U32 R68, RZ, RZ, R72 ;  /* 0x000000ffff44b224 */ /* 0x001fc400078e0048 */
[----:B------:R-:W-:Y:S01]  /*2f7c0*/  @!P3 IMAD.MOV.U32 R69, RZ, RZ, R73 ;  /* 0x000000ffff45b224 */ /* 0x000fe200078e0049 */
[----:B------:R-:W4:Y:S04]  /*2f7d0*/  LDL R72, [R1+0x450] ;  /* 0x0004500001487983 */ /* 0x000f280000100800 */
[----:B------:R-:W4:Y:S01]  /*2f7e0*/  LDL R73, [R1+0x44c] ;  /* 0x00044c0001497983 */ /* 0x000f220000100800 */
[----:B------:R-:W-:-:S06]  /*2f7f0*/  PRMT R67, RZ, 0x7610, R67 ;  /* 0x00007610ff437816 */ /* 0x000fcc0000000043 */
[----:B--2---:R0:W2:Y:S02]  /*2f800*/  @!P3 LDG.E.U8 R67, desc[UR24][R70.64] ;  /* 0x000000184643b981 */ /* 0x0040a4000c1e1100 */
[----:B0-----:R-:W-:Y:S02]  /*2f810*/  @!P3 IMAD.MOV.U32 R70, RZ, RZ, R76 ;  /* 0x000000ffff46b224 */ /* 0x001fe400078e004c */
[----:B------:R-:W-:Y:S01]  /*2f820*/  @!P3 IMAD.MOV.U32 R71, RZ, RZ, R77 ;  /* 0x000000ffff47b224 */ /* 0x000fe200078e004d */
[----:B------:R-:W2:Y:S04]  /*2f830*/  LDL R76, [R1+0x470] ;  /* 0x00047000014c7983 */ /* 0x000ea80000100800 */
[----:B------:R-:W2:Y:S01]  /*2f840*/  LDL R77, [R1+0x46c] ;  /* 0x00046c00014d7983 */ /* 0x000ea20000100800 */
[----:B------:R-:W-:-:S06]  /*2f850*/  PRMT R66, RZ, 0x7610, R66 ;  /* 0x00007610ff427816 */ /* 0x000fcc0000000042 */
[----:B------:R0:W5:Y:S02]  /*2f860*/  @!P3 LDG.E.U8 R66, desc[UR24][R68.64] ;  /* 0x000000184442b981 */ /* 0x000164000c1e1100 */
[----:B0-----:R-:W-:-:S06]  /*2f870*/  PRMT R68, RZ, 0x7610, R68 ;  /* 0x00007610ff447816 */ /* 0x001fcc0000000044 */
[----:B------:R0:W5:Y:S01]  /*2f880*/  @!P3 LDG.E.U8 R68, desc[UR24][R70.64] ;  /* 0x000000184644b981 */ /* 0x000162000c1e1100 */
[----:B------:R-:W-:Y:S02]  /*2f890*/  PRMT R69, RZ, 0x7610, R69 ;  /* 0x00007610ff457816 */ /* 0x000fe40000000045 */
[----:B0-----:R-:W-:Y:S02]  /*2f8a0*/  PRMT R71, RZ, 0x7610, R71 ;  /* 0x00007610ff477816 */ /* 0x001fe40000000047 */
[----:B------:R-:W-:-:S04]  /*2f8b0*/  PRMT R70, RZ, 0x7610, R70 ;  /* 0x00007610ff467816 */ /* 0x000fc80000000046 */
[----:B---3--:R0:W3:Y:S02]  /*2f8c0*/  @!P3 LDG.E.U8 R71, desc[UR24][R74.64] ;  /* 0x000000184a47b981 */ /* 0x0080e4000c1e1100 */
[----:B0-----:R-:W-:Y:S02]  /*2f8d0*/  @!P3 IMAD.MOV.U32 R74, RZ, RZ, R78 ;  /* 0x000000ffff4ab224 */ /* 0x001fe400078e004e */
[----:B------:R-:W-:Y:S01]  /*2f8e0*/  @!P3 IMAD.MOV.U32 R75, RZ, RZ, R79 ;  /* 0x000000ffff4bb224 */ /* 0x000fe200078e004f */
[----:B------:R-:W3:Y:S04]  /*2f8f0*/  LDL R78, [R1+0x480] ;  /* 0x00048000014e7983 */ /* 0x000ee80000100800 */
[----:B------:R-:W3:Y:S04]  /*2f900*/  LDL R79, [R1+0x47c] ;  /* 0x00047c00014f7983 */ /* 0x000ee80000100800 */
[----:B----4-:R0:W4:Y:S02]  /*2f910*/  @!P3 LDG.E.U8 R69, desc[UR24][R72.64] ;  /* 0x000000184845b981 */ /* 0x010124000c1e1100 */
[----:B0-----:R-:W-:-:S02]  /*2f920*/  @!P3 IMAD.MOV.U32 R72, RZ, RZ, R80 ;  /* 0x000000ffff48b224 */ /* 0x001fc400078e0050 */
[----:B------:R-:W-:Y:S01]  /*2f930*/  @!P3 IMAD.MOV.U32 R73, RZ, RZ, R81 ;  /* 0x000000ffff49b224 */ /* 0x000fe200078e0051 */
[----:B------:R-:W4:Y:S04]  /*2f940*/  LDL R80, [R1+0x490] ;  /* 0x0004900001507983 */ /* 0x000f280000100800 */
[----:B------:R-:W4:Y:S04]  /*2f950*/  LDL R81, [R1+0x48c] ;  /* 0x00048c0001517983 */ /* 0x000f280000100800 */
[----:B------:R0:W5:Y:S02]  /*2f960*/  @!P3 LDG.E.U8 R70, desc[UR24][R72.64] ;  /* 0x000000184846b981 */ /* 0x000164000c1e1100 */
[----:B0-----:R-:W-:-:S06]  /*2f970*/  PRMT R73, RZ, 0x7610, R73 ;  /* 0x00007610ff497816 */ /* 0x001fcc0000000049 */
[----:B--2---:R0:W2:Y:S02]  /*2f980*/  @!P3 LDG.E.U8 R73, desc[UR24][R76.64] ;  /* 0x000000184c49b981 */ /* 0x0040a4000c1e1100 */
        /* <DEDUP_REMOVED lines=16> */
[----:B------:R-:W3:Y:S04]  /*2fa90*/  LDL R134, [R1+0x4b4] ;  /* 0x0004b40001867983 */ /* 0x000ee80000100800 */
[----:B----4-:R1:W4:Y:S01]  /*2faa0*/  @!P3 LDG.E.U8 R77, desc[UR24][R80.64] ;  /* 0x00000018504db981 */ /* 0x010322000c1e1100 */
[----:B0-----:R-:W-:-:S02]  /*2fab0*/  PRMT R78, RZ, 0x7610, R78 ;  /* 0x00007610ff4e7816 */ /* 0x001fc4000000004e */
[----:B------:R-:W-:Y:S01]  /*2fac0*/  PRMT R79, RZ, 0x7610, R79 ;  /* 0x00007610ff4f7816 */ /* 0x000fe2000000004f */
[----:B-1----:R-:W-:Y:S02]  /*2fad0*/  @!P3 IMAD.MOV.U32 R80, RZ, RZ, R131 ;  /* 0x000000ffff50b224 */ /* 0x002fe400078e0083 */
[----:B------:R-:W-:Y:S01]  /*2fae0*/  @!P3 IMAD.MOV.U32 R81, RZ, RZ, R132 ;  /* 0x000000ffff51b224 */ /* 0x000fe200078e0084 */
[----:B------:R-:W3:Y:S04]  /*2faf0*/  LDL R131, [R1+0x4c0] ;  /* 0x0004c00001837983 */ /* 0x000ee80000100800 */
[----:B------:R0:W3:Y:S04]  /*2fb00*/  @!P3 LDG.E.U8 R78, desc[UR24][R80.64] ;  /* 0x00000018504eb981 */ /* 0x0000e8000c1e1100 */
[----:B------:R-:W3:Y:S01]  /*2fb10*/  LDL R132, [R1+0x4bc] ;  /* 0x0004bc0001847983 */ /* 0x000ee20000100800 */
[----:B0-----:R-:W-:-:S02]  /*2fb20*/  @!P3 IMAD.MOV.U32 R80, RZ, RZ, R129 ;  /* 0x000000ffff50b224 */ /* 0x001fc400078e0081 */
[----:B------:R-:W-:Y:S01]  /*2fb30*/  @!P3 IMAD.MOV.U32 R81, RZ, RZ, R130 ;  /* 0x000000ffff51b224 */ /* 0x000fe200078e0082 */
[----:B------:R-:W3:Y:S04]  /*2fb40*/  LDL R129, [R1+0x4d0] ;  /* 0x0004d00001817983 */ /* 0x000ee80000100800 */
[----:B------:R0:W3:Y:S04]  /*2fb50*/  @!P3 LDG.E.U8 R79, desc[UR24][R80.64] ;  /* 0x00000018504fb981 */ /* 0x0000e8000c1e1100 */
[----:B------:R-:W3:Y:S01]  /*2fb60*/  LDL R130, [R1+0x4cc] ;  /* 0x0004cc0001827983 */ /* 0x000ee20000100800 */
[----:B0-----:R-:W-:-:S06]  /*2fb70*/  PRMT R80, RZ, 0x7610, R80 ;  /* 0x00007610ff507816 */ /* 0x001fcc0000000050 */
[----:B--2---:R0:W2:Y:S04]  /*2fb80*/  @!P3 LDG.E.U8 R80, desc[UR24][R82.64] ;  /* 0x000000185250b981 */ /* 0x0040a8000c1e1100 */
[----:B------:R-:W0:Y:S04]  /*2fb90*/  LDL R82, [R1+0x4ac] ;  /* 0x0004ac0001527983 */ /* 0x000e280000100800 */
[----:B------:R-:W0:Y:S01]  /*2fba0*/  LDL R83, [R1+0x4b0] ;  /* 0x0004b00001537983 */ /* 0x000e220000100800 */
[----:B------:R-:W-:Y:S02]  /*2fbb0*/  PRMT R81, RZ, 0x7610, R81 ;  /* 0x00007610ff517816 */ /* 0x000fe40000000051 */
[----:B------:R-:W-:-:S02]  /*2fbc0*/  PRMT R85, RZ, 0x7610, R85 ;  /* 0x00007610ff557816 */ /* 0x000fc40000000055 */
[----:B0-----:R-:W-:-:S04]  /*2fbd0*/  @!P3 LOP3.LUT R83, R83, R82, RZ, 0x3c, !PT ;  /* 0x000000525353b212 */ /* 0x001fc800078e3cff */
[----:B------:R-:W-:-:S04]  /*2fbe0*/  @!P3 LOP3.LUT R82, R83, R82, RZ, 0x3c, !PT ;  /* 0x000000525352b212 */ /* 0x000fc800078e3cff */
[----:B------:R-:W-:-:S05]  /*2fbf0*/  @!P3 LOP3.LUT R83, R83, R82, RZ, 0x3c, !PT ;  /* 0x000000525353b212 */ /* 0x000fca00078e3cff */
[----:B------:R3:W2:Y:S02]  /*2fc00*/  @!P3 LDG.E.U8 R81, desc[UR24][R82.64] ;  /* 0x000000185251b981 */ /* 0x0006a4000c1e1100 */
[----:B---3--:R-:W-:Y:S02]  /*2fc10*/  @!P3 IMAD.MOV.U32 R82, RZ, RZ, R133 ;  /* 0x000000ffff52b224 */ /* 0x008fe400078e0085 */
[----:B------:R-:W-:Y:S01]  /*2fc20*/  @!P3 IMAD.MOV.U32 R83, RZ, RZ, R134 ;  /* 0x000000ffff53b224 */ /* 0x000fe200078e0086 */
[----:B------:R-:W3:Y:S04]  /*2fc30*/  LDL R133, [R1+0x4d8] ;  /* 0x0004d80001857983 */ /* 0x000ee80000100800 */
[----:B------:R-:W2:Y:S04]  /*2fc40*/  LDL R134, [R1+0x4d4] ;  /* 0x0004d40001867983 */ /* 0x000ea80000100800 */
[----:B------:R0:W4:Y:S02]  /*2fc50*/  @!P3 LDG.E.U8 R85, desc[UR24][R82.64] ;  /* 0x000000185255b981 */ /* 0x000124000c1e1100 */
[----:B0-----:R-:W-:-:S02]  /*2fc60*/  @!P3 IMAD.MOV.U32 R82, RZ, RZ, R131 ;  /* 0x000000ffff52b224 */ /* 0x001fc400078e0083 */
[----:B------:R-:W-:Y:S01]  /*2fc70*/  @!P3 IMAD.MOV.U32 R83, RZ, RZ, R132 ;  /* 0x000000ffff53b224 */ /* 0x000fe200078e0084 */
[----:B------:R-:W4:Y:S04]  /*2fc80*/  LDL R131, [R1+0x4e0] ;  /* 0x0004e00001837983 */ /* 0x000f280000100800 */
[----:B------:R-:W5:Y:S01]  /*2fc90*/  LDL R132, [R1+0x4dc] ;  /* 0x0004dc0001847983 */ /* 0x000f620000100800 */
[----:B------:R-:W-:Y:S02]  /*2fca0*/  PRMT R87, RZ, 0x7610, R87 ;  /* 0x00007610ff577816 */ /* 0x000fe40000000057 */
[----:B------:R-:W-:-:S04]  /*2fcb0*/  PRMT R89, RZ, 0x7610, R89 ;  /* 0x00007610ff597816 */ /* 0x000fc80000000059 */
[----:B------:R0:W5:Y:S01]  /*2fcc0*/  @!P3 LDG.E.U8 R87, desc[UR24][R82.64] ;  /* 0x000000185257b981 */ /* 0x000162000c1e1100 */
[----:B------:R-:W-:Y:S01]  /*2fcd0*/  PRMT R91, RZ, 0x7610, R91 ;  /* 0x00007610ff5b7816 */ /* 0x000fe2000000005b */
[----:B0-----:R-:W-:Y:S02]  /*2fce0*/  @!P3 IMAD.MOV.U32 R82, RZ, RZ, R135 ;  /* 0x000000ffff52b224 */ /* 0x001fe400078e0087 */
[----:B------:R-:W-:Y:S01]  /*2fcf0*/  @!P3 IMAD.MOV.U32 R83, RZ, RZ, R136 ;  /* 0x000000ffff53b224 */ /* 0x000fe200078e0088 */
[----:B------:R-:W-:Y:S01]  /*2fd00*/  PRMT R92, RZ, 0x7610, R92 ;  /* 0x00007610ff5c7816 */ /* 0x000fe2000000005c */
[----:B------:R-:W5:Y:S04]  /*2fd10*/  LDL R136, [R1+0x4ec] ;  /* 0x0004ec0001887983 */ /* 0x000f680000100800 */
[----:B------:R0:W5:Y:S01]  /*2fd20*/  @!P3 LDG.E.U8 R89, desc[UR24][R82.64] ;  /* 0x000000185259b981 */ /* 0x000162000c1e1100 */
[----:B------:R-:W-:-:S03]  /*2fd30*/  PRMT R93, RZ, 0x7610, R93 ;  /* 0x00007610ff5d7816 */ /* 0x000fc6000000005d */
[----:B------:R-:W5:Y:S01]  /*2fd40*/  LDL R135, [R1+0x4f0] ;  /* 0x0004f00001877983 */ /* 0x000f620000100800 */
[----:B0-----:R-:W-:Y:S02]  /*2fd50*/  @!P3 IMAD.MOV.U32 R82, RZ, RZ, R129 ;  /* 0x000000ffff52b224 */ /* 0x001fe400078e0081 */
[----:B------:R-:W-:Y:S01]  /*2fd60*/  @!P3 IMAD.MOV.U32 R83, RZ, RZ, R130 ;  /* 0x000000ffff53b224 */ /* 0x000fe200078e0082 */
[----:B------:R-:W5:Y:S04]  /*2fd70*/  LDL R129, [R1+0x4f8] ;  /* 0x0004f80001817983 */ /* 0x000f680000100800 */
[----:B------:R3:W5:Y:S04]  /*2fd80*/  @!P3 LDG.E.U8 R91, desc[UR24][R82.64] ;  /* 0x00000018525bb981 */ /* 0x000768000c1e1100 */
[----:B------:R-:W5:Y:S01]  /*2fd90*/  LDL R130, [R1+0x4f4] ;  /* 0x0004f40001827983 */ /* 0x000f620000100800 */
[----:B---3--:R-:W-:-:S03]  /*2fda0*/  @!P3 IMAD.MOV.U32 R82, RZ, RZ, R133 ;  /* 0x000000ffff52b224 */ /* 0x008fc600078e0085 */
[----:B------:R-:W3:Y:S01]  /*2fdb0*/  LDL R133, [R1+0x500] ;  /* 0x0005000001857983 */ /* 0x000ee20000100800 */
[----:B--2---:R-:W-:-:S03]  /*2fdc0*/  @!P3 IMAD.MOV.U32 R83, RZ, RZ, R134 ;  /* 0x000000ffff53b224 */ /* 0x004fc600078e0086 */
[----:B------:R-:W2:Y:S04]  /*2fdd0*/  LDL R134, [R1+0x4fc] ;  /* 0x0004fc0001867983 */ /* 0x000ea80000100800 */
[----:B------:R4:W2:Y:S02]  /*2fde0*/  @!P3 LDG.E.U8 R92, desc[UR24][R82.64] ;  /* 0x00000018525cb981 */ /* 0x0008a4000c1e1100 */
[----:B----4-:R-:W-:Y:S02]  /*2fdf0*/  @!P3 IMAD.MOV.U32 R82, RZ, RZ, R131 ;  /* 0x000000ffff52b224 */ /* 0x010fe400078e0083 */
[----:B------:R-:W4:Y:S01]  /*2fe00*/  LDL R131, [R1+0x508] ;  /* 0x0005080001837983 */ /* 0x000f220000100800 */
[----:B-----5:R-:W-:-:S03]  /*2fe10*/  @!P3 IMAD.MOV.U32 R83, RZ, RZ, R132 ;  /* 0x000000ffff53b224 */ /* 0x020fc600078e0084 */
[----:B------:R-:W5:Y:S04]  /*2fe20*/  LDL R132, [R1+0x504] ;  /* 0x0005040001847983 */ /* 0x000f680000100800 */
[----:B------:R0:W2:Y:S04]  /*2fe30*/  @!P3 LDG.E.U8 R93, desc[UR24][R82.64] ;  /* 0x00000018525db981 */ /* 0x0000a8000c1e1100 */
[----:B------:R-:W0:Y:S04]  /*2fe40*/  LDL R82, [R1+0x4e4] ;  /* 0x0004e40001527983 */ /* 0x000e280000100800 */
[----:B------:R-:W0:Y:S01]  /*2fe50*/  LDL R83, [R1+0x4e8] ;  /* 0x0004e80001537983 */ /* 0x000e220000100800 */
[----:B------:R-:W-:-:S02]  /*2fe60*/  PRMT R94, RZ, 0x7610, R94 ;  /* 0x00007610ff5e7816 */ /* 0x000fc4000000005e */
[----:B------:R-:W-:Y:S02]  /*2fe70*/  PRMT R95, RZ, 0x7610, R95 ;  /* 0x00007610ff5f7816 */ /* 0x000fe4000000005f */
[----:B------:R-:W-:Y:S02]  /*2fe80*/  PRMT R96, RZ, 0x7610, R96 ;  /* 0x00007610ff607816 */ /* 0x000fe40000000060 */
[----:B------:R-:W-:Y:S02]  /*2fe90*/  PRMT R97, RZ, 0x7610, R97 ;  /* 0x00007610ff617816 */ /* 0x000fe40000000061 */
[----:B------:R-:W-:Y:S02]  /*2fea0*/  PRMT R98, RZ, 0x7610, R98 ;  /* 0x00007610ff627816 */ /* 0x000fe40000000062 */
[----:B0-----:R-:W-:-:S04]  /*2feb0*/  @!P3 LOP3.LUT R83, R83, R82, RZ, 0x3c, !PT ;  /* 0x000000525353b212 */ /* 0x001fc800078e3cff */
[----:B------:R-:W-:-:S04]  /*2fec0*/  @!P3 LOP3.LUT R82, R83, R82, RZ, 0x3c, !PT ;  /* 0x000000525352b212 */ /* 0x000fc800078e3cff */
[----:B------:R-:W-:-:S05]  /*2fed0*/  @!P3 LOP3.LUT R83, R83, R82, RZ, 0x3c, !PT ;  /* 0x000000525353b212 */ /* 0x000fca00078e3cff */
[----:B------:R0:W5:Y:S02]  /*2fee0*/  @!P3 LDG.E.U8 R94, desc[UR24][R82.64] ;  /* 0x00000018525eb981 */ /* 0x000164000c1e1100 */
[----:B0-----:R-:W-:Y:S02]  /*2fef0*/  @!P3 IMAD.MOV.U32 R82, RZ, RZ, R135 ;  /* 0x000000ffff52b224 */ /* 0x001fe400078e0087 */
[----:B------:R-:W-:Y:S01]  /*2ff00*/  @!P3 IMAD.MOV.U32 R83, RZ, RZ, R136 ;  /* 0x000000ffff53b224 */ /* 0x000fe200078e0088 */
[----:B------:R-:W5:Y:S04]  /*2ff10*/  LDL R135, [R1+0x528] ;  /* 0x0005280001877983 */ /* 0x000f680000100800 */
[----:B------:R0:W5:Y:S04]  /*2ff20*/  @!P3 LDG.E.U8 R95, desc[UR24][R82.64] ;  /* 0x00000018525fb981 */ /* 0x000168000c1e1100 */
[----:B------:R-:W5:Y:S01]  /*2ff30*/  LDL R136, [R1+0x524] ;  /* 0x0005240001887983 */ /* 0x000f620000100800 */
[----:B0-----:R-:W-:-:S02]  /*2ff40*/  @!P3 IMAD.MOV.U32 R82, RZ, RZ, R129 ;  /* 0x000000ffff52b224 */ /* 0x001fc400078e0081 */
[----:B------:R-:W-:Y:S01]  /*2ff50*/  @!P3 IMAD.MOV.U32 R83, RZ, RZ, R130 ;  /* 0x000000ffff53b224 */ /* 0x000fe200078e0082 */
[----:B------:R-:W5:Y:S04]  /*2ff60*/  LDL R129, [R1+0x518] ;  /* 0x0005180001817983 */ /* 0x000f680000100800 */
[----:B------:R3:W5:Y:S04]  /*2ff70*/  @!P3 LDG.E.U8 R96, desc[UR24][R82.64] ;  /* 0x000000185260b981 */ /* 0x000768000c1e1100 */
[----:B------:R-:W5:Y:S01]  /*2ff80*/  LDL R130, [R1+0x514] ;  /* 0x0005140001827983 */ /* 0x000f620000100800 */
[----:B---3--:R-:W-:-:S02]  /*2ff90*/  @!P3 IMAD.MOV.U32 R82, RZ, RZ, R133 ;  /* 0x000000ffff52b224 */ /* 0x008fc400078e0085 */
[----:B--2---:R-:W-:Y:S01]  /*2ffa0*/  @!P3 IMAD.MOV.U32 R83, RZ, RZ, R134 ;  /* 0x000000ffff53b224 */ /* 0x004fe200078e0086 */
[----:B------:R-:W2:Y:S04]  /*2ffb0*/  LDL R133, [R1+0x520] ;  /* 0x0005200001857983 */ /* 0x000ea80000100800 */
[----:B------:R4:W3:Y:S04]  /*2ffc0*/  @!P3 LDG.E.U8 R97, desc[UR24][R82.64] ;  /* 0x000000185261b981 */ /* 0x0008e8000c1e1100 */
[----:B------:R-:W2:Y:S01]  /*2ffd0*/  LDL R134, [R1+0x51c] ;  /* 0x00051c0001867983 */ /* 0x000ea20000100800 */
[----:B----4-:R-:W-:-:S02]  /*2ffe0*/  @!P3 IMAD.MOV.U32 R82, RZ, RZ, R131 ;  /* 0x000000ffff52b224 */ /* 0x010fc400078e0083 */
[----:B-----5:R-:W-:Y:S01]  /*2fff0*/  @!P3 IMAD.MOV.U32 R83, RZ, RZ, R132 ;  /* 0x000000ffff53b224 */ /* 0x020fe200078e0084 */
[----:B------:R-:W-:Y:S01]  /*30000*/  PRMT R99, RZ, 0x7610, R99 ;  /* 0x00007610ff637816 */ /* 0x000fe20000000063 */
[----:B------:R-:W4:Y:S04]  /*30010*/  LDL R132, [R1+0x52c] ;  /* 0x00052c0001847983 */ /* 0x000f280000100800 */
[----:B------:R0:W5:Y:S04]  /*30020*/  @!P3 LDG.E.U8 R98, desc[UR24][R82.64] ;  /* 0x000000185262b981 */ /* 0x000168000c1e1100 */
[----:B------:R-:W2:Y:S04]  /*30030*/  LDL R131, [R1+0x530] ;  /* 0x0005300001837983 */ /* 0x000ea80000100800 */
[----:B------:R-:W0:Y:S04]  /*30040*/  LDL R82, [R1+0x50c] ;  /* 0x00050c0001527983 */ /* 0x000e280000100800 */
[----:B------:R-:W0:Y:S01]  /*30050*/  LDL R83, [R1+0x510] ;  /* 0x0005100001537983 */ /* 0x000e220000100800 */
[----:B------:R-:W-:-:S02]  /*30060*/  PRMT R100, RZ, 0x7610, R100 ;  /* 0x00007610ff647816 */ /* 0x000fc40000000064 */
[----:B------:R-:W-:Y:S02]  /*30070*/  PRMT R101, RZ, 0x7610, R101 ;  /* 0x00007610ff657816 */ /* 0x000fe40000000065 */
[----:B0-----:R-:W-:-:S04]  /*30080*/  @!P3 LOP3.LUT R83, R83, R82, RZ, 0x3c, !PT ;  /* 0x000000525353b212 */ /* 0x001fc800078e3cff */
[----:B------:R-:W-:-:S04]  /*30090*/  @!P3 LOP3.LUT R82, R83, R82, RZ, 0x3c, !PT ;  /* 0x000000525352b212 */ /* 0x000fc800078e3cff */
[----:B------:R-:W-:-:S05]  /*300a0*/  @!P3 LOP3.LUT R83, R83, R82, RZ, 0x3c, !PT ;  /* 0x000000525353b212 */ /* 0x000fca00078e3cff */
[----:B------:R0:W3:Y:S02]  /*300b0*/  @!P3 LDG.E.U8 R99, desc[UR24][R82.64] ;  /* 0x000000185263b981 */ /* 0x0000e4000c1e1100 */
[----:B0-----:R-:W-:Y:S02]  /*300c0*/  @!P3 IMAD.MOV.U32 R82, RZ, RZ, R129 ;  /* 0x000000ffff52b224 */ /* 0x001fe400078e0081 */
[----:B------:R-:W-:Y:S01]  /*300d0*/  @!P3 IMAD.MOV.U32 R83, RZ, RZ, R130 ;  /* 0x000000ffff53b224 */ /* 0x000fe200078e0082 */
[----:B------:R-:W3:Y:S04]  /*300e0*/  LDL R129, [R1+0x538] ;  /* 0x0005380001817983 */ /* 0x000ee80000100800 */
[----:B------:R-:W5:Y:S04]  /*300f0*/  LDL R130, [R1+0x534] ;  /* 0x0005340001827983 */ /* 0x000f680000100800 */
[----:B------:R2:W5:Y:S02]  /*30100*/  @!P3 LDG.E.U8 R100, desc[UR24][R82.64] ;  /* 0x000000185264b981 */ /* 0x000564000c1e1100 */
[----:B--2---:R-:W-:-:S02]  /*30110*/  @!P3 IMAD.MOV.U32 R82, RZ, RZ, R133 ;  /* 0x000000ffff52b224 */ /* 0x004fc400078e0085 */
[----:B------:R-:W-:Y:S01]  /*30120*/  @!P3 IMAD.MOV.U32 R83, RZ, RZ, R134 ;  /* 0x000000ffff53b224 */ /* 0x000fe200078e0086 */
[----:B------:R-:W2:Y:S04]  /*30130*/  LDL R133, [R1+0x540] ;  /* 0x0005400001857983 */ /* 0x000ea80000100800 */
[----:B------:R-:W2:Y:S01]  /*30140*/  LDL R134, [R1+0x53c] ;  /* 0x00053c0001867983 */ /* 0x000ea20000100800 */
[----:B------:R-:W-:-:S03]  /*30150*/  PRMT R102, RZ, 0x7610, R102 ;  /* 0x00007610ff667816 */ /* 0x000fc60000000066 */
[----:B------:R0:W2:Y:S01]  /*30160*/  @!P3 LDG.E.U8 R101, desc[UR24][R82.64] ;  /* 0x000000185265b981 */ /* 0x0000a2000c1e1100 */
[----:B------:R-:W-:Y:S01]  /*30170*/  PRMT R103, RZ, 0x7610, R103 ;  /* 0x00007610ff677816 */ /* 0x000fe20000000067 */
[----:B0-----:R-:W-:Y:S02]  /*30180*/  @!P3 IMAD.MOV.U32 R82, RZ, RZ, R135 ;  /* 0x000000ffff52b224 */ /* 0x001fe400078e0087 */
[----:B------:R-:W-:Y:S01]  /*30190*/  @!P3 IMAD.MOV.U32 R83, RZ, RZ, R136 ;  /* 0x000000ffff53b224 */ /* 0x000fe200078e0088 */
[----:B------:R-:W-:Y:S01]  /*301a0*/  PRMT R104, RZ, 0x7610, R104 ;  /* 0x00007610ff687816 */ /* 0x000fe20000000068 */
[----:B------:R-:W2:Y:S04]  /*301b0*/  LDL R136, [R1+0x54c] ;  /* 0x00054c0001887983 */ /* 0x000ea80000100800 */
[----:B------:R0:W2:Y:S01]  /*301c0*/  @!P3 LDG.E.U8 R102, desc[UR24][R82.64] ;  /* 0x000000185266b981 */ /* 0x0000a2000c1e1100 */
[----:B------:R-:W-:-:S03]  /*301d0*/  PRMT R105, RZ, 0x7610, R105 ;  /* 0x00007610ff697816 */ /* 0x000fc60000000069 */
[----:B------:R-:W2:Y:S01]  /*301e0*/  LDL R135, [R1+0x550] ;  /* 0x0005500001877983 */ /* 0x000ea20000100800 */
[----:B0-----:R-:W-:Y:S02]  /*301f0*/  @!P3 IMAD.MOV.U32 R82, RZ, RZ, R131 ;  /* 0x000000ffff52b224 */ /* 0x001fe400078e0083 */
[----:B----4-:R-:W-:Y:S01]  /*30200*/  @!P3 IMAD.MOV.U32 R83, RZ, RZ, R132 ;  /* 0x000000ffff53b224 */ /* 0x010fe200078e0084 */
[----:B------:R-:W4:Y:S04]  /*30210*/  LDL R131, [R1+0x560] ;  /* 0x0005600001837983 */ /* 0x000f280000100800 */
[----:B------:R3:W4:Y:S04]  /*30220*/  @!P3 LDG.E.U8 R103, desc[UR24][R82.64] ;  /* 0x000000185267b981 */ /* 0x000728000c1e1100 */
[----:B------:R-:W4:Y:S01]  /*30230*/  LDL R132, [R1+0x55c] ;  /* 0x00055c0001847983 */ /* 0x000f220000100800 */
[----:B---3--:R-:W-:-:S03]  /*30240*/  @!P3 IMAD.MOV.U32 R82, RZ, RZ, R129 ;  /* 0x000000ffff52b224 */ /* 0x008fc600078e0081 */
[----:B------:R-:W3:Y:S01]  /*30250*/  LDL R129, [R1+0x580] ;  /* 0x0005800001817983 */ /* 0x000ee20000100800 */
[----:B-----5:R-:W-:-:S03]  /*30260*/  @!P3 IMAD.MOV.U32 R83, RZ, RZ, R130 ;  /* 0x000000ffff53b224 */ /* 0x020fc600078e0082 */
[----:B------:R-:W5:Y:S04]  /*30270*/  LDL R130, [R1+0x57c] ;  /* 0x00057c0001827983 */ /* 0x000f680000100800 */
[----:B------:R2:W3:Y:S02]  /*30280*/  @!P3 LDG.E.U8 R104, desc[UR24][R82.64] ;  /* 0x000000185268b981 */ /* 0x0004e4000c1e1100 */
[----:B--2---:R-:W-:Y:S02]  /*30290*/  @!P3 IMAD.MOV.U32 R82, RZ, RZ, R133 ;  /* 0x000000ffff52b224 */ /* 0x004fe400078e0085 */
[----:B------:R-:W2:Y:S01]  /*302a0*/  LDL R133, [R1+0x5a0] ;  /* 0x0005a00001857983 */ /* 0x000ea20000100800 */
[----:B------:R-:W-:-:S03]  /*302b0*/  @!P3 IMAD.MOV.U32 R83, RZ, RZ, R134 ;  /* 0x000000ffff53b224 */ /* 0x000fc600078e0086 */
[----:B------:R-:W2:Y:S04]  /*302c0*/  LDL R134, [R1+0x59c] ;  /* 0x00059c0001867983 */ /* 0x000ea80000100800 */
        /* <DEDUP_REMOVED lines=11> */
[----:B------:R0:W2:Y:S02]  /*30380*/  @!P3 LDG.E.U8 R106, desc[UR24][R82.64] ;  /* 0x00000018526ab981 */ /* 0x0000a4000c1e1100 */
[----:B0-----:R-:W-:Y:S02]  /*30390*/  @!P3 IMAD.MOV.U32 R82, RZ, RZ, R135 ;  /* 0x000000ffff52b224 */ /* 0x001fe400078e0087 */
[----:B------:R-:W-:Y:S01]  /*303a0*/  @!P3 IMAD.MOV.U32 R83, RZ, RZ, R136 ;  /* 0x000000ffff53b224 */ /* 0x000fe200078e0088 */
[----:B------:R-:W2:Y:S04]  /*303b0*/  LDL R135, [R1+0x588] ;  /* 0x0005880001877983 */ /* 0x000ea80000100800 */
[----:B------:R4:W2:Y:S04]  /*303c0*/  @!P3 LDG.E.U8 R107, desc[UR24][R82.64] ;  /* 0x00000018526bb981 */ /* 0x0008a8000c1e1100 */
[----:B------:R-:W2:Y:S01]  /*303d0*/  LDL R136, [R1+0x584] ;  /* 0x0005840001887983 */ /* 0x000ea20000100800 */
[----:B----4-:R-:W-:-:S02]  /*303e0*/  @!P3 IMAD.MOV.U32 R82, RZ, RZ, R131 ;  /* 0x000000ffff52b224 */ /* 0x010fc400078e0083 */
[----:B------:R-:W-:Y:S01]  /*303f0*/  @!P3 IMAD.MOV.U32 R83, RZ, RZ, R132 ;  /* 0x000000ffff53b224 */ /* 0x000fe200078e0084 */
[----:B------:R-:W4:Y:S04]  /*30400*/  LDL R131, [R1+0x5d0] ;  /* 0x0005d00001837983 */ /* 0x000f280000100800 */
[----:B------:R3:W4:Y:S04]  /*30410*/  @!P3 LDG.E.U8 R108, desc[UR24][R82.64] ;  /* 0x00000018526cb981 */ /* 0x000728000c1e1100 */
[----:B------:R-:W4:Y:S01]  /*30420*/  LDL R132, [R1+0x5cc] ;  /* 0x0005cc0001847983 */ /* 0x000f220000100800 */
[----:B---3--:R-:W-:-:S02]  /*30430*/  @!P3 IMAD.MOV.U32 R82, RZ, RZ, R129 ;  /* 0x000000ffff52b224 */ /* 0x008fc400078e0081 */
[----:B-----5:R-:W-:Y:S01]  /*30440*/  @!P3 IMAD.MOV.U32 R83, RZ, RZ, R130 ;  /* 0x000000ffff53b224 */ /* 0x020fe200078e0082 */
[----:B------:R-:W3:Y:S04]  /*30450*/  LDL R129, [R1+0x568] ;  /* 0x0005680001817983 */ /* 0x000ee80000100800 */
[----:B------:R2:W5:Y:S04]  /*30460*/  @!P3 LDG.E.U8 R109, desc[UR24][R82.64] ;  /* 0x00000018526db981 */ /* 0x000568000c1e1100 */
[----:B------:R-:W3:Y:S01]  /*30470*/  LDL R130, [R1+0x564] ;  /* 0x0005640001827983 */ /* 0x000ee20000100800 */
[----:B--2---:R-:W-:-:S02]  /*30480*/  @!P3 IMAD.MOV.U32 R82, RZ, RZ, R133 ;  /* 0x000000ffff52b224 */ /* 0x004fc400078e0085 */
[----:B------:R-:W-:Y:S01]  /*30490*/  @!P3 IMAD.MOV.U32 R83, RZ, RZ, R134 ;  /* 0x000000ffff53b224 */ /* 0x000fe200078e0086 */
[----:B------:R-:W-:Y:S01]  /*304a0*/  PRMT R111, RZ, 0x7610, R111 ;  /* 0x00007610ff6f7816 */ /* 0x000fe2000000006f */
[----:B------:R-:W2:Y:S04]  /*304b0*/  LDL R134, [R1+0x5a4] ;  /* 0x0005a40001867983 */ /* 0x000ea80000100800 */
[----:B------:R0:W2:Y:S04]  /*304c0*/  @!P3 LDG.E.U8 R110, desc[UR24][R82.64] ;  /* 0x00000018526eb981 */ /* 0x0000a8000c1e1100 */
        /* <DEDUP_REMOVED lines=8> */
[----:B------:R4:W5:Y:S02]  /*30550*/  @!P3 LDG.E.U8 R111, desc[UR24][R82.64] ;  /* 0x00000018526fb981 */ /* 0x000964000c1e1100 */
[----:B----4-:R-:W-:Y:S02]  /*30560*/  @!P3 IMAD.MOV.U32 R82, RZ, RZ, R131 ;  /* 0x000000ffff52b224 */ /* 0x010fe400078e0083 */
[----:B------:R-:W-:Y:S01]  /*30570*/  @!P3 IMAD.MOV.U32 R83, RZ, RZ, R132 ;  /* 0x000000ffff53b224 */ /* 0x000fe200078e0084 */
[----:B------:R-:W4:Y:S04]  /*30580*/  LDL R131, [R1+0x5c0] ;  /* 0x0005c00001837983 */ /* 0x000f280000100800 */
[----:B------:R-:W5:Y:S04]  /*30590*/  LDL R132, [R1+0x5bc] ;  /* 0x0005bc0001847983 */ /* 0x000f680000100800 */
[----:B------:R3:W5:Y:S02]  /*305a0*/  @!P3 LDG.E.U8 R112, desc[UR24][R82.64] ;  /* 0x000000185270b981 */ /* 0x000764000c1e1100 */
[----:B---3--:R-:W-:-:S02]  /*305b0*/  @!P3 IMAD.MOV.U32 R82, RZ, RZ, R129 ;  /* 0x000000ffff52b224 */ /* 0x008fc400078e0081 */
[----:B------:R-:W-:Y:S01]  /*305c0*/  @!P3 IMAD.MOV.U32 R83, RZ, RZ, R130 ;  /* 0x000000ffff53b224 */ /* 0x000fe200078e0082 */
[----:B------:R-:W3:Y:S04]  /*305d0*/  LDL R129, [R1+0x5d8] ;  /* 0x0005d80001817983 */ /* 0x000ee80000100800 */
[----:B------:R-:W3:Y:S01]  /*305e0*/  LDL R130, [R1+0x5d4] ;  /* 0x0005d40001827983 */ /* 0x000ee20000100800 */
[----:B------:R-:W-:-:S03]  /*305f0*/  PRMT R114, RZ, 0x7610, R114 ;  /* 0x00007610ff727816 */ /* 0x000fc60000000072 */
[----:B------:R0:W3:Y:S01]  /*30600*/  @!P3 LDG.E.U8 R113, desc[UR24][R82.64] ;  /* 0x000000185271b981 */ /* 0x0000e2000c1e1100 */
[----:B------:R-:W-:Y:S01]  /*30610*/  PRMT R115, RZ, 0x7610, R115 ;  /* 0x00007610ff737816 */ /* 0x000fe20000000073 */
[----:B0-----:R-:W-:Y:S02]  /*30620*/  @!P3 IMAD.MOV.U32 R82, RZ, RZ, R135 ;  /* 0x000000ffff52b224 */ /* 0x001fe400078e0087 */
[----:B------:R-:W-:Y:S01]  /*30630*/  @!P3 IMAD.MOV.U32 R83, RZ, RZ, R136 ;  /* 0x000000ffff53b224 */ /* 0x000fe200078e0088 */
[----:B------:R-:W-:Y:S01]  /*30640*/  PRMT R116, RZ, 0x7610, R116 ;  /* 0x00007610ff747816 */ /* 0x000fe20000000074 */
[----:B------:R-:W3:Y:S04]  /*30650*/  LDL R136, [R1+0x58c] ;  /* 0x00058c0001887983 */ /* 0x000ee80000100800 */
[----:B------:R2:W3:Y:S01]  /*30660*/  @!P3 LDG.E.U8 R114, desc[UR24][R82.64] ;  /* 0x000000185272b981 */ /* 0x0004e2000c1e1100 */
[----:B------:R-:W-:-:S03]  /*30670*/  PRMT R117, RZ, 0x7610, R117 ;  /* 0x00007610ff757816 */ /* 0x000fc60000000075 */
[----:B------:R-:W3:Y:S01]  /*30680*/  LDL R135, [R1+0x590] ;  /* 0x0005900001877983 */ /* 0x000ee20000100800 */
[----:B--2---:R-:W-:Y:S02]  /*30690*/  @!P3 IMAD.MOV.U32 R82, RZ, RZ, R133 ;  /* 0x000000ffff52b224 */ /* 0x004fe400078e0085 */
[----:B------:R-:W-:Y:S01]  /*306a0*/  @!P3 IMAD.MOV.U32 R83, RZ, RZ, R134 ;  /* 0x000000ffff53b224 */ /* 0x000fe200078e0086 */
[----:B------:R-:W2:Y:S04]  /*306b0*/  LDL R133, [R1+0x5b0] ;  /* 0x0005b00001857983 */ /* 0x000ea80000100800 */
[----:B------:R4:W2:Y:S04]  /*306c0*/  @!P3 LDG.E.U8 R115, desc[UR24][R82.64] ;  /* 0x000000185273b981 */ /* 0x0008a8000c1e1100 */
[----:B------:R-:W2:Y:S01]  /*306d0*/  LDL R134, [R1+0x5ac] ;  /* 0x0005ac0001867983 */ /* 0x000ea20000100800 */
[----:B----4-:R-:W-:-:S03]  /*306e0*/  @!P3 IMAD.MOV.U32 R82, RZ, RZ, R131 ;  /* 0x000000ffff52b224 */ /* 0x010fc600078e0083 */
[----:B------:R-:W4:Y:S01]  /*306f0*/  LDL R131, [R1+0x5c8] ;  /* 0x0005c80001837983 */ /* 0x000f220000100800 */
[----:B-----5:R-:W-:-:S03]  /*30700*/  @!P3 IMAD.MOV.U32 R83, RZ, RZ, R132 ;  /* 0x000000ffff53b224 */ /* 0x020fc600078e0084 */
[----:B------:R-:W5:Y:S04]  /*30710*/  LDL R132, [R1+0x5c4] ;  /* 0x0005c40001847983 */ /* 0x000f680000100800 */
[----:B------:R3:W2:Y:S02]  /*30720*/  @!P3 LDG.E.U8 R116, desc[UR24][R82.64] ;  /* 0x000000185274b981 */ /* 0x0006a4000c1e1100 */
[----:B---3--:R-:W-:Y:S02]  /*30730*/  @!P3 IMAD.MOV.U32 R82, RZ, RZ, R129 ;  /* 0x000000ffff52b224 */ /* 0x008fe400078e0081 */
[----:B------:R-:W3:Y:S01]  /*30740*/  LDL R129, [R1+0x224] ;  /* 0x0002240001817983 */ /* 0x000ee20000100800 */
        /* <DEDUP_REMOVED lines=13> */
[----:B------:R0:W3:Y:S02]  /*30820*/  @!P3 LDG.E.U8 R118, desc[UR24][R82.64] ;  /* 0x000000185276b981 */ /* 0x0000e4000c1e1100 */
[----:B0-----:R-:W-:Y:S02]  /*30830*/  @!P3 IMAD.MOV.U32 R82, RZ, RZ, R135 ;  /* 0x000000ffff52b224 */ /* 0x001fe400078e0087 */
[----:B------:R-:W-:Y:S01]  /*30840*/  @!P3 IMAD.MOV.U32 R83, RZ, RZ, R136 ;  /* 0x000000ffff53b224 */ /* 0x000fe200078e0088 */
[----:B------:R-:W-:Y:S01]  /*30850*/  PRMT R123, RZ, 0x7610, R123 ;  /* 0x00007610ff7b7816 */ /* 0x000fe2000000007b */
[----:B------:R-:W3:Y:S04]  /*30860*/  LDL R136, [R1+0x594] ;  /* 0x0005940001887983 */ /* 0x000ee80000100800 */
[----:B------:R2:W3:Y:S04]  /*30870*/  @!P3 LDG.E.U8 R119, desc[UR24][R82.64] ;  /* 0x000000185277b981 */ /* 0x0004e8000c1e1100 */
[----:B------:R-:W3:Y:S01]  /*30880*/  LDL R135, [R1+0x598] ;  /* 0x0005980001877983 */ /* 0x000ee20000100800 */
[----:B--2---:R-:W-:-:S02]  /*30890*/  @!P3 IMAD.MOV.U32 R82, RZ, RZ, R133 ;  /* 0x000000ffff52b224 */ /* 0x004fc400078e0085 */
[----:B------:R-:W-:Y:S01]  /*308a0*/  @!P3 IMAD.MOV.U32 R83, RZ, RZ, R134 ;  /* 0x000000ffff53b224 */ /* 0x000fe200078e0086 */
[----:B------:R-:W2:Y:S04]  /*308b0*/  LDL R133, [R1+0x20c] ;  /* 0x00020c0001857983 */ /* 0x000ea80000100800 */
[----:B------:R4:W2:Y:S04]  /*308c0*/  @!P3 LDG.E.U8 R120, desc[UR24][R82.64] ;  /* 0x000000185278b981 */ /* 0x0008a8000c1e1100 */
[----:B------:R-:W2:Y:S01]  /*308d0*/  LDL R134, [R1+0x208] ;  /* 0x0002080001867983 */ /* 0x000ea20000100800 */
[----:B----4-:R-:W-:-:S02]  /*308e0*/  @!P3 IMAD.MOV.U32 R82, RZ, RZ, R131 ;  /* 0x000000ffff52b224 */ /* 0x010fc400078e0083 */
[----:B-----5:R-:W-:Y:S01]  /*308f0*/  @!P3 IMAD.MOV.U32 R83, RZ, RZ, R132 ;  /* 0x000000ffff53b224 */ /* 0x020fe200078e0084 */
[----:B------:R-:W4:Y:S04]  /*30900*/  LDL R131, [R1+0x21c] ;  /* 0x00021c0001837983 */ /* 0x000f280000100800 */
[----:B------:R3:W5:Y:S04]  /*30910*/  @!P3 LDG.E.U8 R121, desc[UR24][R82.64] ;  /* 0x000000185279b981 */ /* 0x000768000c1e1100 */
[----:B------:R-:W2:Y:S01]  /*30920*/  LDL R132, [R1+0x218] ;  /* 0x0002180001847983 */ /* 0x000ea20000100800 */
[----:B---3--:R-:W-:-:S02]  /*30930*/  @!P3 IMAD.MOV.U32 R82, RZ, RZ, R129 ;  /* 0x000000ffff52b224 */ /* 0x008fc400078e0081 */
[----:B------:R-:W-:Y:S01]  /*30940*/  @!P3 IMAD.MOV.U32 R83, RZ, RZ, R130 ;  /* 0x000000ffff53b224 */ /* 0x000fe200078e0082 */
[----:B------:R-:W3:Y:S04]  /*30950*/  LDL R129, [R1+0x214] ;  /* 0x0002140001817983 */ /* 0x000ee80000100800 */
[----:B------:R0:W2:Y:S04]  /*30960*/  @!P3 LDG.E.U8 R122, desc[UR24][R82.64] ;  /* 0x00000018527ab981 */ /* 0x0000a8000c1e1100 */
[----:B------:R-:W2:Y:S04]  /*30970*/  LDL R130, [R1+0x210] ;  /* 0x0002100001827983 */ /* 0x000ea80000100800 */
        /* <DEDUP_REMOVED lines=9> */
[----:B------:R-:W-:-:S02]  /*30a10*/  PRMT R125, RZ, 0x7610, R125 ;  /* 0x00007610ff7d7816 */ /* 0x000fc4000000007d */
        /* <DEDUP_REMOVED lines=8> */
[----:B------:R-:W-:-:S05]  /*30aa0*/  @!P3 IMAD.MOV.U32 R83, RZ, RZ, R136 ;  /* 0x000000ffff53b224 */ /* 0x000fca00078e0088 */
[----:B------:R2:W5:Y:S02]  /*30ab0*/  @!P3 LDG.E.U8 R125, desc[UR24][R82.64] ;  /* 0x00000018527db981 */ /* 0x000564000c1e1100 */
[----:B--2---:R-:W-:Y:S02]  /*30ac0*/  @!P3 IMAD.MOV.U32 R82, RZ, RZ, R133 ;  /* 0x000000ffff52b224 */ /* 0x004fe400078e0085 */
[----:B------:R-:W-:-:S05]  /*30ad0*/  @!P3 IMAD.MOV.U32 R83, RZ, RZ, R134 ;  /* 0x000000ffff53b224 */ /* 0x000fca00078e0086 */
[----:B------:R4:W2:Y:S02]  /*30ae0*/  @!P3 LDG.E.U8 R126, desc[UR24][R82.64] ;  /* 0x00000018527eb981 */ /* 0x0008a4000c1e1100 */
[----:B----4-:R-:W-:Y:S02]  /*30af0*/  @!P3 IMAD.MOV.U32 R82, RZ, RZ, R131 ;  /* 0x000000ffff52b224 */ /* 0x010fe400078e0083 */
[----:B------:R-:W-:-:S05]  /*30b00*/  @!P3 IMAD.MOV.U32 R83, RZ, RZ, R132 ;  /* 0x000000ffff53b224 */ /* 0x000fca00078e0084 */
[----:B------:R3:W4:Y:S02]  /*30b10*/  @!P3 LDG.E.U8 R127, desc[UR24][R82.64] ;  /* 0x00000018527fb981 */ /* 0x000724000c1e1100 */
[----:B---3--:R-:W-:Y:S02]  /*30b20*/  @!P3 IMAD.MOV.U32 R82, RZ, RZ, R129 ;  /* 0x000000ffff52b224 */ /* 0x008fe400078e0081 */
[----:B------:R-:W-:-:S05]  /*30b30*/  @!P3 IMAD.MOV.U32 R83, RZ, RZ, R130 ;  /* 0x000000ffff53b224 */ /* 0x000fca00078e0082 */
[----:B------:R-:W3:Y:S04]  /*30b40*/  @!P3 LDG.E.U8 R128, desc[UR24][R82.64] ;  /* 0x000000185280b981 */ /* 0x000ee8000c1e1100 */
        /* <DEDUP_REMOVED lines=87> */
[----:B-----5:R0:W-:Y:S04]  /*310c0*/  STS.U8 [R138+UR10+0xfb00], R121 ;  /* 0x00fb00798a007988 */ /* 0x0201e8000800000a */
        /* <DEDUP_REMOVED lines=30> */
[----:B--2---:R0:W-:Y:S04]  /*312b0*/  STS.U8 [R137+UR10+0xf780], R126 ;  /* 0x00f7807e89007988 */ /* 0x0041e8000800000a */
[----:B----4-:R0:W-:Y:S04]  /*312c0*/  STS.U8 [R137+UR10+0xfb80], R127 ;  /* 0x00fb807f89007988 */ /* 0x0101e8000800000a */
[----:B---3--:R0:W-:Y:S01]  /*312d0*/  STS.U8 [R137+UR10+0xff80], R128 ;  /* 0x00ff808089007988 */ /* 0x0081e2000800000a */
[----:B------:R1:W-:Y:S06]  /*312e0*/  MEMBAR.ALL.CTA ;  /* 0x0000000000007992 */ /* 0x0003ec0000008000 */
[----:B-1----:R-:W1:Y:S01]  /*312f0*/  FENCE.VIEW.ASYNC.S ;  /* 0x00000000000073c6 */ /* 0x002e620000000000 */
[----:B------:R-:W-:Y:S01]  /*31300*/  ULEA UR13, UR22, UR10, 0x3 ;  /* 0x0000000a160d7291 */ /* 0x000fe2000f8e18ff */
[----:B------:R-:W-:-:S03]  /*31310*/  UMOV UR4, UR5 ;  /* 0x0000000500047c82 */ /* 0x000fc60008000000 */
[----:B------:R-:W-:Y:S01]  /*31320*/  UIADD3 UR13, UPT, UPT, UR13, 0x14000, URZ ;  /* 0x000140000d0d7890 */ /* 0x000fe2000fffe0ff */
[----:B-1----:R-:W-:Y:S06]  /*31330*/  BAR.SYNC.DEFER_BLOCKING 0x0 ;  /* 0x0000000000007b1d */ /* 0x002fec0000010000 */
[----:B0-----:R-:W-:Y:S05]  /*31340*/  @P0 BRA `(.L_x_9) ;  /* 0x00000000004c0947 */ /* 0x001fea0003800000 */
[----:B------:R-:W-:Y:S01]  /*31350*/  UMOV UR15, 0x80004020 ;  /* 0x80004020000f7882 */ /* 0x000fe20000000000 */
        /* <DEDUP_REMOVED lines=9> */
[----:B------:R0:W-:Y:S01]  /*313f0*/  UTCQMMA gdesc[UR14], gdesc[UR16], tmem[UR7], tmem[UR18], idesc[UR19], UPT ;  /* 0x00ff12100e0075ea */ /* 0x0001e2000b800307 */
        /* <DEDUP_REMOVED lines=8> */
.L_x_9:
[----:B------:R-:W2:Y:S01]  /*31480*/  LDL R6, [R1+0x99c] ;  /* 0x00099c0001067983 */ /* 0x000ea20000100800 */
[----:B------:R-:W-:-:S04]  /*31490*/  UIADD3 UR22, UPT, UPT, UR22, 0x1, URZ ;  /* 0x0000000116167890 */ /* 0x000fc8000fffe0ff */
[----:B------:R-:W-:-:S04]  /*314a0*/  UISETP.GT.AND UP1, UPT, UR22, 0x1, UPT ;  /* 0x000000011600788c */ /* 0x000fc8000bf24270 */
[----:B0-----:R-:W-:Y:S02]  /*314b0*/  USEL UR5, URZ, 0x1, !UP1 ;  /* 0x00000001ff057887 */ /* 0x001fe4000c800000 */
[----:B------:R-:W-:Y:S02]  /*314c0*/  USEL UR22, UR22, URZ, !UP1 ;  /* 0x000000ff16167287 */ /* 0x000fe4000c800000 */
[----:B------:R-:W-:Y:S01]  /*314d0*/  ULOP3.LUT UR5, UR4, UR5, URZ, 0x3c, !UPT ;  /* 0x0000000504057292 */ /* 0x000fe2000f8e3cff */
[----:B--2---:R-:W-:Y:S01]  /*314e0*/  ISETP.NE.U32.AND P2, PT, R6, UR6, PT ;  /* 0x0000000606007c0c */ /* 0x004fe2000bf45070 */
[----:B------:R-:W-:Y:S01]  /*314f0*/  IMAD.U32 R6, RZ, RZ, UR4 ;  /* 0x00000004ff067e24 */ /* 0x000fe2000f8e00ff */
[----:B------:R-:W-:-:S11]  /*31500*/  UMOV UR6, UR23 ;  /* 0x0000001700067c82 */ /* 0x000fd60008000000 */
[----:B------:R-:W-:Y:S05]  /*31510*/  @P2 BRA `(.L_x_10) ;  /* 0xfffffee800cc2947 */ /* 0x000fea000383ffff */
.L_x_7:
[----:B------:R-:W0:Y:S02]  /*31520*/  LDC R7, c[0x0][0x3a0] ;  /* 0x0000e800ff077b82 */ /* 0x000e240000000800 */
[----:B0-----:R-:W-:-:S05]  /*31530*/  VIADD R7, R7, 0x7f ;  /* 0x0000007f07077836 */ /* 0x001fca0000000000 */
[----:B------:R-:W-:-:S13]  /*31540*/  ISETP.GE.AND P0, PT, R7, 0x80, PT ;  /* 0x000000800700780c */ /* 0x000fda0003f06270 */
[----:B------:R-:W-:Y:S05]  /*31550*/  @!P0 BRA `(.L_x_11) ;  /* 0x0000000000108947 */ /* 0x000fea0003800000 */
[----:B------:R-:W-:-:S06]  /*31560*/  USHF.L.U32 UR4, UR4, 0x1f, URZ ;  /* 0x0000001f04047899 */ /* 0x000fcc00080006ff */
[----:B------:R-:W-:-:S04]  /*31570*/  IMAD.U32 R3, RZ, RZ, UR4 ;  /* 0x00000004ff037e24 */ /* 0x000fc8000f8e00ff */
[----:B------:R-:W0:Y:S02]  /*31580*/  SYNCS.PHASECHK.TRANS64.TRYWAIT P0, [UR13], R3 ;  /* 0x00000003ff0075a7 */ /* 0x000e24000800110d */
[----:B0-----:R-:W-:Y:S05]  /*31590*/  @!P0 BRA `(.L_x_12) ;  /* 0x0000005800c08947 */ /* 0x001fea0003800000 */
.L_x_11:
[----:B------:R-:W2:Y:S01]  /*315a0*/  LDL.LU R135, [R1+0xa7c] ;  /* 0x000a7c0001877983 */ /* 0x000ea20000300800 */
[----:B------:R-:W-:Y:S01]  /*315b0*/  LEA R2, R2, UR10, 0x4 ;  /* 0x0000000a02027c11 */ /* 0x000fe2000f8e20ff */
[----:B------:R-:W2:Y:S01]  /*315c0*/  LDCU UR4, c[0x0][0x3b4] ;  /* 0x00007680ff0477ac */ /* 0x000ea20008000800 */
[----:B------:R-:W-:Y:S06]  /*315d0*/  BAR.SYNC.DEFER_BLOCKING 0x0 ;  /* 0x0000000000007b1d */ /* 0x000fec0000010000 */
[----:B------:R-:W0:Y:S01]  /*315e0*/  LDCU UR5, c[0x0][0x39c] ;  /* 0x00007380ff0577ac */ /* 0x000e220008000800 */
[----:B------:R-:W1:Y:S01]  /*315f0*/  S2R R134, SR_TID.X ;  /* 0x0000000000867919 */ /* 0x000e620000002100 */
[----:B------:R-:W3:Y:S01]  /*31600*/  LDCU UR6, c[0x0][0x39c] ;  /* 0x00007380ff0677ac */ /* 0x000ee20008000800 */
[----:B------:R-:W4:Y:S01]  /*31610*/  LDCU UR8, c[0x0][0x39c] ;  /* 0x00007380ff0877ac */ /* 0x000f220008000800 */
[----:B------:R-:W0:Y:S01]  /*31620*/  LDCU UR9, c[0x0][0x39c] ;  /* 0x00007380ff0977ac */ /* 0x000e220008000800 */
[----:B------:R-:W0:Y:S02]  /*31630*/  @!P1 SYNCS.CCTL.IV [UR10+0x14000] ;  /* 0x01400000ff0099b1 */ /* 0x000e24000800000a */
[----:B0-----:R-:W-:Y:S06]  /*31640*/  BAR.SYNC.DEFER_BLOCKING 0x0 ;  /* 0x0000000000007b1d */ /* 0x001fec0000010000 */
[----:B------:R-:W-:Y:S01]  /*31650*/  LDTM.16dp32bit_t0_t15.x128 R4, tmem[UR12] ;  /* 0x0000000c000479ee */ /* 0x000fe20008b80000 */
[----:B------:R-:W0:Y:S01]  /*31660*/  LDTM.16dp32bit_t16_t31.x128 R4, tmem[UR12+0x80] ;  /* 0x0000800c000479ee */ /* 0x000e220008ba0000 */
[----:B------:R-:W0:Y:S01]  /*31670*/  LDCU.128 UR12, c[0x0][0x390] ;  /* 0x00007200ff0c77ac */ /* 0x000e220008000c00 */
[----:B-1----:R-:W-:-:S02]  /*31680*/  IMAD.SHL.U32 R132, R134, 0x10, RZ ;  /* 0x0000001086847824 */ /* 0x002fc400078e00ff */
[C---:B------:R-:W-:Y:S02]  /*31690*/  IMAD.SHL.U32 R133, R134.reuse, 0x80, RZ ;  /* 0x0000008086857824 */ /* 0x040fe400078e00ff */
[----:B------:R-:W-:Y:S01]  /*316a0*/  IMAD.SHL.U32 R3, R134, 0x8, RZ ;  /* 0x0000000886037824 */ /* 0x000fe200078e00ff */
[----:B------:R-:W-:Y:S02]  /*316b0*/  LOP3.LUT R132, R132, 0xf0, RZ, 0xc0, !PT ;  /* 0x000000f084847812 */ /* 0x000fe400078ec0ff */
[----:B------:R-:W-:Y:S02]  /*316c0*/  LOP3.LUT R133, R133, 0x800, RZ, 0xc0, !PT ;  /* 0x0000080085857812 */ /* 0x000fe400078ec0ff */
[----:B------:R-:W-:Y:S01]  /*316d0*/  LOP3.LUT R3, R3, 0x300, RZ, 0xc0, !PT ;  /* 0x0000030003037812 */ /* 0x000fe200078ec0ff */
[----:B------:R-:W1:Y:S01]  /*316e0*/  @!P1 SYNCS.CCTL.IV [UR10+0x14008] ;  /* 0x01400800ff0099b1 */ /* 0x000e62000800000a */
[----:B------:R-:W-:Y:S01]  /*316f0*/  IADD3 R132, PT, PT, R132, UR10, R133 ;  /* 0x0000000a84847c10 */ /* 0x000fe2000fffe085 */
[----:B------:R-:W-:-:S04]  /*31700*/  NOP ;  /* 0x0000000000007918 */ /* 0x000fc80000000000 */
[----:B------:R-:W-:Y:S01]  /*31710*/  IMAD.IADD R3, R3, 0x1, R132 ;  /* 0x0000000103037824 */ /* 0x000fe200078e0284 */
[----:B0-----:R-:W-:Y:S02]  /*31720*/  F2FP.SATFINITE.E5M2.F32.PACK_AB_MERGE_C R4, R5, R4, RZ ;  /* 0x000000040504723e */ /* 0x001fe400048060ff */
[----:B------:R-:W-:Y:S02]  /*31730*/  F2FP.SATFINITE.E5M2.F32.PACK_AB_MERGE_C R6, R7, R6, RZ ;  /* 0x000000060706723e */ /* 0x000fe400048060ff */
[----:B------:R-:W-:Y:S02]  /*31740*/  F2FP.SATFINITE.E5M2.F32.PACK_AB_MERGE_C R8, R9, R8, RZ ;  /* 0x000000080908723e */ /* 0x000fe400048060ff */
[----:B------:R-:W-:Y:S02]  /*31750*/  F2FP.SATFINITE.E5M2.F32.PACK_AB_MERGE_C R12, R13, R12, RZ ;  /* 0x0000000c0d0c723e */ /* 0x000fe400048060ff */
[----:B------:R-:W-:Y:S02]  /*31760*/  F2FP.SATFINITE.E5M2.F32.PACK_AB_MERGE_C R14, R15, R14, RZ ;  /* 0x0000000e0f0e723e */ /* 0x000fe400048060ff */
[----:B------:R-:W-:-:S02]  /*31770*/  F2FP.SATFINITE.E5M2.F32.PACK_AB_MERGE_C R16, R17, R16, RZ ;  /* 0x000000101110723e */ /* 0x000fc400048060ff */
[----:B------:R-:W-:Y:S02]  /*31780*/  F2FP.SATFINITE.E5M2.F32.PACK_AB_MERGE_C R10, R11, R10, RZ ;  /* 0x0000000a0b0a723e */ /* 0x000fe400048060ff */
[----:B------:R-:W-:Y:S02]  /*31790*/  LOP3.LUT R4, R4, 0xffff, RZ, 0xc0, !PT ;  /* 0x0000ffff04047812 */ /* 0x000fe400078ec0ff */
[----:B------:R-:W-:Y:S02]  /*317a0*/  LOP3.LUT R11, R6, 0xffff, RZ, 0xc0, !PT ;  /* 0x0000ffff060b7812 */ /* 0x000fe400078ec0ff */
[----:B------:R-:W-:Y:S02]  /*317b0*/  LOP3.LUT R15, R8, 0xffff, RZ, 0xc0, !PT ;  /* 0x0000ffff080f7812 */ /* 0x000fe400078ec0ff */
[----:B------:R-:W-:Y:S02]  /*317c0*/  LOP3.LUT R5, R16, 0xffff, RZ, 0xc0, !PT ;  /* 0x0000ffff10057812 */ /* 0x000fe400078ec0ff */
[----:B------:R-:W-:-:S02]  /*317d0*/  LOP3.LUT R12, R12, 0xffff, RZ, 0xc0, !PT ;  /* 0x0000ffff0c0c7812 */ /* 0x000fc400078ec0ff */
[----:B------:R-:W-:Y:S02]  /*317e0*/  LOP3.LUT R9, R14, 0xffff, RZ, 0xc0, !PT ;  /* 0x0000ffff0e097812 */ /* 0x000fe400078ec0ff */
[----:B------:R-:W-:Y:S02]  /*317f0*/  F2FP.SATFINITE.E5M2.F32.PACK_AB_MERGE_C R20, R21, R20, RZ ;  /* 0x000000141514723e */ /* 0x000fe400048060ff */
[----:B------:R-:W-:Y:S02]  /*31800*/  F2FP.SATFINITE.E5M2.F32.PACK_AB_MERGE_C R22, R23, R22, RZ ;  /* 0x000000161716723e */ /* 0x000fe400048060ff */
[----:B------:R-:W-:Y:S02]  /*31810*/  F2FP.SATFINITE.E5M2.F32.PACK_AB_MERGE_C R24, R25, R24, RZ ;  /* 0x000000181918723e */ /* 0x000fe400048060ff */
[----:B------:R-:W-:Y:S02]  /*31820*/  F2FP.SATFINITE.E5M2.F32.PACK_AB_MERGE_C R44, R45, R44, RZ ;  /* 0x0000002c2d2c723e */ /* 0x000fe400048060ff */
[----:B------:R-:W-:-:S02]  /*31830*/  F2FP.SATFINITE.E5M2.F32.PACK_AB_MERGE_C R46, R47, R46, RZ ;  /* 0x0000002e2f2e723e */ /* 0x000fc400048060ff */
[----:B------:R-:W-:Y:S02]  /*31840*/  F2FP.SATFINITE.E5M2.F32.PACK_AB_MERGE_C R48, R49, R48, RZ ;  /* 0x000000303130723e */ /* 0x000fe400048060ff */
[----:B------:R-:W-:Y:S02]  /*31850*/  F2FP.SATFINITE.E5M2.F32.PACK_AB_MERGE_C R70, R71, R70, RZ ;  /* 0x000000464746723e */ /* 0x000fe400048060ff */
[----:B------:R-:W-:Y:S02]  /*31860*/  PRMT R7, R15, 0x3340, R0 ;  /* 0x000033400f077816 */ /* 0x000fe40000000000 */
[----:B------:R-:W-:Y:S02]  /*31870*/  PRMT R6, R4, 0x3340, R11 ;  /* 0x0000334004067816 */ /* 0x000fe4000000000b */
[----:B------:R-:W-:Y:S02]  /*31880*/  F2FP.SATFINITE.E5M2.F32.PACK_AB_MERGE_C R74, R75, R74, RZ ;  /* 0x0000004a4b4a723e */ /* 0x000fe400048060ff */
[----:B------:R-:W-:-:S02]  /*31890*/  F2FP.SATFINITE.E5M2.F32.PACK_AB_MERGE_C R76, R77, R76, RZ ;  /* 0x0000004c4d4c723e */ /* 0x000fc400048060ff */
[----:B------:R-:W-:Y:S02]  /*318a0*/  F2FP.SATFINITE.E5M2.F32.PACK_AB_MERGE_C R71, R127, R126, RZ ;  /* 0x0000007e7f47723e */ /* 0x000fe400048060ff */
[----:B------:R-:W-:Y:S02]  /*318b0*/  PRMT R8, R5, 0x3340, R0 ;  /* 0x0000334005087816 */ /* 0x000fe40000000000 */
[----:B------:R-:W-:Y:S02]  /*318c0*/  PRMT R13, R12, 0x3340, R9 ;  /* 0x000033400c0d7816 */ /* 0x000fe40000000009 */
[----:B------:R-:W-:Y:S02]  /*318d0*/  F2FP.SATFINITE.E5M2.F32.PACK_AB_MERGE_C R26, R27, R26, RZ ;  /* 0x0000001a1b1a723e */ /* 0x000fe400048060ff */
[----:B------:R-:W-:Y:S02]  /*318e0*/  F2FP.SATFINITE.E5M2.F32.PACK_AB_MERGE_C R28, R29, R28, RZ ;  /* 0x0000001c1d1c723e */ /* 0x000fe400048060ff */
[----:B------:R-:W-:-:S02]  /*318f0*/  LOP3.LUT R75, R20, 0xffff, RZ, 0xc0, !PT ;  /* 0x0000ffff144b7812 */ /* 0x000fc400078ec0ff */
[----:B------:R-:W-:Y:S02]  /*31900*/  LOP3.LUT R126, R22, 0xffff, RZ, 0xc0, !PT ;  /* 0x0000ffff167e7812 */ /* 0x000fe400078ec0ff */
[----:B------:R-:W-:Y:S02]  /*31910*/  LOP3.LUT R77, R24, 0xffff, RZ, 0xc0, !PT ;  /* 0x0000ffff184d7812 */ /* 0x000fe400078ec0ff */
[----:B------:R-:W-:Y:S02]  /*31920*/  F2FP.SATFINITE.E5M2.F32.PACK_AB_MERGE_C R36, R37, R36, RZ ;  /* 0x000000242524723e */ /* 0x000fe400048060ff */
        /* <DEDUP_REMOVED lines=8> */
[----:B------:R-:W-:-:S02]  /*319b0*/  PRMT R7, R6, 0x5410, R7 ;  /* 0x0000541006077816 */ /* 0x000fc40000000007 */
[----:B------:R-:W-:Y:S02]  /*319c0*/  F2FP.SATFINITE.E5M2.F32.PACK_AB_MERGE_C R18, R19, R18, RZ ;  /* 0x000000121312723e */ /* 0x000fe400048060ff */
[----:B------:R-:W-:Y:S02]  /*319d0*/  PRMT R6, R13, 0x5410, R8 ;  /* 0x000054100d067816 */ /* 0x000fe40000000008 */
[----:B------:R-:W-:Y:S02]  /*319e0*/  F2FP.SATFINITE.E5M2.F32.PACK_AB_MERGE_C R30, R31, R30, RZ ;  /* 0x0000001e1f1e723e */ /* 0x000fe400048060ff */
[----:B------:R-:W-:Y:S02]  /*319f0*/  F2FP.SATFINITE.E5M2.F32.PACK_AB_MERGE_C R32, R33, R32, RZ ;  /* 0x000000202120723e */ /* 0x000fe400048060ff */
[----:B------:R-:W-:Y:S02]  /*31a00*/  PRMT R19, R77, 0x3340, R0 ;  /* 0x000033404d137816 */ /* 0x000fe40000000000 */
[----:B------:R-:W-:-:S02]  /*31a10*/  PRMT R8, R75, 0x3340, R126 ;  /* 0x000033404b087816 */ /* 0x000fc4000000007e */
[----:B------:R-:W-:Y:S02]  /*31a20*/  LOP3.LUT R36, R36, 0xffff, RZ, 0xc0, !PT ;  /* 0x0000ffff24247812 */ /* 0x000fe400078ec0ff */
[----:B------:R-:W-:Y:S02]  /*31a30*/  LOP3.LUT R31, R38, 0xffff, RZ, 0xc0, !PT ;  /* 0x0000ffff261f7812 */ /* 0x000fe400078ec0ff */
[----:B------:R-:W-:Y:S02]  /*31a40*/  LOP3.LUT R33, R40, 0xffff, RZ, 0xc0, !PT ;  /* 0x0000ffff28217812 */ /* 0x000fe400078ec0ff */
[----:B------:R-:W-:Y:S02]  /*31a50*/  PRMT R20, R29, 0x3340, R0 ;  /* 0x000033401d147816 */ /* 0x000fe40000000000 */
[----:B------:R-:W-:Y:S02]  /*31a60*/  PRMT R21, R44, 0x3340, R27 ;  /* 0x000033402c157816 */ /* 0x000fe4000000001b */
[----:B------:R-:W-:-:S02]  /*31a70*/  F2FP.SATFINITE.E5M2.F32.PACK_AB_MERGE_C R52, R53, R52, RZ ;  /* 0x000000343534723e */ /* 0x000fc400048060ff */
[----:B------:R-:W-:Y:S02]  /*31a80*/  F2FP.SATFINITE.E5M2.F32.PACK_AB_MERGE_C R54, R55, R54, RZ ;  /* 0x000000363736723e */ /* 0x000fe400048060ff */
[----:B------:R-:W-:Y:S02]  /*31a90*/  F2FP.SATFINITE.E5M2.F32.PACK_AB_MERGE_C R56, R57, R56, RZ ;  /* 0x000000383938723e */ /* 0x000fe400048060ff */
[----:B------:R-:W-:Y:S02]  /*31aa0*/  LOP3.LUT R60, R60, 0xffff, RZ, 0xc0, !PT ;  /* 0x0000ffff3c3c7812 */ /* 0x000fe400078ec0ff */
[----:B------:R-:W-:Y:S02]  /*31ab0*/  LOP3.LUT R39, R62, 0xffff, RZ, 0xc0, !PT ;  /* 0x0000ffff3e277812 */ /* 0x000fe400078ec0ff */
[----:B------:R-:W-:Y:S02]  /*31ac0*/  LOP3.LUT R41, R64, 0xffff, RZ, 0xc0, !PT ;  /* 0x0000ffff40297812 */ /* 0x000fe400078ec0ff */
[----:B------:R-:W-:-:S02]  /*31ad0*/  F2FP.SATFINITE.E5M2.F32.PACK_AB_MERGE_C R78, R79, R78, RZ ;  /* 0x0000004e4f4e723e */ /* 0x000fc400048060ff */
[----:B------:R-:W-:Y:S02]  /*31ae0*/  F2FP.SATFINITE.E5M2.F32.PACK_AB_MERGE_C R80, R81, R80, RZ ;  /* 0x000000505150723e */ /* 0x000fe400048060ff */
[----:B------:R-:W-:Y:S02]  /*31af0*/  F2FP.SATFINITE.E5M2.F32.PACK_AB_MERGE_C R84, R85, R84, RZ ;  /* 0x000000545554723e */ /* 0x000fe400048060ff */
[----:B------:R-:W-:Y:S02]  /*31b00*/  F2FP.SATFINITE.E5M2.F32.PACK_AB_MERGE_C R86, R87, R86, RZ ;  /* 0x000000565756723e */ /* 0x000fe400048060ff */
[----:B------:R-:W-:Y:S02]  /*31b10*/  F2FP.SATFINITE.E5M2.F32.PACK_AB_MERGE_C R88, R89, R88, RZ ;  /* 0x000000585958723e */ /* 0x000fe400048060ff */
[----:B------:R-:W-:Y:S02]  /*31b20*/  F2FP.SATFINITE.E5M2.F32.PACK_AB_MERGE_C R108, R109, R108, RZ ;  /* 0x0000006c6d6c723e */ /* 0x000fe400048060ff */
[----:B------:R-:W-:-:S02]  /*31b30*/  F2FP.SATFINITE.E5M2.F32.PACK_AB_MERGE_C R110, R111, R110, RZ ;  /* 0x0000006e6f6e723e */ /* 0x000fc400048060ff */
[----:B------:R-:W-:Y:S02]  /*31b40*/  F2FP.SATFINITE.E5M2.F32.PACK_AB_MERGE_C R112, R113, R112, RZ ;  /* 0x000000707170723e */ /* 0x000fe400048060ff */
[----:B------:R-:W-:Y:S02]  /*31b50*/  PRMT R19, R8, 0x5410, R19 ;  /* 0x0000541008137816 */ /* 0x000fe40000000013 */
[----:B------:R-:W-:Y:S02]  /*31b60*/  F2FP.SATFINITE.E5M2.F32.PACK_AB_MERGE_C R42, R43, R42, RZ ;  /* 0x0000002a2b2a723e */ /* 0x000fe400048060ff */
[----:B------:R-:W-:Y:S02]  /*31b70*/  PRMT R16, R33, 0x3340, R0 ;  /* 0x0000334021107816 */ /* 0x000fe40000000000 */
[----:B------:R-:W-:Y:S02]  /*31b80*/  PRMT R13, R36, 0x3340, R31 ;  /* 0x00003340240d7816 */ /* 0x000fe4000000001f */
[----:B------:R-:W-:-:S02]  /*31b90*/  PRMT R8, R21, 0x5410, R20 ;  /* 0x0000541015087816 */ /* 0x000fc40000000014 */
[----:B------:R-:W-:Y:S02]  /*31ba0*/  F2FP.SATFINITE.E5M2.F32.PACK_AB_MERGE_C R50, R51, R50, RZ ;  /* 0x000000323332723e */ /* 0x000fe400048060ff */
[----:B------:R-:W-:Y:S02]  /*31bb0*/  LOP3.LUT R52, R52, 0xffff, RZ, 0xc0, !PT ;  /* 0x0000ffff34347812 */ /* 0x000fe400078ec0ff */
[----:B------:R-:W-:Y:S02]  /*31bc0*/  LOP3.LUT R43, R54, 0xffff, RZ, 0xc0, !PT ;  /* 0x0000ffff362b7812 */ /* 0x000fe400078ec0ff */
[----:B------:R-:W-:Y:S02]  /*31bd0*/  LOP3.LUT R45, R56, 0xffff, RZ, 0xc0, !PT ;  /* 0x0000ffff382d7812 */ /* 0x000fe400078ec0ff */
[----:B------:R-:W-:Y:S02]  /*31be0*/  PRMT R22, R41, 0x3340, R0 ;  /* 0x0000334029167816 */ /* 0x000fe40000000000 */
[----:B------:R-:W-:-:S02]  /*31bf0*/  PRMT R21, R60, 0x3340, R39 ;  /* 0x000033403c157816 */ /* 0x000fc40000000027 */
[----:B------:R-:W-:Y:S02]  /*31c00*/  F2FP.SATFINITE.E5M2.F32.PACK_AB_MERGE_C R66, R67, R66, RZ ;  /* 0x000000424342723e */ /* 0x000fe400048060ff */
[----:B------:R-:W-:Y:S02]  /*31c10*/  F2FP.SATFINITE.E5M2.F32.PACK_AB_MERGE_C R68, R69, R68, RZ ;  /* 0x000000444544723e */ /* 0x000fe400048060ff */
[----:B------:R-:W-:Y:S02]  /*31c20*/  LOP3.LUT R28, R28, 0xffff, RZ, 0xc0, !PT ;  /* 0x0000ffff1c1c7812 */ /* 0x000fe400078ec0ff */
[----:B------:R-:W-:Y:S02]  /*31c30*/  LOP3.LUT R23, R30, 0xffff, RZ, 0xc0, !PT ;  /* 0x0000ffff1e177812 */ /* 0x000fe400078ec0ff */
[----:B------:R-:W-:Y:S02]  /*31c40*/  LOP3.LUT R25, R32, 0xffff, RZ, 0xc0, !PT ;  /* 0x0000ffff20197812 */ /* 0x000fe400078ec0ff */
[----:B------:R-:W-:-:S02]  /*31c50*/  LOP3.LUT R76, R76, 0xffff, RZ, 0xc0, !PT ;  /* 0x0000ffff4c4c7812 */ /* 0x000fc400078ec0ff */
[----:B------:R-:W-:Y:S02]  /*31c60*/  LOP3.LUT R51, R78, 0xffff, RZ, 0xc0, !PT ;  /* 0x0000ffff4e337812 */ /* 0x000fe400078ec0ff */
[----:B------:R-:W-:Y:S02]  /*31c70*/  LOP3.LUT R53, R80, 0xffff, RZ, 0xc0, !PT ;  /* 0x0000ffff50357812 */ /* 0x000fe400078ec0ff */
[----:B------:R-:W-:Y:S02]  /*31c80*/  LOP3.LUT R84, R84, 0xffff, RZ, 0xc0, !PT ;  /* 0x0000ffff54547812 */ /* 0x000fe400078ec0ff */
[----:B------:R-:W-:Y:S02]  /*31c90*/  LOP3.LUT R55, R86, 0xffff, RZ, 0xc0, !PT ;  /* 0x0000ffff56377812 */ /* 0x000fe400078ec0ff */
[----:B------:R-:W-:Y:S02]  /*31ca0*/  LOP3.LUT R57, R88, 0xffff, RZ, 0xc0, !PT ;  /* 0x0000ffff58397812 */ /* 0x000fe400078ec0ff */
[----:B------:R-:W-:-:S02]  /*31cb0*/  F2FP.SATFINITE.E5M2.F32.PACK_AB_MERGE_C R72, R73, R72, RZ ;  /* 0x000000484948723e */ /* 0x000fc400048060ff */
[----:B------:R-:W-:Y:S02]  /*31cc0*/  F2FP.SATFINITE.E5M2.F32.PACK_AB_MERGE_C R100, R101, R100, RZ ;  /* 0x000000646564723e */ /* 0x000fe400048060ff */
[----:B------:R-:W-:Y:S02]  /*31cd0*/  F2FP.SATFINITE.E5M2.F32.PACK_AB_MERGE_C R102, R103, R102, RZ ;  /* 0x000000666766723e */ /* 0x000fe400048060ff */
[----:B------:R-:W-:Y:S02]  /*31ce0*/  F2FP.SATFINITE.E5M2.F32.PACK_AB_MERGE_C R104, R105, R104, RZ ;  /* 0x000000686968723e */ /* 0x000fe400048060ff */
[----:B------:R-:W-:Y:S02]  /*31cf0*/  LOP3.LUT R108, R108, 0xffff, RZ, 0xc0, !PT ;  /* 0x0000ffff6c6c7812 */ /* 0x000fe400078ec0ff */
[----:B------:R-:W-:Y:S02]  /*31d00*/  LOP3.LUT R67, R110, 0xffff, RZ, 0xc0, !PT ;  /* 0x0000ffff6e437812 */ /* 0x000fe400078ec0ff */
[----:B------:R-:W-:-:S02]  /*31d10*/  LOP3.LUT R69, R112, 0xffff, RZ, 0xc0, !PT ;  /* 0x0000ffff70457812 */ /* 0x000fc400078ec0ff */
[----:B------:R-:W-:Y:S02]  /*31d20*/  PRMT R16, R13, 0x5410, R16 ;  /* 0x000054100d107816 */ /* 0x000fe40000000010 */
[----:B------:R-:W-:Y:S02]  /*31d30*/  PRMT R24, R45, 0x3340, R0 ;  /* 0x000033402d187816 */ /* 0x000fe40000000000 */
[----:B------:R-:W-:Y:S02]  /*31d40*/  PRMT R13, R52, 0x3340, R43 ;  /* 0x00003340340d7816 */ /* 0x000fe4000000002b */
[----:B------:R-:W-:Y:S02]  /*31d50*/  PRMT R22, R21, 0x5410, R22 ;  /* 0x0000541015167816 */ /* 0x000fe40000000016 */
[----:B------:R-:W-:Y:S02]  /*31d60*/  PRMT R17, R25, 0x3340, R0 ;  /* 0x0000334019117816 */ /* 0x000fe40000000000 */
[----:B------:R-:W-:-:S02]  /*31d70*/  PRMT R14, R28, 0x3340, R23 ;  /* 0x000033401c0e7816 */ /* 0x000fc40000000017 */
[--C-:B------:R-:W-:Y:S02]  /*31d80*/  PRMT R20, R53, 0x3340, R0.reuse ;  /* 0x0000334035147816 */ /* 0x100fe40000000000 */
[----:B------:R-:W-:Y:S02]  /*31d90*/  PRMT R37, R76, 0x3340, R51 ;  /* 0x000033404c257816 */ /* 0x000fe40000000033 */
[----:B------:R-:W-:Y:S02]  /*31da0*/  PRMT R32, R57, 0x3340, R0 ;  /* 0x0000334039207816 */ /* 0x000fe40000000000 */
[----:B------:R-:W-:Y:S02]  /*31db0*/  PRMT R21, R84, 0x3340, R55 ;  /* 0x0000334054157816 */ /* 0x000fe40000000037 */
[----:B------:R-:W-:Y:S02]  /*31dc0*/  LOP3.LUT R68, R68, 0xffff, RZ, 0xc0, !PT ;  /* 0x0000ffff44447812 */ /* 0x000fe400078ec0ff */
[----:B------:R-:W-:-:S02]  /*31dd0*/  LOP3.LUT R47, R70, 0xffff, RZ, 0xc0, !PT ;  /* 0x0000ffff462f7812 */ /* 0x000fc400078ec0ff */
[----:B------:R-:W-:Y:S02]  /*31de0*/  LOP3.LUT R49, R72, 0xffff, RZ, 0xc0, !PT ;  /* 0x0000ffff48317812 */ /* 0x000fe400078ec0ff */
[----:B------:R-:W-:Y:S02]  /*31df0*/  LOP3.LUT R100, R100, 0xffff, RZ, 0xc0, !PT ;  /* 0x0000ffff64647812 */ /* 0x000fe400078ec0ff */
[----:B------:R-:W-:Y:S02]  /*31e00*/  LOP3.LUT R63, R102, 0xffff, RZ, 0xc0, !PT ;  /* 0x0000ffff663f7812 */ /* 0x000fe400078ec0ff */
[----:B------:R-:W-:Y:S02]  /*31e10*/  LOP3.LUT R65, R104, 0xffff, RZ, 0xc0, !PT ;  /* 0x0000ffff68417812 */ /* 0x000fe400078ec0ff */
[----:B------:R-:W-:Y:S02]  /*31e20*/  PRMT R38, R69, 0x3340, R0 ;  /* 0x0000334045267816 */ /* 0x000fe40000000000 */
[----:B------:R-:W-:-:S02]  /*31e30*/  PRMT R79, R108, 0x3340, R67 ;  /* 0x000033406c4f7816 */ /* 0x000fc40000000043 */
[----:B------:R-:W-:Y:S02]  /*31e40*/  F2FP.SATFINITE.E5M2.F32.PACK_AB_MERGE_C R92, R93, R92, RZ ;  /* 0x0000005c5d5c723e */ /* 0x000fe400048060ff */
[----:B------:R-:W-:Y:S02]  /*31e50*/  F2FP.SATFINITE.E5M2.F32.PACK_AB_MERGE_C R94, R95, R94, RZ ;  /* 0x0000005e5f5e723e */ /* 0x000fe400048060ff */
[----:B------:R-:W-:Y:S02]  /*31e60*/  F2FP.SATFINITE.E5M2.F32.PACK_AB_MERGE_C R96, R97, R96, RZ ;  /* 0x000000606160723e */ /* 0x000fe400048060ff */
[----:B------:R-:W-:Y:S02]  /*31e70*/  F2FP.SATFINITE.E5M2.F32.PACK_AB_MERGE_C R116, R117, R116, RZ ;  /* 0x000000747574723e */ /* 0x000fe400048060ff */
[----:B------:R-:W-:Y:S02]  /*31e80*/  F2FP.SATFINITE.E5M2.F32.PACK_AB_MERGE_C R118, R119, R118, RZ ;  /* 0x000000767776723e */ /* 0x000fe400048060ff */
[----:B------:R-:W-:-:S02]  /*31e90*/  F2FP.SATFINITE.E5M2.F32.PACK_AB_MERGE_C R120, R121, R120, RZ ;  /* 0x000000787978723e */ /* 0x000fc400048060ff */
[----:B------:R-:W-:Y:S02]  /*31ea0*/  PRMT R24, R13, 0x5410, R24 ;  /* 0x000054100d187816 */ /* 0x000fe40000000018 */
[----:B------:R-:W-:Y:S02]  /*31eb0*/  F2FP.SATFINITE.E5M2.F32.PACK_AB_MERGE_C R34, R35, R34, RZ ;  /* 0x000000222322723e */ /* 0x000fe400048060ff */
[----:B------:R-:W-:Y:S02]  /*31ec0*/  PRMT R17, R14, 0x5410, R17 ;  /* 0x000054100e117816 */ /* 0x000fe40000000011 */
[----:B------:R-:W-:Y:S02]  /*31ed0*/  PRMT R13, R37, 0x5410, R20 ;  /* 0x00005410250d7816 */ /* 0x000fe40000000014 */
[----:B------:R-:W-:Y:S02]  /*31ee0*/  PRMT R32, R21, 0x5410, R32 ;  /* 0x0000541015207816 */ /* 0x000fe40000000020 */
[----:B------:R-:W-:-:S02]  /*31ef0*/  F2FP.SATFINITE.E5M2.F32.PACK_AB_MERGE_C R58, R59, R58, RZ ;  /* 0x0000003a3b3a723e */ /* 0x000fc400048060ff */
[--C-:B------:R-:W-:Y:S02]  /*31f00*/  PRMT R14, R49, 0x3340, R0.reuse ;  /* 0x00003340310e7816 */ /* 0x100fe40000000000 */
[----:B------:R-:W-:Y:S02]  /*31f10*/  PRMT R35, R68, 0x3340, R47 ;  /* 0x0000334044237816 */ /* 0x000fe4000000002f */
[----:B------:R-:W-:Y:S02]  /*31f20*/  PRMT R20, R65, 0x3340, R0 ;  /* 0x0000334041147816 */ /* 0x000fe40000000000 */
[----:B------:R-:W-:Y:S02]  /*31f30*/  PRMT R37, R100, 0x3340, R63 ;  /* 0x0000334064257816 */ /* 0x000fe4000000003f */
[----:B------:R-:W-:Y:S02]  /*31f40*/  PRMT R21, R79, 0x5410, R38 ;  /* 0x000054104f157816 */ /* 0x000fe40000000026 */
[----:B------:R-:W-:-:S02]  /*31f50*/  LOP3.LUT R92, R92, 0xffff, RZ, 0xc0, !PT ;  /* 0x0000ffff5c5c7812 */ /* 0x000fc400078ec0ff */
[----:B------:R-:W-:Y:S02]  /*31f60*/  LOP3.LUT R59, R94, 0xffff, RZ, 0xc0, !PT ;  /* 0x0000ffff5e3b7812 */ /* 0x000fe400078ec0ff */
[----:B------:R-:W-:Y:S02]  /*31f70*/  LOP3.LUT R61, R96, 0xffff, RZ, 0xc0, !PT ;  /* 0x0000ffff603d7812 */ /* 0x000fe400078ec0ff */
[----:B------:R-:W-:Y:S02]  /*31f80*/  LOP3.LUT R116, R116, 0xffff, RZ, 0xc0, !PT ;  /* 0x0000ffff74747812 */ /* 0x000fe400078ec0ff */
[----:B------:R-:W-:Y:S02]  /*31f90*/  LOP3.LUT R81, R118, 0xffff, RZ, 0xc0, !PT ;  /* 0x0000ffff76517812 */ /* 0x000fe400078ec0ff */
[----:B------:R-:W-:Y:S02]  /*31fa0*/  LOP3.LUT R79, R120, 0xffff, RZ, 0xc0, !PT ;  /* 0x0000ffff784f7812 */ /* 0x000fe400078ec0ff */
[----:B------:R-:W-:-:S02]  /*31fb0*/  SHF.R.U32.HI R28, RZ, 0x8, R28 ;  /* 0x00000008ff1c7819 */ /* 0x000fc4000001161c */
[----:B------:R-:W-:Y:S02]  /*31fc0*/  SHF.R.U32.HI R23, RZ, 0x8, R23 ;  /* 0x00000008ff177819 */ /* 0x000fe40000011617 */
[----:B------:R-:W-:Y:S02]  /*31fd0*/  F2FP.SATFINITE.E5M2.F32.PACK_AB_MERGE_C R124, R125, R124, RZ ;  /* 0x0000007c7d7c723e */ /* 0x000fe400048060ff */
[----:B------:R-:W-:Y:S02]  /*31fe0*/  F2FP.SATFINITE.E5M2.F32.PACK_AB_MERGE_C R73, R129, R128, RZ ;  /* 0x000000808149723e */ /* 0x000fe400048060ff */
[----:B------:R-:W-:Y:S02]  /*31ff0*/  SHF.R.U32.HI R4, RZ, 0x8, R4 ;  /* 0x00000008ff047819 */ /* 0x000fe40000011604 */
[----:B------:R-:W-:Y:S02]  /*32000*/  SHF.R.U32.HI R11, RZ, 0x8, R11 ;  /* 0x00000008ff0b7819 */ /* 0x000fe4000001160b */
[----:B------:R-:W-:-:S02]  /*32010*/  SHF.R.U32.HI R15, RZ, 0x8, R15 ;  /* 0x00000008ff0f7819 */ /* 0x000fc4000001160f */
[----:B------:R-:W-:Y:S02]  /*32020*/  SHF.R.U32.HI R25, RZ, 0x8, R25 ;  /* 0x00000008ff197819 */ /* 0x000fe40000011619 */
[----:B------:R-:W-:Y:S02]  /*32030*/  SHF.R.U32.HI R36, RZ, 0x8, R36 ;  /* 0x00000008ff247819 */ /* 0x000fe40000011624 */
[----:B------:R-:W-:Y:S02]  /*32040*/  SHF.R.U32.HI R31, RZ, 0x8, R31 ;  /* 0x00000008ff1f7819 */ /* 0x000fe4000001161f */
[----:B------:R-:W-:Y:S02]  /*32050*/  PRMT R14, R35, 0x5410, R14 ;  /* 0x00005410230e7816 */ /* 0x000fe4000000000e */
[----:B------:R-:W-:Y:S02]  /*32060*/  PRMT R20, R37, 0x5410, R20 ;  /* 0x0000541025147816 */ /* 0x000fe40000000014 */
[----:B------:R-:W-:-:S02]  /*32070*/  PRMT R30, R61, 0x3340, R0 ;  /* 0x000033403d1e7816 */ /* 0x000fc40000000000 */
[----:B------:R-:W-:Y:S02]  /*32080*/  PRMT R35, R92, 0x3340, R59 ;  /* 0x000033405c237816 */ /* 0x000fe4000000003b */
[----:B------:R-:W-:Y:S02]  /*32090*/  PRMT R37, R79, 0x3340, R0 ;  /* 0x000033404f257816 */ /* 0x000fe40000000000 */
[----:B------:R-:W-:Y:S02]  /*320a0*/  PRMT R38, R116, 0x3340, R81 ;  /* 0x0000334074267816 */ /* 0x000fe40000000051 */
        /* <DEDUP_REMOVED lines=10> */
[----:B------:R-:W-:Y:S02]  /*32150*/  LOP3.LUT R25, R25, 0xffff, RZ, 0xc0, !PT ;  /* 0x0000ffff19197812 */ /* 0x000fe400078ec0ff */
[----:B------:R-:W-:Y:S02]  /*32160*/  SHF.R.U32.HI R5, RZ, 0x8, R5 ;  /* 0x00000008ff057819 */ /* 0x000fe40000011605 */
[----:B------:R-:W-:Y:S02]  /*32170*/  SHF.R.U32.HI R75, RZ, 0x8, R75 ;  /* 0x00000008ff4b7819 */ /* 0x000fe4000001164b */
[----:B------:R-:W-:Y:S02]  /*32180*/  SHF.R.U32.HI R126, RZ, 0x8, R126 ;  /* 0x00000008ff7e7819 */ /* 0x000fe4000001167e */
[----:B------:R-:W-:-:S02]  /*32190*/  SHF.R.U32.HI R77, RZ, 0x8, R77 ;  /* 0x00000008ff4d7819 */ /* 0x000fc4000001164d */
[----:B------:R-:W-:Y:S02]  /*321a0*/  LOP3.LUT R36, R36, 0xffff, RZ, 0xc0, !PT ;  /* 0x0000ffff24247812 */ /* 0x000fe400078ec0ff */
[----:B------:R-:W-:Y:S02]  /*321b0*/  LOP3.LUT R31, R31, 0xffff, RZ, 0xc0, !PT ;  /* 0x0000ffff1f1f7812 */ /* 0x000fe400078ec0ff */
[----:B------:R-:W-:Y:S02]  /*321c0*/  PRMT R30, R35, 0x5410, R30 ;  /* 0x00005410231e7816 */ /* 0x000fe4000000001e */
[----:B------:R-:W-:Y:S02]  /*321d0*/  PRMT R37, R38, 0x5410, R37 ;  /* 0x0000541026257816 */ /* 0x000fe40000000025 */
[----:B------:R-:W-:Y:S02]  /*321e0*/  PRMT R23, R28, 0x3340, R23 ;  /* 0x000033401c177816 */ /* 0x000fe40000000017 */
[----:B------:R-:W-:-:S02]  /*321f0*/  PRMT R35, R73, 0x3340, R0 ;  /* 0x0000334049237816 */ /* 0x000fc40000000000 */
[----:B------:R-:W-:Y:S02]  /*32200*/  PRMT R40, R124, 0x3340, R71 ;  /* 0x000033407c287816 */ /* 0x000fe40000000047 */
[----:B------:R-:W-:Y:S02]  /*32210*/  PRMT R11, R4, 0x3340, R11 ;  /* 0x00003340040b7816 */ /* 0x000fe4000000000b */
[--C-:B------:R-:W-:Y:S02]  /*32220*/  PRMT R38, R15, 0x3340, R0.reuse ;  /* 0x000033400f267816 */ /* 0x100fe40000000000 */
[----:B------:R-:W-:Y:S02]  /*32230*/  LOP3.LUT R12, R12, 0xffff, RZ, 0xc0, !PT ;  /* 0x0000ffff0c0c7812 */ /* 0x000fe400078ec0ff */
[----:B------:R-:W-:Y:S02]  /*32240*/  LOP3.LUT R9, R9, 0xffff, RZ, 0xc0, !PT ;  /* 0x0000ffff09097812 */ /* 0x000fe400078ec0ff */
[----:B------:R-:W-:-:S02]  /*32250*/  PRMT R28, R25, 0x3340, R0 ;  /* 0x00003340191c7816 */ /* 0x000fc40000000000 */
[----:B------:R-:W-:Y:S02]  /*32260*/  LOP3.LUT R5, R5, 0xffff, RZ, 0xc0, !PT ;  /* 0x0000ffff05057812 */ /* 0x000fe400078ec0ff */
[----:B------:R-:W-:Y:S02]  /*32270*/  LOP3.LUT R4, R75, 0xffff, RZ, 0xc0, !PT ;  /* 0x0000ffff4b047812 */ /* 0x000fe400078ec0ff */
[----:B------:R-:W-:Y:S02]  /*32280*/  LOP3.LUT R15, R126, 0xffff, RZ, 0xc0, !PT ;  /* 0x0000ffff7e0f7812 */ /* 0x000fe400078ec0ff */
[----:B------:R-:W-:Y:S02]  /*32290*/  LOP3.LUT R77, R77, 0xffff, RZ, 0xc0, !PT ;  /* 0x0000ffff4d4d7812 */ /* 0x000fe400078ec0ff */
[----:B------:R-:W-:Y:S02]  /*322a0*/  PRMT R25, R36, 0x3340, R31 ;  /* 0x0000334024197816 */ /* 0x000fe4000000001f */
[----:B------:R-:W-:-:S02]  /*322b0*/  LOP3.LUT R10, R10, 0xffff, RZ, 0xc0, !PT ;  /* 0x0000ffff0a0a7812 */ /* 0x000fc400078ec0ff */
[----:B------:R-:W-:Y:S02]  /*322c0*/  LOP3.LUT R31, R18, 0xffff, RZ, 0xc0, !PT ;  /* 0x0000ffff121f7812 */ /* 0x000fe400078ec0ff */
[----:B------:R-:W-:Y:S02]  /*322d0*/  LOP3.LUT R26, R26, 0xffff, RZ, 0xc0, !PT ;  /* 0x0000ffff1a1a7812 */ /* 0x000fe400078ec0ff */
[----:B------:R-:W-:Y:S02]  /*322e0*/  LOP3.LUT R34, R34, 0xffff, RZ, 0xc0, !PT ;  /* 0x0000ffff22227812 */ /* 0x000fe400078ec0ff */
[----:B------:R-:W-:Y:S02]  /*322f0*/  PRMT R35, R40, 0x5410, R35 ;  /* 0x0000541028237816 */ /* 0x000fe40000000023 */
[----:B------:R-:W-:Y:S02]  /*32300*/  PRMT R9, R12, 0x3340, R9 ;  /* 0x000033400c097816 */ /* 0x000fe40000000009 */
[----:B------:R-:W-:-:S02]  /*32310*/  PRMT R12, R5, 0x3340, R0 ;  /* 0x00003340050c7816 */ /* 0x000fc40000000000 */
[----:B------:R-:W-:Y:S02]  /*32320*/  PRMT R15, R4, 0x3340, R15 ;  /* 0x00003340040f7816 */ /* 0x000fe4000000000f */
[----:B------:R-:W-:Y:S02]  /*32330*/  PRMT R40, R77, 0x3340, R0 ;  /* 0x000033404d287816 */ /* 0x000fe40000000000 */
[----:B------:R-:W-:Y:S02]  /*32340*/  PRMT R4, R7, 0x4210, R10 ;  /* 0x0000421007047816 */ /* 0x000fe4000000000a */
[----:B------:R-:W-:Y:S02]  /*32350*/  PRMT R5, R6, 0x4210, R31 ;  /* 0x0000421006057816 */ /* 0x000fe4000000001f */
[----:B------:R-:W-:Y:S02]  /*32360*/  PRMT R6, R19, 0x4210, R26 ;  /* 0x0000421013067816 */ /* 0x000fe4000000001a */
[----:B------:R-:W-:-:S02]  /*32370*/  PRMT R7, R17, 0x4210, R34 ;  /* 0x0000421011077816 */ /* 0x000fc40000000022 */
[----:B------:R-:W-:Y:S02]  /*32380*/  PRMT R11, R11, 0x5410, R38 ;  /* 0x000054100b0b7816 */ /* 0x000fe40000000026 */
[----:B------:R-:W-:Y:S01]  /*32390*/  PRMT R12, R9, 0x5410, R12 ;  /* 0x00005410090c7816 */ /* 0x000fe2000000000c */
[----:B-1----:R0:W-:Y:S01]  /*323a0*/  STS.128 [R3], R4 ;  /* 0x0000000403007388 */ /* 0x0021e20000000c00 */
[----:B------:R-:W-:Y:S02]  /*323b0*/  PRMT R15, R15, 0x5410, R40 ;  /* 0x000054100f0f7816 */ /* 0x000fe40000000028 */
[----:B------:R-:W-:Y:S02]  /*323c0*/  PRMT R23, R23, 0x5410, R28 ;  /* 0x0000541017177816 */ /* 0x000fe4000000001c */
[----:B------:R-:W-:Y:S01]  /*323d0*/  SHF.R.U32.HI R33, RZ, 0x8, R33 ;  /* 0x00000008ff217819 */ /* 0x000fe20000011621 */
[----:B------:R-:W1:Y:S01]  /*323e0*/  LDC R28, c[0x0][0x3b8] ;  /* 0x0000ee00ff1c7b82 */ /* 0x000e620000000800 */
[----:B------:R-:W-:-:S02]  /*323f0*/  SHF.R.U32.HI R44, RZ, 0x8, R44 ;  /* 0x00000008ff2c7819 */ /* 0x000fc4000001162c */
[----:B------:R-:W-:Y:S02]  /*32400*/  LOP3.LUT R33, R33, 0xffff, RZ, 0xc0, !PT ;  /* 0x0000ffff21217812 */ /* 0x000fe400078ec0ff */
[----:B------:R-:W-:Y:S02]  /*32410*/  SHF.R.U32.HI R27, RZ, 0x8, R27 ;  /* 0x00000008ff1b7819 */ /* 0x000fe4000001161b */
[----:B------:R-:W-:Y:S02]  /*32420*/  SHF.R.U32.HI R29, RZ, 0x8, R29 ;  /* 0x00000008ff1d7819 */ /* 0x000fe4000001161d */
[----:B------:R-:W-:Y:S02]  /*32430*/  SHF.R.U32.HI R60, RZ, 0x8, R60 ;  /* 0x00000008ff3c7819 */ /* 0x000fe4000001163c */
[----:B0-----:R-:W-:Y:S02]  /*32440*/  PRMT R4, R11, 0x5210, R10 ;  /* 0x000052100b047816 */ /* 0x001fe4000000000a */
[----:B------:R-:W-:-:S02]  /*32450*/  PRMT R5, R12, 0x5210, R31 ;  /* 0x000052100c057816 */ /* 0x000fc4000000001f */
[----:B------:R-:W-:Y:S02]  /*32460*/  PRMT R6, R15, 0x5210, R26 ;  /* 0x000052100f067816 */ /* 0x000fe4000000001a */
[----:B------:R-:W-:Y:S02]  /*32470*/  PRMT R7, R23, 0x5210, R34 ;  /* 0x0000521017077816 */ /* 0x000fe40000000022 */
[----:B------:R-:W-:Y:S02]  /*32480*/  SHF.R.U32.HI R39, RZ, 0x8, R39 ;  /* 0x00000008ff277819 */ /* 0x000fe40000011627 */
[----:B------:R-:W-:Y:S01]  /*32490*/  SHF.R.U32.HI R41, RZ, 0x8, R41 ;  /* 0x00000008ff297819 */ /* 0x000fe20000011629 */
[----:B------:R-:W-:Y:S01]  /*324a0*/  STS.128 [R3+0x400], R4 ;  /* 0x0004000403007388 */ /* 0x000fe20000000c00 */
[----:B------:R-:W-:Y:S02]  /*324b0*/  SHF.R.U32.HI R52, RZ, 0x8, R52 ;  /* 0x00000008ff347819 */ /* 0x000fe40000011634 */
[----:B------:R-:W-:Y:S01]  /*324c0*/  SHF.R.U32.HI R43, RZ, 0x8, R43 ;  /* 0x00000008ff2b7819 */ /* 0x000fe2000001162b */
[----:B------:R-:W-:Y:S01]  /*324d0*/  BAR.SYNC.DEFER_BLOCKING 0x0 ;  /* 0x0000000000007b1d */ /* 0x000fe20000010000 */
[----:B------:R-:W-:-:S02]  /*324e0*/  SHF.R.U32.HI R45, RZ, 0x8, R45 ;  /* 0x00000008ff2d7819 */ /* 0x000fc4000001162d */
[----:B------:R-:W-:Y:S02]  /*324f0*/  PRMT R36, R33, 0x3340, R0 ;  /* 0x0000334021247816 */ /* 0x000fe40000000000 */
[----:B------:R-:W-:Y:S02]  /*32500*/  LOP3.LUT R44, R44, 0xffff, RZ, 0xc0, !PT ;  /* 0x0000ffff2c2c7812 */ /* 0x000fe400078ec0ff */
        /* <DEDUP_REMOVED lines=8> */
[----:B------:R-:W-:Y:S01]  /*32590*/  PRMT R27, R44, 0x3340, R27 ;  /* 0x000033402c1b7816 */ /* 0x000fe2000000001b */
[----:B------:R-:W-:Y:S01]  /*325a0*/  LDS.128 R4, [R2+0x800] ;  /* 0x0008000002047984 */ /* 0x000fe20000000c00 */
[----:B------:R-:W-:-:S02]  /*325b0*/  PRMT R36, R25, 0x5410, R36 ;  /* 0x0000541019247816 */ /* 0x000fc40000000024 */
[----:B------:R-:W-:Y:S02]  /*325c0*/  LOP3.LUT R9, R42, 0xffff, RZ, 0xc0, !PT ;  /* 0x0000ffff2a097812 */ /* 0x000fe400078ec0ff */
[--C-:B------:R-:W-:Y:S02]  /*325d0*/  PRMT R44, R29, 0x3340, R0.reuse ;  /* 0x000033401d2c7816 */ /* 0x100fe40000000000 */
[----:B------:R-:W-:Y:S02]  /*325e0*/  PRMT R60, R60, 0x3340, R39 ;  /* 0x000033403c3c7816 */ /* 0x000fe40000000027 */
[--C-:B------:R-:W-:Y:S02]  /*325f0*/  PRMT R41, R41, 0x3340, R0.reuse ;  /* 0x0000334029297816 */ /* 0x100fe40000000000 */
[----:B------:R-:W-:Y:S02]  /*32600*/  PRMT R29, R52, 0x3340, R43 ;  /* 0x00003340341d7816 */ /* 0x000fe4000000002b */
[----:B------:R-:W-:-:S02]  /*32610*/  PRMT R46, R45, 0x3340, R0 ;  /* 0x000033402d2e7816 */ /* 0x000fc40000000000 */
[--C-:B------:R-:W-:Y:S02]  /*32620*/  PRMT R16, R16, 0x4210, R9.reuse ;  /* 0x0000421010107816 */ /* 0x100fe40000000009 */
[----:B------:R-:W-:Y:S02]  /*32630*/  PRMT R40, R36, 0x5210, R9 ;  /* 0x0000521024287816 */ /* 0x000fe40000000009 */
[----:B------:R-:W-:Y:S02]  /*32640*/  PRMT R60, R60, 0x5410, R41 ;  /* 0x000054103c3c7816 */ /* 0x000fe40000000029 */
[----:B------:R-:W-:Y:S02]  /*32650*/  LOP3.LUT R9, R58, 0xffff, RZ, 0xc0, !PT ;  /* 0x0000ffff3a097812 */ /* 0x000fe400078ec0ff */
[----:B------:R-:W-:Y:S02]  /*32660*/  PRMT R46, R29, 0x5410, R46 ;  /* 0x000054101d2e7816 */ /* 0x000fe4000000002e */
[----:B------:R-:W-:-:S02]  /*32670*/  LOP3.LUT R41, R50, 0xffff, RZ, 0xc0, !PT ;  /* 0x0000ffff32297812 */ /* 0x000fc400078ec0ff */
[----:B------:R-:W-:Y:S02]  /*32680*/  PRMT R18, R24, 0x4210, R9 ;  /* 0x0000421018127816 */ /* 0x000fe40000000009 */
[----:B------:R-:W-:Y:S02]  /*32690*/  PRMT R17, R8, 0x4210, R41 ;  /* 0x0000421008117816 */ /* 0x000fe40000000029 */
[----:B------:R-:W-:Y:S02]  /*326a0*/  PRMT R42, R46, 0x5210, R9 ;  /* 0x000052102e2a7816 */ /* 0x000fe40000000009 */
[----:B------:R-:W0:Y:S01]  /*326b0*/  LDS.128 R8, [R2] ;  /* 0x0000000002087984 */ /* 0x000e220000000c00 */
[----:B------:R-:W-:Y:S02]  /*326c0*/  LOP3.LUT R43, R66, 0xffff, RZ, 0xc0, !PT ;  /* 0x0000ffff422b7812 */ /* 0x000fe400078ec0ff */
[----:B------:R-:W-:Y:S02]  /*326d0*/  PRMT R44, R27, 0x5410, R44 ;  /* 0x000054101b2c7816 */ /* 0x000fe4000000002c */
[----:B------:R-:W-:Y:S01]  /*326e0*/  PRMT R19, R22, 0x4210, R43 ;  /* 0x0000421016137816 */ /* 0x000fe2000000002b */
[----:B------:R-:W-:Y:S01]  /*326f0*/  BAR.SYNC.DEFER_BLOCKING 0x0 ;  /* 0x0000000000007b1d */ /* 0x000fe20000010000 */
[----:B------:R-:W-:-:S02]  /*32700*/  PRMT R41, R44, 0x5210, R41 ;  /* 0x000052102c297816 */ /* 0x000fc40000000029 */
[----:B------:R-:W-:Y:S02]  /*32710*/  PRMT R43, R60, 0x5210, R43 ;  /* 0x000052103c2b7816 */ /* 0x000fe4000000002b */
[----:B------:R-:W-:Y:S02]  /*32720*/  SHF.R.U32.HI R68, RZ, 0x8, R68 ;  /* 0x00000008ff447819 */ /* 0x000fe40000011644 */
[----:B------:R-:W-:Y:S02]  /*32730*/  SHF.R.U32.HI R47, RZ, 0x8, R47 ;  /* 0x00000008ff2f7819 */ /* 0x000fe4000001162f */
[----:B------:R-:W-:Y:S02]  /*32740*/  SHF.R.U32.HI R49, RZ, 0x8, R49 ;  /* 0x00000008ff317819 */ /* 0x000fe40000011631 */
[----:B------:R-:W-:Y:S02]  /*32750*/  LOP3.LUT R68, R68, 0xffff, RZ, 0xc0, !PT ;  /* 0x0000ffff44447812 */ /* 0x000fe400078ec0ff */
[----:B------:R-:W-:-:S02]  /*32760*/  LOP3.LUT R47, R47, 0xffff, RZ, 0xc0, !PT ;  /* 0x0000ffff2f2f7812 */ /* 0x000fc400078ec0ff */
[----:B------:R-:W-:Y:S02]  /*32770*/  LOP3.LUT R49, R49, 0xffff, RZ, 0xc0, !PT ;  /* 0x0000ffff31317812 */ /* 0x000fe400078ec0ff */
[----:B------:R-:W-:Y:S02]  /*32780*/  SHF.R.U32.HI R84, RZ, 0x8, R84 ;  /* 0x00000008ff547819 */ /* 0x000fe40000011654 */
[----:B------:R-:W-:Y:S02]  /*32790*/  SHF.R.U32.HI R55, RZ, 0x8, R55 ;  /* 0x00000008ff377819 */ /* 0x000fe40000011637 */
[----:B------:R-:W-:Y:S02]  /*327a0*/  SHF.R.U32.HI R57, RZ, 0x8, R57 ;  /* 0x00000008ff397819 */ /* 0x000fe40000011639 */
[----:B------:R-:W-:Y:S01]  /*327b0*/  SHF.R.U32.HI R92, RZ, 0x8, R92 ;  /* 0x00000008ff5c7819 */ /* 0x000fe2000001165c */
[----:B------:R-:W-:Y:S01]  /*327c0*/  STS.128 [R3], R16 ;  /* 0x0000001003007388 */ /* 0x000fe20000000c00 */
[----:B------:R-:W-:-:S02]  /*327d0*/  SHF.R.U32.HI R59, RZ, 0x8, R59 ;  /* 0x00000008ff3b7819 */ /* 0x000fc4000001163b */
[----:B------:R-:W-:Y:S01]  /*327e0*/  SHF.R.U32.HI R61, RZ, 0x8, R61 ;  /* 0x00000008ff3d7819 */ /* 0x000fe2000001163d */
[----:B------:R0:W-:Y:S01]  /*327f0*/  STS.128 [R3+0x400], R40 ;  /* 0x0004002803007388 */ /* 0x0001e20000000c00 */
[----:B------:R-:W-:Y:S02]  /*32800*/  F2FP.SATFINITE.E5M2.F32.PACK_AB_MERGE_C R82, R83, R82, RZ ;  /* 0x000000525352723e */ /* 0x000fe400048060ff */
[----:B------:R-:W-:Y:S01]  /*32810*/  PRMT R68, R68, 0x3340, R47 ;  /* 0x0000334044447816 */ /* 0x000fe2000000002f */
[----:B------:R-:W-:Y:S01]  /*32820*/  BAR.SYNC.DEFER_BLOCKING 0x0 ;  /* 0x0000000000007b1d */ /* 0x000fe20000010000 */
        /* <DEDUP_REMOVED lines=8> */
[----:B------:R-:W-:-:S02]  /*328b0*/  LOP3.LUT R15, R74, 0xffff, RZ, 0xc0, !PT ;  /* 0x0000ffff4a0f7812 */ /* 0x000fc400078ec0ff */
[----:B------:R-:W-:Y:S02]  /*328c0*/  LOP3.LUT R82, R82, 0xffff, RZ, 0xc0, !PT ;  /* 0x0000ffff52527812 */ /* 0x000fe400078ec0ff */
[----:B------:R-:W-:Y:S02]  /*328d0*/  F2FP.SATFINITE.E5M2.F32.PACK_AB_MERGE_C R90, R91, R90, RZ ;  /* 0x0000005a5b5a723e */ /* 0x000fe400048060ff */
[----:B------:R-:W-:Y:S01]  /*328e0*/  F2FP.SATFINITE.E5M2.F32.PACK_AB_MERGE_C R98, R99, R98, RZ ;  /* 0x000000626362723e */ /* 0x000fe200048060ff */
[----:B------:R-:W-:Y:S01]  /*328f0*/  LDS.128 R16, [R2] ;  /* 0x0000000002107984 */ /* 0x000fe20000000c00 */
[----:B------:R-:W-:Y:S02]  /*32900*/  SHF.R.U32.HI R124, RZ, 0x8, R124 ;  /* 0x00000008ff7c7819 */ /* 0x000fe4000001167c */
[----:B------:R-:W-:Y:S02]  /*32910*/  SHF.R.U32.HI R71, RZ, 0x8, R71 ;  /* 0x00000008ff477819 */ /* 0x000fe40000011647 */
[----:B------:R-:W-:-:S02]  /*32920*/  PRMT R84, R84, 0x3340, R55 ;  /* 0x0000334054547816 */ /* 0x000fc40000000037 */
[--C-:B------:R-:W-:Y:S02]  /*32930*/  PRMT R57, R57, 0x3340, R0.reuse ;  /* 0x0000334039397816 */ /* 0x100fe40000000000 */
[----:B------:R-:W-:Y:S02]  /*32940*/  PRMT R92, R92, 0x3340, R59 ;  /* 0x000033405c5c7816 */ /* 0x000fe4000000003b */
[----:B------:R-:W-:Y:S02]  /*32950*/  PRMT R61, R61, 0x3340, R0 ;  /* 0x000033403d3d7816 */ /* 0x000fe40000000000 */
[--C-:B------:R-:W-:Y:S02]  /*32960*/  PRMT R24, R14, 0x4210, R15.reuse ;  /* 0x000042100e187816 */ /* 0x100fe4000000000f */
[----:B------:R-:W-:Y:S02]  /*32970*/  PRMT R68, R68, 0x5210, R15 ;  /* 0x0000521044447816 */ /* 0x000fe4000000000f */
[----:B------:R-:W-:-:S02]  /*32980*/  PRMT R25, R13, 0x4210, R82 ;  /* 0x000042100d197816 */ /* 0x000fc40000000052 */
[----:B------:R-:W-:Y:S02]  /*32990*/  LOP3.LUT R124, R124, 0xffff, RZ, 0xc0, !PT ;  /* 0x0000ffff7c7c7812 */ /* 0x000fe400078ec0ff */
[----:B------:R-:W-:Y:S02]  /*329a0*/  LOP3.LUT R71, R71, 0xffff, RZ, 0xc0, !PT ;  /* 0x0000ffff47477812 */ /* 0x000fe400078ec0ff */
[----:B------:R-:W-:Y:S02]  /*329b0*/  LOP3.LUT R15, R90, 0xffff, RZ, 0xc0, !PT ;  /* 0x0000ffff5a0f7812 */ /* 0x000fe400078ec0ff */
[----:B------:R-:W-:Y:S02]  /*329c0*/  LOP3.LUT R13, R98, 0xffff, RZ, 0xc0, !PT ;  /* 0x0000ffff620d7812 */ /* 0x000fe400078ec0ff */
[----:B------:R-:W-:Y:S02]  /*329d0*/  PRMT R70, R84, 0x5410, R57 ;  /* 0x0000541054467816 */ /* 0x000fe40000000039 */
[----:B------:R-:W-:-:S02]  /*329e0*/  PRMT R92, R92, 0x5410, R61 ;  /* 0x000054105c5c7816 */ /* 0x000fc4000000003d */
[----:B------:R-:W-:Y:S02]  /*329f0*/  PRMT R124, R124, 0x3340, R71 ;  /* 0x000033407c7c7816 */ /* 0x000fe40000000047 */
[--C-:B------:R-:W-:Y:S02]  /*32a00*/  PRMT R26, R32, 0x4210, R15.reuse ;  /* 0x00004210201a7816 */ /* 0x100fe4000000000f */
[----:B------:R-:W-:Y:S02]  /*32a10*/  PRMT R70, R70, 0x5210, R15 ;  /* 0x0000521046467816 */ /* 0x000fe4000000000f */
[--C-:B------:R-:W-:Y:S01]  /*32a20*/  PRMT R27, R30, 0x4210, R13.reuse ;  /* 0x000042101e1b7816 */ /* 0x100fe2000000000d */
[----:B--2---:R-:W-:Y:S01]  /*32a30*/  IMAD R30, R135, UR4, RZ ;  /* 0x00000004871e7c24 */ /* 0x004fe2000f8e02ff */
[----:B------:R-:W-:Y:S01]  /*32a40*/  PRMT R71, R92, 0x5210, R13 ;  /* 0x000052105c477816 */ /* 0x000fe2000000000d */
[----:B------:R-:W2:Y:S01]  /*32a50*/  LDCU UR4, c[0x0][0x39c] ;  /* 0x00007380ff0477ac */ /* 0x000ea20008000800 */
[----:B------:R-:W-:Y:S01]  /*32a60*/  LDS.128 R12, [R2+0x800] ;  /* 0x00080000020c7984 */ /* 0x000fe20000000c00 */
[----:B------:R-:W-:-:S02]  /*32a70*/  SHF.R.U32.HI R76, RZ, 0x8, R76 ;  /* 0x00000008ff4c7819 */ /* 0x000fc4000001164c */
[----:B------:R-:W-:Y:S01]  /*32a80*/  SHF.R.U32.HI R51, RZ, 0x8, R51 ;  /* 0x00000008ff337819 */ /* 0x000fe20000011633 */
[----:B------:R-:W-:Y:S01]  /*32a90*/  BAR.SYNC.DEFER_BLOCKING 0x0 ;  /* 0x0000000000007b1d */ /* 0x000fe20000010000 */
[----:B------:R-:W-:Y:S02]  /*32aa0*/  SHF.R.U32.HI R53, RZ, 0x8, R53 ;  /* 0x00000008ff357819 */ /* 0x000fe40000011635 */
[----:B------:R-:W-:Y:S02]  /*32ab0*/  SHF.R.U32.HI R108, RZ, 0x8, R108 ;  /* 0x00000008ff6c7819 */ /* 0x000fe4000001166c */
[----:B------:R-:W-:Y:S02]  /*32ac0*/  SHF.R.U32.HI R67, RZ, 0x8, R67 ;  /* 0x00000008ff437819 */ /* 0x000fe40000011643 */
[----:B------:R-:W-:Y:S02]  /*32ad0*/  SHF.R.U32.HI R69, RZ, 0x8, R69 ;  /* 0x00000008ff457819 */ /* 0x000fe40000011645 */
[----:B------:R-:W-:-:S02]  /*32ae0*/  LOP3.LUT R76, R76, 0xffff, RZ, 0xc0, !PT ;  /* 0x0000ffff4c4c7812 */ /* 0x000fc400078ec0ff */
[----:B------:R-:W-:Y:S02]  /*32af0*/  LOP3.LUT R51, R51, 0xffff, RZ, 0xc0, !PT ;  /* 0x0000ffff33337812 */ /* 0x000fe400078ec0ff */
[----:B------:R-:W-:Y:S02]  /*32b00*/  LOP3.LUT R53, R53, 0xffff, RZ, 0xc0, !PT ;  /* 0x0000ffff35357812 */ /* 0x000fe400078ec0ff */
[----:B------:R-:W-:Y:S02]  /*32b10*/  LOP3.LUT R108, R108, 0xffff, RZ, 0xc0, !PT ;  /* 0x0000ffff6c6c7812 */ /* 0x000fe400078ec0ff */
[----:B------:R-:W-:Y:S02]  /*32b20*/  LOP3.LUT R67, R67, 0xffff, RZ, 0xc0, !PT ;  /* 0x0000ffff43437812 */ /* 0x000fe400078ec0ff */
[----:B------:R-:W-:Y:S02]  /*32b30*/  LOP3.LUT R69, R69, 0xffff, RZ, 0xc0, !PT ;  /* 0x0000ffff45457812 */ /* 0x000fe400078ec0ff */
[----:B------:R-:W-:-:S02]  /*32b40*/  PRMT R76, R76, 0x3340, R51 ;  /* 0x000033404c4c7816 */ /* 0x000fc40000000033 */
[--C-:B------:R-:W-:Y:S01]  /*32b50*/  PRMT R53, R53, 0x3340, R0.reuse ;  /* 0x0000334035357816 */ /* 0x100fe20000000000 */
[----:B------:R-:W-:Y:S01]  /*32b60*/  STS.128 [R3], R24 ;  /* 0x0000001803007388 */ /* 0x000fe20000000c00 */
[----:B------:R-:W-:Y:S02]  /*32b70*/  PRMT R108, R108, 0x3340, R67 ;  /* 0x000033406c6c7816 */ /* 0x000fe40000000043 */
[----:B------:R-:W-:Y:S02]  /*32b80*/  PRMT R69, R69, 0x3340, R0 ;  /* 0x0000334045457816 */ /* 0x000fe40000000000 */
[----:B------:R-:W-:Y:S02]  /*32b90*/  PRMT R53, R76, 0x5410, R53 ;  /* 0x000054104c357816 */ /* 0x000fe40000000035 */
[----:B------:R-:W-:Y:S02]  /*32ba0*/  PRMT R101, R108, 0x5410, R69 ;  /* 0x000054106c657816 */ /* 0x000fe40000000045 */
[----:B------:R-:W-:-:S02]  /*32bb0*/  PRMT R69, R53, 0x5210, R82 ;  /* 0x0000521035457816 */ /* 0x000fc40000000052 */
[----:B------:R-:W-:Y:S02]  /*32bc0*/  SHF.R.U32.HI R100, RZ, 0x8, R100 ;  /* 0x00000008ff647819 */ /* 0x000fe40000011664 */
[----:B------:R-:W-:Y:S01]  /*32bd0*/  SHF.R.U32.HI R63, RZ, 0x8, R63 ;  /* 0x00000008ff3f7819 */ /* 0x000fe2000001163f */
[----:B------:R-:W-:Y:S01]  /*32be0*/  STS.128 [R3+0x400], R68 ;  /* 0x0004004403007388 */ /* 0x000fe20000000c00 */
[----:B------:R-:W-:Y:S02]  /*32bf0*/  SHF.R.U32.HI R65, RZ, 0x8, R65 ;  /* 0x00000008ff417819 */ /* 0x000fe40000011641 */
[----:B------:R-:W-:Y:S01]  /*32c00*/  LOP3.LUT R100, R100, 0xffff, RZ, 0xc0, !PT ;  /* 0x0000ffff64647812 */ /* 0x000fe200078ec0ff */
[----:B------:R-:W-:Y:S01]  /*32c10*/  BAR.SYNC.DEFER_BLOCKING 0x0 ;  /* 0x0000000000007b1d */ /* 0x000fe20000010000 */
[----:B------:R-:W-:Y:S02]  /*32c20*/  LOP3.LUT R63, R63, 0xffff, RZ, 0xc0, !PT ;  /* 0x0000ffff3f3f7812 */ /* 0x000fe400078ec0ff */
[----:B------:R-:W-:-:S02]  /*32c30*/  LOP3.LUT R65, R65, 0xffff, RZ, 0xc0, !PT ;  /* 0x0000ffff41417812 */ /* 0x000fc400078ec0ff */
[----:B------:R-:W-:Y:S02]  /*32c40*/  F2FP.SATFINITE.E5M2.F32.PACK_AB_MERGE_C R106, R107, R106, RZ ;  /* 0x0000006a6b6a723e */ /* 0x000fe400048060ff */
[----:B------:R-:W-:Y:S02]  /*32c50*/  F2FP.SATFINITE.E5M2.F32.PACK_AB_MERGE_C R114, R115, R114, RZ ;  /* 0x000000727372723e */ /* 0x000fe400048060ff */
[----:B------:R-:W-:Y:S02]  /*32c60*/  PRMT R100, R100, 0x3340, R63 ;  /* 0x0000334064647816 */ /* 0x000fe4000000003f */
[----:B------:R-:W-:Y:S02]  /*32c70*/  PRMT R65, R65, 0x3340, R0 ;  /* 0x0000334041417816 */ /* 0x000fe40000000000 */
[----:B------:R-:W-:Y:S02]  /*32c80*/  LOP3.LUT R23, R106, 0xffff, RZ, 0xc0, !PT ;  /* 0x0000ffff6a177812 */ /* 0x000fe400078ec0ff */
[----:B------:R-:W-:-:S02]  /*32c90*/  PRMT R100, R100, 0x5410, R65 ;  /* 0x0000541064647816 */ /* 0x000fc40000000041 */
[----:B------:R-:W-:Y:S02]  /*32ca0*/  LOP3.LUT R114, R114, 0xffff, RZ, 0xc0, !PT ;  /* 0x0000ffff72727812 */ /* 0x000fe400078ec0ff */
[--C-:B------:R-:W-:Y:S02]  /*32cb0*/  PRMT R44, R20, 0x4210, R23.reuse ;  /* 0x00004210142c7816 */ /* 0x100fe40000000017 */
[----:B------:R-:W-:Y:S02]  /*32cc0*/  PRMT R100, R100, 0x5210, R23 ;  /* 0x0000521064647816 */ /* 0x000fe40000000017 */
[----:B------:R-:W-:Y:S01]  /*32cd0*/  PRMT R45, R21, 0x4210, R114 ;  /* 0x00004210152d7816 */ /* 0x000fe20000000072 */
[----:B------:R-:W0:Y:S01]  /*32ce0*/  LDS.128 R24, [R2] ;  /* 0x0000000002187984 */ /* 0x000e220000000c00 */
[----:B------:R-:W-:Y:S02]  /*32cf0*/  SHF.R.U32.HI R116, RZ, 0x8, R116 ;  /* 0x00000008ff747819 */ /* 0x000fe40000011674 */
[----:B------:R-:W-:Y:S01]  /*32d00*/  SHF.R.U32.HI R81, RZ, 0x8, R81 ;  /* 0x00000008ff517819 */ /* 0x000fe20000011651 */
[----:B------:R-:W-:Y:S01]  /*32d10*/  LDS.128 R20, [R2+0x800] ;  /* 0x0008000002147984 */ /* 0x000fe20000000c00 */
[----:B------:R-:W-:-:S02]  /*32d20*/  SHF.R.U32.HI R79, RZ, 0x8, R79 ;  /* 0x00000008ff4f7819 */ /* 0x000fc4000001164f */
[----:B------:R-:W-:Y:S02]  /*32d30*/  SHF.R.U32.HI R73, RZ, 0x8, R73 ;  /* 0x00000008ff497819 */ /* 0x000fe40000011649 */
[----:B------:R-:W-:Y:S02]  /*32d40*/  LOP3.LUT R116, R116, 0xffff, RZ, 0xc0, !PT ;  /* 0x0000ffff74747812 */ /* 0x000fe400078ec0ff */
[----:B------:R-:W-:Y:S02]  /*32d50*/  LOP3.LUT R81, R81, 0xffff, RZ, 0xc0, !PT ;  /* 0x0000ffff51517812 */ /* 0x000fe400078ec0ff */
[----:B------:R-:W-:Y:S02]  /*32d60*/  LOP3.LUT R79, R79, 0xffff, RZ, 0xc0, !PT ;  /* 0x0000ffff4f4f7812 */ /* 0x000fe400078ec0ff */
[----:B------:R-:W-:Y:S02]  /*32d70*/  LOP3.LUT R73, R73, 0xffff, RZ, 0xc0, !PT ;  /* 0x0000ffff49497812 */ /* 0x000fe400078ec0ff */
[----:B------:R-:W-:-:S02]  /*32d80*/  F2FP.SATFINITE.E5M2.F32.PACK_AB_MERGE_C R122, R123, R122, RZ ;  /* 0x0000007a7b7a723e */ /* 0x000fc400048060ff */
[----:B------:R-:W-:Y:S02]  /*32d90*/  F2FP.SATFINITE.E5M2.F32.PACK_AB_MERGE_C R130, R131, R130, RZ ;  /* 0x000000828382723e */ /* 0x000fe400048060ff */
[----:B------:R-:W-:Y:S02]  /*32da0*/  PRMT R116, R116, 0x3340, R81 ;  /* 0x0000334074747816 */ /* 0x000fe40000000051 */
[--C-:B------:R-:W-:Y:S02]  /*32db0*/  PRMT R79, R79, 0x3340, R0.reuse ;  /* 0x000033404f4f7816 */ /* 0x100fe40000000000 */
[----:B------:R-:W-:Y:S02]  /*32dc0*/  PRMT R73, R73, 0x3340, R0 ;  /* 0x0000334049497816 */ /* 0x000fe40000000000 */
[----:B------:R-:W-:Y:S02]  /*32dd0*/  SHF.R.U32.HI R33, RZ, 0x6, R134 ;  /* 0x00000006ff217819 */ /* 0x000fe40000011686 */
[----:B------:R-:W-:-:S02]  /*32de0*/  PRMT R79, R116, 0x5410, R79 ;  /* 0x00005410744f7816 */ /* 0x000fc4000000004f */
[----:B------:R-:W-:Y:S02]  /*32df0*/  PRMT R73, R124, 0x5410, R73 ;  /* 0x000054107c497816 */ /* 0x000fe40000000049 */
[----:B------:R-:W-:Y:S02]  /*32e00*/  LOP3.LUT R122, R122, 0xffff, RZ, 0xc0, !PT ;  /* 0x0000ffff7a7a7812 */ /* 0x000fe400078ec0ff */
[----:B------:R-:W-:Y:S02]  /*32e10*/  LOP3.LUT R130, R130, 0xffff, RZ, 0xc0, !PT ;  /* 0x0000ffff82827812 */ /* 0x000fe400078ec0ff */
[----:B------:R-:W-:Y:S02]  /*32e20*/  SGXT.U32 R33, R33, 0x1 ;  /* 0x000000012121781a */ /* 0x000fe40000000000 */
[----:B------:R-:W-:Y:S02]  /*32e30*/  PRMT R101, R101, 0x5210, R114 ;  /* 0x0000521065657816 */ /* 0x000fe40000000072 */
[----:B------:R-:W-:-:S02]  /*32e40*/  PRMT R46, R37, 0x4210, R122 ;  /* 0x00004210252e7816 */ /* 0x000fc4000000007a */
[----:B------:R-:W-:Y:S02]  /*32e50*/  PRMT R102, R79, 0x5210, R122 ;  /* 0x000052104f667816 */ /* 0x000fe4000000007a */
[--C-:B------:R-:W-:Y:S01]  /*32e60*/  PRMT R47, R35, 0x4210, R130.reuse ;  /* 0x00004210232f7816 */ /* 0x100fe20000000082 */
[----:B------:R-:W-:Y:S01]  /*32e70*/  BAR.SYNC.DEFER_BLOCKING 0x0 ;  /* 0x0000000000007b1d */ /* 0x000fe20000010000 */
[----:B------:R-:W-:Y:S02]  /*32e80*/  PRMT R103, R73, 0x5210, R130 ;  /* 0x0000521049677816 */ /* 0x000fe40000000082 */
[----:B------:R-:W-:Y:S02]  /*32e90*/  LOP3.LUT R31, R0, R33, RZ, 0xfc, !PT ;  /* 0x00000021001f7212 */ /* 0x000fe400078efcff */
[C---:B------:R-:W-:Y:S02]  /*32ea0*/  IADD3 R29, P2, PT, R30.reuse, UR12, RZ ;  /* 0x0000000c1e1d7c10 */ /* 0x040fe4000ff5e0ff */
[----:B------:R-:W-:Y:S01]  /*32eb0*/  ISETP.GE.AND P0, PT, R135, UR14, PT ;  /* 0x0000000e87007c0c */ /* 0x000fe2000bf06270 */
[----:B-1----:R-:W-:Y:S01]  /*32ec0*/  IMAD R32, R31, R28, RZ ;  /* 0x0000001c1f207224 */ /* 0x002fe200078e02ff */
[----:B------:R-:W-:-:S02]  /*32ed0*/  LEA.HI.X.SX32 R30, R30, UR13, 0x1, P2 ;  /* 0x0000000d1e1e7c11 */ /* 0x000fc400090f0eff */
[--C-:B------:R-:W-:Y:S02]  /*32ee0*/  LOP3.LUT R39, R0, 0x2, R33.reuse, 0xfe, !PT ;  /* 0x0000000200277812 */ /* 0x100fe400078efe21 */
[C---:B------:R-:W-:Y:S02]  /*32ef0*/  IADD3 R34, P2, PT, R32.reuse, R29, RZ ;  /* 0x0000001d20227210 */ /* 0x040fe40007f5e0ff */
[----:B------:R-:W-:Y:S02]  /*32f00*/  ISETP.LT.AND P1, PT, R31, UR15, !P0 ;  /* 0x0000000f1f007c0c */ /* 0x000fe4000c721270 */
[----:B------:R-:W-:Y:S01]  /*32f10*/  LEA.HI.X.SX32 R35, R32, R30, 0x1, P2 ;  /* 0x0000001e20237211 */ /* 0x000fe200010f0eff */
[C---:B------:R-:W-:Y:S01]  /*32f20*/  IMAD R32, R39.reuse, R28, RZ ;  /* 0x0000001c27207224 */ /* 0x040fe200078e02ff */
[----:B------:R-:W-:Y:S02]  /*32f30*/  LOP3.LUT R37, R0, 0x4, R33, 0xfe, !PT ;  /* 0x0000000400257812 */ /* 0x000fe400078efe21 */
[----:B------:R-:W-:-:S02]  /*32f40*/  ISETP.LT.AND P4, PT, R39, UR15, !P0 ;  /* 0x0000000f27007c0c */ /* 0x000fc4000c781270 */
[----:B------:R-:W-:Y:S01]  /*32f50*/  IADD3 R36, P3, PT, R32, R29, RZ ;  /* 0x0000001d20247210 */ /* 0x000fe20007f7e0ff */
[----:B------:R1:W-:Y:S01]  /*32f60*/  STS.128 [R3], R44 ;  /* 0x0000002c03007388 */ /* 0x0003e20000000c00 */
[----:B------:R-:W-:Y:S02]  /*32f70*/  ISETP.LT.AND P2, PT, R37, UR15, !P0 ;  /* 0x0000000f25007c0c */ /* 0x000fe4000c741270 */
[----:B0-----:R-:W-:Y:S01]  /*32f80*/  PRMT R41, R8, 0x7770, RZ ;  /* 0x0000777008297816 */ /* 0x001fe200000000ff */
[----:B------:R0:W-:Y:S01]  /*32f90*/  STS.128 [R3+0x400], R100 ;  /* 0x0004006403007388 */ /* 0x0001e20000000c00 */
[--C-:B------:R-:W-:Y:S02]  /*32fa0*/  LOP3.LUT R39, R0, 0x6, R33.reuse, 0xfe, !PT ;  /* 0x0000000600277812 */ /* 0x100fe400078efe21 */
[----:B------:R-:W-:Y:S01]  /*32fb0*/  PRMT R43, R8, 0x7771, RZ ;  /* 0x00007771082b7816 */ /* 0x000fe200000000ff */
[----:B------:R-:W-:Y:S01]  /*32fc0*/  BAR.SYNC.DEFER_BLOCKING 0x0 ;  /* 0x0000000000007b1d */ /* 0x000fe20000010000 */
[----:B------:R-:W-:-:S02]  /*32fd0*/  LOP3.LUT R49, R0, 0xa, R33, 0xfe, !PT ;  /* 0x0000000a00317812 */ /* 0x000fc400078efe21 */
[C---:B------:R-:W-:Y:S02]  /*32fe0*/  PRMT R59, R24.reuse, 0x7772, RZ ;  /* 0x00007772183b7816 */ /* 0x040fe400000000ff */
[----:B------:R-:W-:Y:S02]  /*32ff0*/  PRMT R57, R24, 0x7773, RZ ;  /* 0x0000777318397816 */ /* 0x000fe400000000ff */
[----:B------:R-:W-:Y:S02]  /*33000*/  PRMT R51, R25, 0x7773, RZ ;  /* 0x0000777319337816 */ /* 0x000fe400000000ff */
[----:B-1----:R-:W-:Y:S02]  /*33010*/  LOP3.LUT R45, R0, 0x8, R33, 0xfe, !PT ;  /* 0x00000008002d7812 */ /* 0x002fe400078efe21 */
[----:B------:R-:W-:Y:S01]  /*33020*/  PRMT R47, R8, 0x7772, RZ ;  /* 0x00007772082f7816 */ /* 0x000fe200000000ff */
[----:B0-----:R-:W-:Y:S01]  /*33030*/  IMAD R3, R37, R28, RZ ;  /* 0x0000001c25037224 */ /* 0x001fe200078e02ff */
[----:B------:R-:W-:Y:S01]  /*33040*/  LEA.HI.X.SX32 R37, R32, R30, 0x1, P3 ;  /* 0x0000001e20257211 */ /* 0x000fe200018f0eff */
[----:B------:R-:W-:Y:S01]  /*33050*/  IMAD R32, R39, R28, RZ ;  /* 0x0000001c27207224 */ /* 0x000fe200078e02ff */
[----:B------:R-:W-:-:S02]  /*33060*/  ISETP.LT.AND P5, PT, R45, UR15, !P0 ;  /* 0x0000000f2d007c0c */ /* 0x000fc4000c7a1270 */
[----:B------:R-:W-:Y:S02]  /*33070*/  IADD3 R38, P3, PT, R3, R29, RZ ;  /* 0x0000001d03267210 */ /* 0x000fe40007f7e0ff */
[C---:B------:R-:W-:Y:S02]  /*33080*/  PRMT R53, R25.reuse, 0x7772, RZ ;  /* 0x0000777219357816 */ /* 0x040fe400000000ff */
[C---:B------:R-:W-:Y:S02]  /*33090*/  PRMT R55, R25.reuse, 0x7771, RZ ;  /* 0x0000777119377816 */ /* 0x040fe400000000ff */
[----:B------:R-:W-:Y:S01]  /*330a0*/  PRMT R25, R25, 0x7770, RZ ;  /* 0x0000777019197816 */ /* 0x000fe200000000ff */
[----:B------:R0:W-:Y:S01]  /*330b0*/  @P1 STG.E.U8 desc[UR24][R34.64], R41 ;  /* 0x0000002922001986 */ /* 0x0001e2000c101118 */
[----:B------:R-:W-:Y:S02]  /*330c0*/  ISETP.LT.AND P1, PT, R39, UR15, !P0 ;  /* 0x0000000f27007c0c */ /* 0x000fe4000c721270 */
[----:B------:R-:W-:Y:S01]  /*330d0*/  LEA.HI.X.SX32 R39, R3, R30, 0x1, P3 ;  /* 0x0000001e03277211 */ /* 0x000fe200018f0eff */
[----:B------:R-:W-:Y:S01]  /*330e0*/  IMAD R3, R45, R28, RZ ;  /* 0x0000001c2d037224 */ /* 0x000fe200078e02ff */
[----:B------:R1:W-:Y:S01]  /*330f0*/  @P4 STG.E.U8 desc[UR24][R36.64], R43 ;  /* 0x0000002b24004986 */ /* 0x0003e2000c101118 */
[----:B------:R-:W-:-:S02]  /*33100*/  ISETP.LT.AND P3, PT, R49, UR15, !P0 ;  /* 0x0000000f31007c0c */ /* 0x000fc4000c761270 */
[----:B------:R-:W-:Y:S01]  /*33110*/  PRMT R45, R8, 0x7773, RZ ;  /* 0x00007773082d7816 */ /* 0x000fe200000000ff */
[----:B------:R2:W-:Y:S01]  /*33120*/  @P2 STG.E.U8 desc[UR24][R38.64], R47 ;  /* 0x0000002f26002986 */ /* 0x0005e2000c101118 */
[CC--:B------:R-:W-:Y:S02]  /*33130*/  IADD3 R40, P2, PT, R3.reuse, R29.reuse, RZ ;  /* 0x0000001d03287210 */ /* 0x0c0fe40007f5e0ff */
[C---:B0-----:R-:W-:Y:S02]  /*33140*/  IADD3 R34, P4, PT, R32.reuse, R29, RZ ;  /* 0x0000001d20227210 */ /* 0x041fe40007f9e0ff */
[----:B------:R-:W-:Y:S01]  /*33150*/  LEA.HI.X.SX32 R41, R3, R30, 0x1, P2 ;  /* 0x0000001e03297211 */ /* 0x000fe200010f0eff */
[----:B------:R-:W-:Y:S01]  /*33160*/  IMAD R3, R49, R28, RZ ;  /* 0x0000001c31037224 */ /* 0x000fe200078e02ff */
[----:B------:R-:W-:Y:S02]  /*33170*/  LEA.HI.X.SX32 R35, R32, R30, 0x1, P4 ;  /* 0x0000001e20237211 */ /* 0x000fe400020f0eff */
[----:B-1----:R-:W-:-:S02]  /*33180*/  LOP3.LUT R37, R0, 0xc, R33, 0xfe, !PT ;  /* 0x0000000c00257812 */ /* 0x002fc400078efe21 */
[C---:B------:R-:W-:Y:S01]  /*33190*/  LOP3.LUT R49, R0.reuse, UR26, RZ, 0xfc, !PT ;  /* 0x0000001a00317c12 */ /* 0x040fe2000f8efcff */
[----:B------:R0:W-:Y:S01]  /*331a0*/  @P1 STG.E.U8 desc[UR24][R34.64], R45 ;  /* 0x0000002d22001986 */ /* 0x0001e2000c101118 */
[----:B------:R-:W-:Y:S01]  /*331b0*/  IADD3 R36, P4, PT, R3, R29, RZ ;  /* 0x0000001d03247210 */ /* 0x000fe20007f9e0ff */
[C---:B------:R-:W-:Y:S01]  /*331c0*/  IMAD R8, R37.reuse, R28, RZ ;  /* 0x0000001c25087224 */ /* 0x040fe200078e02ff */
[----:B------:R-:W-:Y:S02]  /*331d0*/  ISETP.LT.AND P2, PT, R37, UR15, !P0 ;  /* 0x0000000f25007c0c */ /* 0x000fe4000c741270 */
[----:B------:R-:W-:Y:S02]  /*331e0*/  PRMT R43, R9, 0x7770, RZ ;  /* 0x00007770092b7816 */ /* 0x000fe400000000ff */
[----:B------:R-:W-:Y:S01]  /*331f0*/  LEA.HI.X.SX32 R37, R3, R30, 0x1, P4 ;  /* 0x0000001e03257211 */ /* 0x000fe200020f0eff */
[C---:B------:R-:W-:Y:S01]  /*33200*/  IMAD R3, R49.reuse, R28, RZ ;  /* 0x0000001c31037224 */ /* 0x040fe200078e02ff */
[----:B------:R-:W-:Y:S01]  /*33210*/  ISETP.LT.AND P1, PT, R49, UR15, !P0 ;  /* 0x0000000f31007c0c */ /* 0x000fe2000c721270 */
[----:B------:R1:W-:Y:S01]  /*33220*/  @P5 STG.E.U8 desc[UR24][R40.64], R43 ;  /* 0x0000002b28005986 */ /* 0x0003e2000c101118 */
[----:B--2---:R-:W-:-:S02]  /*33230*/  LOP3.LUT R39, R0, 0x10, R33, 0xfe, !PT ;  /* 0x0000001000277812 */ /* 0x004fc400078efe21 */
[----:B0-----:R-:W-:Y:S02]  /*33240*/  PRMT R45, R9, 0x7771, RZ ;  /* 0x00007771092d7816 */ /* 0x001fe400000000ff */
[CC--:B------:R-:W-:Y:S01]  /*33250*/  IADD3 R34, P4, PT, R8.reuse, R29.reuse, RZ ;  /* 0x0000001d08227210 */ /* 0x0c0fe20007f9e0ff */
[----:B------:R-:W-:Y:S01]  /*33260*/  IMAD R32, R39, R28, RZ ;  /* 0x0000001c27207224 */ /* 0x000fe200078e02ff */
[----:B------:R-:W-:Y:S01]  /*33270*/  IADD3 R38, P5, PT, R3, R29, RZ ;  /* 0x0000001d03267210 */ /* 0x000fe20007fbe0ff */
[----:B------:R0:W-:Y:S01]  /*33280*/  @P3 STG.E.U8 desc[UR24][R36.64], R45 ;  /* 0x0000002d24003986 */ /* 0x0001e2000c101118 */
[----:B------:R-:W-:Y:S02]  /*33290*/  ISETP.LT.AND P3, PT, R39, UR15, !P0 ;  /* 0x0000000f27007c0c */ /* 0x000fe4000c761270 */
[----:B------:R-:W-:Y:S02]  /*332a0*/  LEA.HI.X.SX32 R35, R8, R30, 0x1, P4 ;  /* 0x0000001e08237211 */ /* 0x000fe400020f0eff */
[----:B-1----:R-:W-:-:S02]  /*332b0*/  PRMT R43, R9, 0x7772, RZ ;  /* 0x00007772092b7816 */ /* 0x002fc400000000ff */
[----:B------:R-:W-:Y:S02]  /*332c0*/  LEA.HI.X.SX32 R39, R3, R30, 0x1, P5 ;  /* 0x0000001e03277211 */ /* 0x000fe400028f0eff */
[----:B------:R-:W-:Y:S01]  /*332d0*/  PRMT R41, R9, 0x7773, RZ ;  /* 0x0000777309297816 */ /* 0x000fe200000000ff */
[----:B------:R1:W-:Y:S01]  /*332e0*/  @P2 STG.E.U8 desc[UR24][R34.64], R43 ;  /* 0x0000002b22002986 */ /* 0x0003e2000c101118 */
[--C-:B------:R-:W-:Y:S02]  /*332f0*/  LOP3.LUT R3, R0, 0x12, R33.reuse, 0xfe, !PT ;  /* 0x0000001200037812 */ /* 0x100fe400078efe21 */
[----:B------:R-:W-:Y:S01]  /*33300*/  IADD3 R8, P2, PT, R32, R29, RZ ;  /* 0x0000001d20087210 */ /* 0x000fe20007f5e0ff */
[----:B------:R2:W-:Y:S01]  /*33310*/  @P1 STG.E.U8 desc[UR24][R38.64], R41 ;  /* 0x0000002926001986 */ /* 0x0005e2000c101118 */
[C---:B------:R-:W-:Y:S01]  /*33320*/  ISETP.LT.AND P1, PT, R3.reuse, UR15, !P0 ;  /* 0x0000000f03007c0c */ /* 0x040fe2000c721270 */
[----:B------:R-:W-:Y:S01]  /*33330*/  IMAD R3, R3, R28, RZ ;  /* 0x0000001c03037224 */ /* 0x000fe200078e02ff */
[----:B------:R-:W-:-:S02]  /*33340*/  LOP3.LUT R47, R0, 0x14, R33, 0xfe, !PT ;  /* 0x00000014002f7812 */ /* 0x000fc400078efe21 */
[--C-:B0-----:R-:W-:Y:S02]  /*33350*/  LOP3.LUT R45, R0, 0x16, R33.reuse, 0xfe, !PT ;  /* 0x00000016002d7812 */ /* 0x101fe400078efe21 */
[----:B------:R-:W-:Y:S01]  /*33360*/  LEA.HI.X.SX32 R9, R32, R30, 0x1, P2 ;  /* 0x0000001e20097211 */ /* 0x000fe200010f0eff */
[----:B------:R-:W-:Y:S01]  /*33370*/  IMAD R32, R47, R28, RZ ;  /* 0x0000001c2f207224 */ /* 0x000fe200078e02ff */
[----:B-1----:R-:W-:Y:S02]  /*33380*/  IADD3 R34, P5, PT, R3, R29, RZ ;  /* 0x0000001d03227210 */ /* 0x002fe40007fbe0ff */
[C---:B------:R-:W-:Y:S02]  /*33390*/  PRMT R37, R10.reuse, 0x7770, RZ ;  /* 0x000077700a257816 */ /* 0x040fe400000000ff */
[----:B------:R-:W-:Y:S02]  /*333a0*/  ISETP.LT.AND P4, PT, R47, UR15, !P0 ;  /* 0x0000000f2f007c0c */ /* 0x000fe4000c781270 */
[----:B------:R-:W-:Y:S01]  /*333b0*/  LEA.HI.X.SX32 R35, R3, R30, 0x1, P5 ;  /* 0x0000001e03237211 */ /* 0x000fe200028f0eff */
[----:B------:R-:W-:Y:S01]  /*333c0*/  IMAD R3, R45, R28, RZ ;  /* 0x0000001c2d037224 */ /* 0x000fe200078e02ff */
[----:B------:R-:W-:Y:S01]  /*333d0*/  PRMT R47, R10, 0x7771, RZ ;  /* 0x000077710a2f7816 */ /* 0x000fe200000000ff */
[----:B------:R0:W-:Y:S01]  /*333e0*/  @P3 STG.E.U8 desc[UR24][R8.64], R37 ;  /* 0x0000002508003986 */ /* 0x0001e2000c101118 */
[----:B------:R-:W-:-:S02]  /*333f0*/  LOP3.LUT R43, R0, 0x18, R33, 0xfe, !PT ;  /* 0x00000018002b7812 */ /* 0x000fc400078efe21 */
[----:B------:R-:W-:Y:S01]  /*33400*/  ISETP.LT.AND P3, PT, R45, UR15, !P0 ;  /* 0x0000000f2d007c0c */ /* 0x000fe2000c761270 */
[----:B------:R1:W-:Y:S01]  /*33410*/  @P1 STG.E.U8 desc[UR24][R34.64], R47 ;  /* 0x0000002f22001986 */ /* 0x0003e2000c101118 */
[----:B------:R-:W-:Y:S01]  /*33420*/  IADD3 R36, P1, PT, R3, R29, RZ ;  /* 0x0000001d03247210 */ /* 0x000fe20007f3e0ff */
[C---:B--2---:R-:W-:Y:S01]  /*33430*/  IMAD R39, R43.reuse, R28, RZ ;  /* 0x0000001c2b277224 */ /* 0x044fe200078e02ff */
[C---:B------:R-:W-:Y:S02]  /*33440*/  PRMT R45, R10.reuse, 0x7772, RZ ;  /* 0x000077720a2d7816 */ /* 0x040fe400000000ff */
[----:B------:R-:W-:Y:S02]  /*33450*/  ISETP.LT.AND P2, PT, R43, UR15, !P0 ;  /* 0x0000000f2b007c0c */ /* 0x000fe4000c741270 */
[----:B------:R-:W-:Y:S02]  /*33460*/  PRMT R43, R10, 0x7773, RZ ;  /* 0x000077730a2b7816 */ /* 0x000fe400000000ff */
[----:B0-----:R-:W-:-:S02]  /*33470*/  LEA.HI.X.SX32 R37, R3, R30, 0x1, P1 ;  /* 0x0000001e03257211 */ /* 0x001fc400008f0eff */
[-C--:B------:R-:W-:Y:S02]  /*33480*/  IADD3 R8, P5, PT, R32, R29.reuse, RZ ;  /* 0x0000001d20087210 */ /* 0x080fe40007fbe0ff */
[----:B------:R-:W-:Y:S02]  /*33490*/  LOP3.LUT R3, R0, 0x1a, R33, 0xfe, !PT ;  /* 0x0000001a00037812 */ /* 0x000fe400078efe21 */
[----:B------:R-:W-:Y:S02]  /*334a0*/  LEA.HI.X.SX32 R9, R32, R30, 0x1, P5 ;  /* 0x0000001e20097211 */ /* 0x000fe400028f0eff */
[C---:B------:R-:W-:Y:S01]  /*334b0*/  ISETP.LT.AND P1, PT, R3.reuse, UR15, !P0 ;  /* 0x0000000f03007c0c */ /* 0x040fe2000c721270 */
[----:B------:R-:W-:Y:S01]  /*334c0*/  IMAD R3, R3, R28, RZ ;  /* 0x0000001c03037224 */ /* 0x000fe200078e02ff */
[----:B------:R-:W-:Y:S01]  /*334d0*/  IADD3 R38, P5, PT, R39, R29, RZ ;  /* 0x0000001d27267210 */ /* 0x000fe20007fbe0ff */
[----:B------:R0:W-:Y:S01]  /*334e0*/  @P4 STG.E.U8 desc[UR24][R8.64], R45 ;  /* 0x0000002d08004986 */ /* 0x0001e2000c101118 */
[----:B------:R-:W-:-:S02]  /*334f0*/  PRMT R41, R11, 0x7770, RZ ;  /* 0x000077700b297816 */ /* 0x000fc400000000ff */
[----:B------:R-:W-:Y:S01]  /*33500*/  LEA.HI.X.SX32 R39, R39, R30, 0x1, P5 ;  /* 0x0000001e27277211 */ /* 0x000fe200028f0eff */
[----:B------:R2:W-:Y:S01]  /*33510*/  @P3 STG.E.U8 desc[UR24][R36.64], R43 ;  /* 0x0000002b24003986 */ /* 0x0005e2000c101118 */
[C---:B-1----:R-:W-:Y:S02]  /*33520*/  LOP3.LUT R47, R0.reuse, UR27, RZ, 0xfc, !PT ;  /* 0x0000001b002f7c12 */ /* 0x042fe4000f8efcff */
[----:B------:R-:W-:Y:S01]  /*33530*/  LOP3.LUT R10, R31, 0x82, RZ, 0xfc, !PT ;  /* 0x000000821f0a7812 */ /* 0x000fe200078efcff */
[----:B------:R1:W-:Y:S01]  /*33540*/  @P2 STG.E.U8 desc[UR24][R38.64], R41 ;  /* 0x0000002926002986 */ /* 0x0003e2000c101118 */
[C-C-:B------:R-:W-:Y:S01]  /*33550*/  LOP3.LUT R35, R0.reuse, 0x20, R33.reuse, 0xfe, !PT ;  /* 0x0000002000237812 */ /* 0x140fe200078efe21 */
[C---:B------:R-:W-:Y:S01]  /*33560*/  IMAD R32, R47.reuse, R28, RZ ;  /* 0x0000001c2f207224 */ /* 0x040fe200078e02ff */
[----:B------:R-:W-:Y:S02]  /*33570*/  ISETP.LT.AND P2, PT, R47, UR15, !P0 ;  /* 0x0000000f2f007c0c */ /* 0x000fe4000c741270 */
[----:B0-----:R-:W-:-:S02]  /*33580*/  LOP3.LUT R45, R0, 0x1c, R33, 0xfe, !PT ;  /* 0x0000001c002d7812 */ /* 0x001fc400078efe21 */
[-C--:B------:R-:W-:Y:S02]  /*33590*/  IADD3 R8, P4, PT, R3, R29.reuse, RZ ;  /* 0x0000001d03087210 */ /* 0x080fe40007f9e0ff */
[----:B--2---:R-:W-:Y:S02]  /*335a0*/  PRMT R43, R11, 0x7771, RZ ;  /* 0x000077710b2b7816 */ /* 0x004fe400000000ff */
[----:B------:R-:W-:Y:S01]  /*335b0*/  LEA.HI.X.SX32 R9, R3, R30, 0x1, P4 ;  /* 0x0000001e03097211 */ /* 0x000fe200020f0eff */
[C---:B------:R-:W-:Y:S01]  /*335c0*/  IMAD R3, R45.reuse, R28, RZ ;  /* 0x0000001c2d037224 */ /* 0x040fe200078e02ff */
[----:B------:R-:W-:Y:S01]  /*335d0*/  ISETP.LT.AND P4, PT, R10, UR4, !P0 ;  /* 0x000000040a007c0c */ /* 0x000fe2000c781270 */
[----:B------:R-:W0:Y:S01]  /*335e0*/  LDCU UR4, c[0x0][0x39c] ;  /* 0x00007380ff0477ac */ /* 0x000e220008000800 */
[----:B------:R-:W-:Y:S01]  /*335f0*/  ISETP.LT.AND P3, PT, R45, UR15, !P0 ;  /* 0x0000000f2d007c0c */ /* 0x000fe2000c761270 */
[----:B------:R2:W-:Y:S01]  /*33600*/  @P1 STG.E.U8 desc[UR24][R8.64], R43 ;  /* 0x0000002b08001986 */ /* 0x0005e2000c101118 */
[----:B------:R-:W-:-:S02]  /*33610*/  IADD3 R10, P1, PT, R3, R29, RZ ;  /* 0x0000001d030a7210 */ /* 0x000fc40007f3e0ff */
[C---:B-1----:R-:W-:Y:S02]  /*33620*/  PRMT R39, R11.reuse, 0x7773, RZ ;  /* 0x000077730b277816 */ /* 0x042fe400000000ff */
[----:B------:R-:W-:Y:S02]  /*33630*/  PRMT R41, R11, 0x7772, RZ ;  /* 0x000077720b297816 */ /* 0x000fe400000000ff */
[----:B------:R-:W-:Y:S02]  /*33640*/  LOP3.LUT R37, R0, 0x22, R33, 0xfe, !PT ;  /* 0x0000002200257812 */ /* 0x000fe400078efe21 */
[----:B------:R-:W-:Y:S01]  /*33650*/  LEA.HI.X.SX32 R11, R3, R30, 0x1, P1 ;  /* 0x0000001e030b7211 */ /* 0x000fe200008f0eff */
[CC--:B------:R-:W-:Y:S01]  /*33660*/  IMAD R3, R35.reuse, R28.reuse, RZ ;  /* 0x0000001c23037224 */ /* 0x0c0fe200078e02ff */
[C---:B------:R-:W-:Y:S02]  /*33670*/  IADD3 R34, P1, PT, R32.reuse, R29, RZ ;  /* 0x0000001d20227210 */ /* 0x040fe40007f3e0ff */
[----:B------:R-:W-:Y:S01]  /*33680*/  ISETP.LT.AND P5, PT, R35, UR15, !P0 ;  /* 0x0000000f23007c0c */ /* 0x000fe2000c7a1270 */
[----:B------:R1:W-:Y:S01]  /*33690*/  @P3 STG.E.U8 desc[UR24][R10.64], R41 ;  /* 0x000000290a003986 */ /* 0x0003e2000c101118 */
[C---:B------:R-:W-:Y:S01]  /*336a0*/  ISETP.LT.AND P6, PT, R37.reuse, UR15, !P0 ;  /* 0x0000000f25007c0c */ /* 0x040fe2000c7c1270 */
[----:B------:R-:W-:Y:S01]  /*336b0*/  IMAD R37, R37, R28, RZ ;  /* 0x0000001c25257224 */ /* 0x000fe200078e02ff */
[----:B------:R-:W-:-:S02]  /*336c0*/  LEA.HI.X.SX32 R35, R32, R30, 0x1, P1 ;  /* 0x0000001e20237211 */ /* 0x000fc400008f0eff */
[-C--:B--2---:R-:W-:Y:S02]  /*336d0*/  IADD3 R8, P1, PT, R3, R29.reuse, RZ ;  /* 0x0000001d03087210 */ /* 0x084fe40007f3e0ff */
[----:B------:R-:W-:Y:S01]  /*336e0*/  IADD3 R36, P3, PT, R37, R29, RZ ;  /* 0x0000001d25247210 */ /* 0x000fe20007f7e0ff */
[----:B------:R-:W-:Y:S01]  /*336f0*/  @P2 STG.E.U8 desc[UR24][R34.64], R39 ;  /* 0x0000002722002986 */ /* 0x000fe2000c101118 */
[-C--:B------:R-:W-:Y:S02]  /*33700*/  LEA.HI.X.SX32 R9, R3, R30.reuse, 0x1, P1 ;  /* 0x0000001e03097211 */ /* 0x080fe400008f0eff */
[C-C-:B------:R-:W-:Y:S02]  /*33710*/  LOP3.LUT R3, R0.reuse, 0x24, R33.reuse, 0xfe, !PT ;  /* 0x0000002400037812 */ /* 0x140fe400078efe21 */
[----:B------:R-:W-:Y:S02]  /*33720*/  LEA.HI.X.SX32 R37, R37, R30, 0x1, P3 ;  /* 0x0000001e25257211 */ /* 0x000fe400018f0eff */
[----:B-1----:R-:W-:-:S02]  /*33730*/  LOP3.LUT R11, R0, 0x26, R33, 0xfe, !PT ;  /* 0x00000026000b7812 */ /* 0x002fc400078efe21 */
[C---:B------:R-:W-:Y:S02]  /*33740*/  PRMT R45, R16.reuse, 0x7770, RZ ;  /* 0x00007770102d7816 */ /* 0x040fe400000000ff */
[C---:B0-----:R-:W-:Y:S01]  /*33750*/  ISETP.LT.AND P3, PT, R3.reuse, UR4, !P0 ;  /* 0x0000000403007c0c */ /* 0x041fe2000c761270 */
[----:B------:R-:W0:Y:S01]  /*33760*/  LDCU UR4, c[0x0][0x39c] ;  /* 0x00007380ff0477ac */ /* 0x000e220008000800 */
[----:B------:R-:W-:Y:S01]  /*33770*/  PRMT R43, R16, 0x7771, RZ ;  /* 0x00007771102b7816 */ /* 0x000fe200000000ff */
[-C--:B------:R-:W-:Y:S01]  /*33780*/  IMAD R3, R3, R28.reuse, RZ ;  /* 0x0000001c03037224 */ /* 0x080fe200078e02ff */
[----:B------:R-:W-:Y:S01]  /*33790*/  LOP3.LUT R41, R0, 0x28, R33, 0xfe, !PT ;  /* 0x0000002800297812 */ /* 0x000fe200078efe21 */
[----:B------:R1:W-:Y:S01]  /*337a0*/  @P5 STG.E.U8 desc[UR24][R8.64], R45 ;  /* 0x0000002d08005986 */ /* 0x0003e2000c101118 */
[C---:B------:R-:W-:Y:S01]  /*337b0*/  ISETP.LT.AND P2, PT, R11.reuse, UR5, !P0 ;  /* 0x000000050b007c0c */ /* 0x040fe2000c741270 */
[-C--:B------:R-:W-:Y:S01]  /*337c0*/  IMAD R11, R11, R28.reuse, RZ ;  /* 0x0000001c0b0b7224 */ /* 0x080fe200078e02ff */
[----:B------:R-:W2:Y:S01]  /*337d0*/  LDCU UR5, c[0x0][0x39c] ;  /* 0x00007380ff0577ac */ /* 0x000ea20008000800 */
[----:B------:R0:W-:Y:S01]  /*337e0*/  @P6 STG.E.U8 desc[UR24][R36.64], R43 ;  /* 0x0000002b24006986 */ /* 0x0001e2000c101118 */
[C---:B------:R-:W-:Y:S01]  /*337f0*/  IMAD R32, R41.reuse, R28, RZ ;  /* 0x0000001c29207224 */ /* 0x040fe200078e02ff */
[----:B---3--:R-:W-:Y:S01]  /*33800*/  ISETP.LT.AND P1, PT, R41, UR6, !P0 ;  /* 0x0000000629007c0c */ /* 0x008fe2000c721270 */
[----:B------:R-:W3:Y:S01]  /*33810*/  LDCU UR6, c[0x0][0x39c] ;  /* 0x00007380ff0677ac */ /* 0x000ee20008000800 */
[----:B------:R-:W-:-:S02]  /*33820*/  IADD3 R10, P5, PT, R11, R29, RZ ;  /* 0x0000001d0b0a7210 */ /* 0x000fc40007fbe0ff */
[----:B------:R-:W-:Y:S02]  /*33830*/  PRMT R41, R16, 0x7772, RZ ;  /* 0x0000777210297816 */ /* 0x000fe400000000ff */
[-C--:B-1----:R-:W-:Y:S02]  /*33840*/  IADD3 R8, P6, PT, R3, R29.reuse, RZ ;  /* 0x0000001d03087210 */ /* 0x082fe40007fde0ff */
[-C--:B------:R-:W-:Y:S02]  /*33850*/  LEA.HI.X.SX32 R11, R11, R30.reuse, 0x1, P5 ;  /* 0x0000001e0b0b7211 */ /* 0x080fe400028f0eff */
[----:B------:R-:W-:Y:S02]  /*33860*/  LEA.HI.X.SX32 R9, R3, R30, 0x1, P6 ;  /* 0x0000001e03097211 */ /* 0x000fe400030f0eff */
[----:B------:R-:W-:Y:S02]  /*33870*/  IADD3 R34, P6, PT, R32, R29, RZ ;  /* 0x0000001d20227210 */ /* 0x000fe40007fde0ff */
[----:B------:R-:W-:Y:S01]  /*33880*/  PRMT R39, R16, 0x7773, RZ ;  /* 0x0000777310277816 */ /* 0x000fe200000000ff */
[----:B------:R-:W-:Y:S01]  /*33890*/  @P3 STG.E.U8 desc[UR24][R8.64], R41 ;  /* 0x0000002908003986 */ /* 0x000fe2000c101118 */
[----:B------:R-:W-:-:S02]  /*338a0*/  LOP3.LUT R45, R0, 0x2c, R33, 0xfe, !PT ;  /* 0x0000002c002d7812 */ /* 0x000fc400078efe21 */
[----:B------:R-:W-:Y:S01]  /*338b0*/  LEA.HI.X.SX32 R35, R32, R30, 0x1, P6 ;  /* 0x0000001e20237211 */ /* 0x000fe200030f0eff */
[----:B------:R1:W-:Y:S01]  /*338c0*/  @P2 STG.E.U8 desc[UR24][R10.64], R39 ;  /* 0x000000270a002986 */ /* 0x0003e2000c101118 */
[----:B0-----:R-:W-:Y:S01]  /*338d0*/  PRMT R37, R17, 0x7770, RZ ;  /* 0x0000777011257816 */ /* 0x001fe200000000ff */
[CC--:B------:R-:W-:Y:S01]  /*338e0*/  IMAD R16, R45.reuse, R28.reuse, RZ ;  /* 0x0000001c2d107224 */ /* 0x0c0fe200078e02ff */
[C---:B------:R-:W-:Y:S02]  /*338f0*/  LOP3.LUT R3, R0.reuse, 0x2a, R33, 0xfe, !PT ;  /* 0x0000002a00037812 */ /* 0x040fe400078efe21 */
[----:B------:R-:W-:Y:S01]  /*33900*/  LOP3.LUT R43, R0, UR28, RZ, 0xfc, !PT ;  /* 0x0000001c002b7c12 */ /* 0x000fe2000f8efcff */
[----:B------:R0:W-:Y:S01]  /*33910*/  @P1 STG.E.U8 desc[UR24][R34.64], R37 ;  /* 0x0000002522001986 */ /* 0x0001e2000c101118 */
[----:B------:R-:W-:Y:S01]  /*33920*/  ISETP.LT.AND P2, PT, R45, UR4, !P0 ;  /* 0x000000042d007c0c */ /* 0x000fe2000c741270 */
[----:B------:R-:W3:Y:S01]  /*33930*/  LDCU UR4, c[0x0][0x39c] ;  /* 0x00007380ff0477ac */ /* 0x000ee20008000800 */
[C---:B----4-:R-:W-:Y:S01]  /*33940*/  ISETP.LT.AND P3, PT, R3.reuse, UR8, !P0 ;  /* 0x0000000803007c0c */ /* 0x050fe2000c761270 */
[-C--:B------:R-:W-:Y:S01]  /*33950*/  IMAD R3, R3, R28.reuse, RZ ;  /* 0x0000001c03037224 */ /* 0x080fe200078e02ff */
[C---:B--2---:R-:W-:Y:S01]  /*33960*/  ISETP.LT.AND P1, PT, R43.reuse, UR5, !P0 ;  /* 0x000000052b007c0c */ /* 0x044fe2000c721270 */
[----:B------:R-:W2:Y:S01]  /*33970*/  LDCU UR5, c[0x0][0x39c] ;  /* 0x00007380ff0577ac */ /* 0x000ea20008000800 */
[----:B------:R-:W-:Y:S01]  /*33980*/  IMAD R32, R43, R28, RZ ;  /* 0x0000001c2b207224 */ /* 0x000fe200078e02ff */
[----:B-1----:R-:W-:-:S02]  /*33990*/  IADD3 R10, P5, PT, R16, R29, RZ ;  /* 0x0000001d100a7210 */ /* 0x002fc40007fbe0ff */
[-C--:B------:R-:W-:Y:S01]  /*339a0*/  IADD3 R8, P6, PT, R3, R29.reuse, RZ ;  /* 0x0000001d03087210 */ /* 0x080fe20007fde0ff */
[----:B------:R-:W1:Y:S01]  /*339b0*/  LDCU UR8, c[0x0][0x39c] ;  /* 0x00007380ff0877ac */ /* 0x000e620008000800 */
[----:B------:R-:W-:Y:S02]  /*339c0*/  PRMT R41, R17, 0x7771, RZ ;  /* 0x0000777111297816 */ /* 0x000fe400000000ff */
[-C--:B------:R-:W-:Y:S02]  /*339d0*/  LEA.HI.X.SX32 R9, R3, R30.reuse, 0x1, P6 ;  /* 0x0000001e03097211 */ /* 0x080fe400030f0eff */
[----:B0-----:R-:W-:Y:S02]  /*339e0*/  IADD3 R34, P6, PT, R32, R29, RZ ;  /* 0x0000001d20227210 */ /* 0x001fe40007fde0ff */
[----:B------:R-:W-:Y:S01]  /*339f0*/  LEA.HI.X.SX32 R11, R16, R30, 0x1, P5 ;  /* 0x0000001e100b7211 */ /* 0x000fe200028f0eff */
[----:B------:R0:W-:Y:S01]  /*33a00*/  @P3 STG.E.U8 desc[UR24][R8.64], R41 ;  /* 0x0000002908003986 */ /* 0x0001e2000c101118 */
[----:B------:R-:W-:-:S02]  /*33a10*/  PRMT R39, R17, 0x7772, RZ ;  /* 0x0000777211277816 */ /* 0x000fc400000000ff */
[C-C-:B------:R-:W-:Y:S02]  /*33a20*/  LOP3.LUT R3, R0.reuse, 0x30, R33.reuse, 0xfe, !PT ;  /* 0x0000003000037812 */ /* 0x140fe400078efe21 */
[----:B------:R-:W-:Y:S01]  /*33a30*/  PRMT R37, R17, 0x7773, RZ ;  /* 0x0000777311257816 */ /* 0x000fe200000000ff */
[----:B------:R4:W-:Y:S01]  /*33a40*/  @P2 STG.E.U8 desc[UR24][R10.64], R39 ;  /* 0x000000270a002986 */ /* 0x0009e2000c101118 */
[--C-:B------:R-:W-:Y:S02]  /*33a50*/  LOP3.LUT R17, R0, 0x32, R33.reuse, 0xfe, !PT ;  /* 0x0000003200117812 */ /* 0x100fe400078efe21 */
[----:B------:R-:W-:Y:S02]  /*33a60*/  LEA.HI.X.SX32 R35, R32, R30, 0x1, P6 ;  /* 0x0000001e20237211 */ /* 0x000fe400030f0eff */
[C---:B---3--:R-:W-:Y:S01]  /*33a70*/  ISETP.LT.AND P3, PT, R3.reuse, UR6, !P0 ;  /* 0x0000000603007c0c */ /* 0x048fe2000c761270 */
[-C--:B------:R-:W-:Y:S01]  /*33a80*/  IMAD R3, R3, R28.reuse, RZ ;  /* 0x0000001c03037224 */ /* 0x080fe200078e02ff */
[----:B------:R-:W-:Y:S01]  /*33a90*/  LOP3.LUT R43, R0, 0x34, R33, 0xfe, !PT ;  /* 0x00000034002b7812 */ /* 0x000fe200078efe21 */
[----:B------:R3:W-:Y:S01]  /*33aa0*/  @P1 STG.E.U8 desc[UR24][R34.64], R37 ;  /* 0x0000002522001986 */ /* 0x0007e2000c101118 */
[----:B------:R-:W-:Y:S01]  /*33ab0*/  ISETP.LT.AND P2, PT, R17, UR4, !P0 ;  /* 0x0000000411007c0c */ /* 0x000fe2000c741270 */
[----:B------:R-:W1:Y:S01]  /*33ac0*/  LDCU UR4, c[0x0][0x39c] ;  /* 0x00007380ff0477ac */ /* 0x000e620008000800 */
[----:B--2---:R-:W-:Y:S01]  /*33ad0*/  ISETP.LT.AND P1, PT, R43, UR5, !P0 ;  /* 0x000000052b007c0c */ /* 0x004fe2000c721270 */
[-C--:B------:R-:W-:Y:S01]  /*33ae0*/  IMAD R17, R17, R28.reuse, RZ ;  /* 0x0000001c11117224 */ /* 0x080fe200078e02ff */
[----:B0-----:R-:W-:Y:S01]  /*33af0*/  IADD3 R8, P6, PT, R3, R29, RZ ;  /* 0x0000001d03087210 */ /* 0x001fe20007fde0ff */
[----:B------:R-:W0:Y:S01]  /*33b00*/  LDCU UR5, c[0x0][0x39c] ;  /* 0x00007380ff0577ac */ /* 0x000e220008000800 */
[----:B------:R-:W-:Y:S01]  /*33b10*/  IMAD R32, R43, R28, RZ ;  /* 0x0000001c2b207224 */ /* 0x000fe200078e02ff */
[----:B----4-:R-:W-:-:S02]  /*33b20*/  PRMT R39, R18, 0x7770, RZ ;  /* 0x0000777012277816 */ /* 0x010fc400000000ff */
[-C--:B------:R-:W-:Y:S01]  /*33b30*/  LEA.HI.X.SX32 R9, R3, R30.reuse, 0x1, P6 ;  /* 0x0000001e03097211 */ /* 0x080fe200030f0eff */
[----:B------:R-:W2:Y:S01]  /*33b40*/  LDCU UR6, c[0x0][0x39c] ;  /* 0x00007380ff0677ac */ /* 0x000ea20008000800 */
[CC--:B------:R-:W-:Y:S02]  /*33b50*/  IADD3 R10, P5, PT, R17.reuse, R29.reuse, RZ ;  /* 0x0000001d110a7210 */ /* 0x0c0fe40007fbe0ff */
[----:B------:R-:W-:Y:S01]  /*33b60*/  LOP3.LUT R3, R0, 0x36, R33, 0xfe, !PT ;  /* 0x0000003600037812 */ /* 0x000fe200078efe21 */
[----:B------:R4:W-:Y:S01]  /*33b70*/  @P3 STG.E.U8 desc[UR24][R8.64], R39 ;  /* 0x0000002708003986 */ /* 0x0009e2000c101118 */
[----:B------:R-:W-:Y:S02]  /*33b80*/  IADD3 R16, P6, PT, R32, R29, RZ ;  /* 0x0000001d20107210 */ /* 0x000fe40007fde0ff */
[----:B------:R-:W-:Y:S02]  /*33b90*/  LEA.HI.X.SX32 R11, R17, R30, 0x1, P5 ;  /* 0x0000001e110b7211 */ /* 0x000fe400028f0eff */
[----:B---3--:R-:W-:-:S02]  /*33ba0*/  PRMT R37, R18, 0x7771, RZ ;  /* 0x0000777112257816 */ /* 0x008fc400000000ff */
[C---:B-1----:R-:W-:Y:S01]  /*33bb0*/  ISETP.LT.AND P3, PT, R3.reuse, UR8, !P0 ;  /* 0x0000000803007c0c */ /* 0x042fe2000c761270 */
[----:B------:R-:W-:Y:S01]  /*33bc0*/  IMAD R3, R3, R28, RZ ;  /* 0x0000001c03037224 */ /* 0x000fe200078e02ff */
[--C-:B------:R-:W-:Y:S01]  /*33bd0*/  LOP3.LUT R43, R0, 0x38, R33.reuse, 0xfe, !PT ;  /* 0x00000038002b7812 */ /* 0x100fe200078efe21 */
[----:B------:R1:W-:Y:S01]  /*33be0*/  @P2 STG.E.U8 desc[UR24][R10.64], R37 ;  /* 0x000000250a002986 */ /* 0x0003e2000c101118 */
[----:B------:R-:W-:Y:S01]  /*33bf0*/  LEA.HI.X.SX32 R17, R32, R30, 0x1, P6 ;  /* 0x0000001e20117211 */ /* 0x000fe200030f0eff */
[----:B------:R-:W3:Y:S01]  /*33c00*/  LDCU UR8, c[0x0][0x39c] ;  /* 0x00007380ff0877ac */ /* 0x000ee20008000800 */
[----:B------:R-:W-:Y:S01]  /*33c10*/  PRMT R35, R18, 0x7772, RZ ;  /* 0x0000777212237816 */ /* 0x000fe200000000ff */
[CC--:B------:R-:W-:Y:S01]  /*33c20*/  IMAD R32, R43.reuse, R28.reuse, RZ ;  /* 0x0000001c2b207224 */ /* 0x0c0fe200078e02ff */
[----:B------:R-:W-:Y:S02]  /*33c30*/  LOP3.LUT R41, R0, 0x3a, R33, 0xfe, !PT ;  /* 0x0000003a00297812 */ /* 0x000fe400078efe21 */
[----:B------:R-:W-:Y:S01]  /*33c40*/  ISETP.LT.AND P2, PT, R43, UR4, !P0 ;  /* 0x000000042b007c0c */ /* 0x000fe2000c741270 */
[----:B------:R-:W2:Y:S01]  /*33c50*/  LDCU UR4, c[0x0][0x39c] ;  /* 0x00007380ff0477ac */ /* 0x000ea20008000800 */
[----:B----4-:R-:W-:Y:S01]  /*33c60*/  IADD3 R8, P6, PT, R3, R29, RZ ;  /* 0x0000001d03087210 */ /* 0x010fe20007fde0ff */
[----:B------:R4:W-:Y:S01]  /*33c70*/  @P1 STG.E.U8 desc[UR24][R16.64], R35 ;  /* 0x0000002310001986 */ /* 0x0009e2000c101118 */
[C---:B------:R-:W-:Y:S01]  /*33c80*/  IMAD R34, R41.reuse, R28, RZ ;  /* 0x0000001c29227224 */ /* 0x040fe200078e02ff */
[----:B0-----:R-:W-:Y:S01]  /*33c90*/  ISETP.LT.AND P1, PT, R41, UR5, !P0 ;  /* 0x0000000529007c0c */ /* 0x001fe2000c721270 */
[----:B------:R-:W0:Y:S01]  /*33ca0*/  LDCU UR5, c[0x0][0x39c] ;  /* 0x00007380ff0577ac */ /* 0x000e220008000800 */
[----:B------:R-:W-:-:S02]  /*33cb0*/  LEA.HI.X.SX32 R9, R3, R30, 0x1, P6 ;  /* 0x0000001e03097211 */ /* 0x000fc400030f0eff */
[-C--:B-1----:R-:W-:Y:S02]  /*33cc0*/  IADD3 R10, P5, PT, R32, R29.reuse, RZ ;  /* 0x0000001d200a7210 */ /* 0x082fe40007fbe0ff */
[----:B------:R-:W-:Y:S02]  /*33cd0*/  PRMT R3, R18, 0x7773, RZ ;  /* 0x0000777312037816 */ /* 0x000fe400000000ff */
[----:B------:R-:W-:Y:S02]  /*33ce0*/  LOP3.LUT R41, R0, 0x3c, R33, 0xfe, !PT ;  /* 0x0000003c00297812 */ /* 0x000fe400078efe21 */
[----:B----4-:R-:W-:Y:S01]  /*33cf0*/  IADD3 R16, P6, PT, R34, R29, RZ ;  /* 0x0000001d22107210 */ /* 0x010fe20007fde0ff */
[----:B------:R1:W-:Y:S01]  /*33d00*/  @P3 STG.E.U8 desc[UR24][R8.64], R3 ;  /* 0x0000000308003986 */ /* 0x0003e2000c101118 */
[----:B------:R-:W-:Y:S02]  /*33d10*/  LEA.HI.X.SX32 R11, R32, R30, 0x1, P5 ;  /* 0x0000001e200b7211 */ /* 0x000fe400028f0eff */
[----:B------:R-:W-:-:S02]  /*33d20*/  PRMT R37, R19, 0x7770, RZ ;  /* 0x0000777013257816 */ /* 0x000fc400000000ff */
[----:B------:R-:W-:Y:S02]  /*33d30*/  LEA.HI.X.SX32 R17, R34, R30, 0x1, P6 ;  /* 0x0000001e22117211 */ /* 0x000fe400030f0eff */
[----:B------:R-:W-:Y:S01]  /*33d40*/  PRMT R35, R19, 0x7771, RZ ;  /* 0x0000777113237816 */ /* 0x000fe200000000ff */
[----:B------:R4:W-:Y:S01]  /*33d50*/  @P2 STG.E.U8 desc[UR24][R10.64], R37 ;  /* 0x000000250a002986 */ /* 0x0009e2000c101118 */
[C---:B------:R-:W-:Y:S02]  /*33d60*/  LOP3.LUT R39, R0.reuse, UR29, RZ, 0xfc, !PT ;  /* 0x0000001d00277c12 */ /* 0x040fe4000f8efcff */
[C---:B--2---:R-:W-:Y:S01]  /*33d70*/  ISETP.LT.AND P3, PT, R41.reuse, UR4, !P0 ;  /* 0x0000000429007c0c */ /* 0x044fe2000c761270 */
[-C--:B-1----:R-:W-:Y:S01]  /*33d80*/  IMAD R3, R41, R28.reuse, RZ ;  /* 0x0000001c29037224 */ /* 0x082fe200078e02ff */
[----:B------:R-:W-:Y:S01]  /*33d90*/  LOP3.LUT R9, R0, 0x40, R33, 0xfe, !PT ;  /* 0x0000004000097812 */ /* 0x000fe200078efe21 */
[----:B------:R1:W-:Y:S01]  /*33da0*/  @P1 STG.E.U8 desc[UR24][R16.64], R35 ;  /* 0x0000002310001986 */ /* 0x0003e2000c101118 */
[C---:B0-----:R-:W-:Y:S01]  /*33db0*/  ISETP.LT.AND P2, PT, R39.reuse, UR5, !P0 ;  /* 0x0000000527007c0c */ /* 0x041fe2000c741270 */
[----:B------:R-:W-:Y:S01]  /*33dc0*/  IMAD R18, R39, R28, RZ ;  /* 0x0000001c27127224 */ /* 0x000fe200078e02ff */
[----:B------:R-:W-:Y:S01]  /*33dd0*/  IADD3 R8, P6, PT, R3, R29, RZ ;  /* 0x0000001d03087210 */ /* 0x000fe20007fde0ff */
[----:B------:R-:W0:Y:S01]  /*33de0*/  LDCU UR4, c[0x0][0x39c] ;  /* 0x00007380ff0477ac */ /* 0x000e220008000800 */
[----:B------:R-:W-:-:S02]  /*33df0*/  ISETP.LT.AND P1, PT, R9, UR6, !P0 ;  /* 0x0000000609007c0c */ /* 0x000fc4000c721270 */
[-C--:B----4-:R-:W-:Y:S01]  /*33e00*/  IADD3 R10, P5, PT, R18, R29.reuse, RZ ;  /* 0x0000001d120a7210 */ /* 0x090fe20007fbe0ff */
[----:B------:R-:W2:Y:S01]  /*33e10*/  LDCU UR5, c[0x0][0x39c] ;  /* 0x00007380ff0577ac */ /* 0x000ea20008000800 */
[--C-:B------:R-:W-:Y:S02]  /*33e20*/  LOP3.LUT R41, R0, 0x44, R33.reuse, 0xfe, !PT ;  /* 0x0000004400297812 */ /* 0x100fe400078efe21 */
[----:B------:R-:W-:Y:S01]  /*33e30*/  LEA.HI.X.SX32 R11, R18, R30, 0x1, P5 ;  /* 0x0000001e120b7211 */ /* 0x000fe200028f0eff */
[----:B-1----:R-:W-:Y:S01]  /*33e40*/  IMAD R17, R9, R28, RZ ;  /* 0x0000001c09117224 */ /* 0x002fe200078e02ff */
[----:B------:R-:W-:Y:S01]  /*33e50*/  LEA.HI.X.SX32 R9, R3, R30, 0x1, P6 ;  /* 0x0000001e03097211 */ /* 0x000fe200030f0eff */
[----:B------:R-:W1:Y:S01]  /*33e60*/  LDCU UR6, c[0x0][0x39c] ;  /* 0x00007380ff0677ac */ /* 0x000e620008000800 */
[----:B------:R-:W-:Y:S02]  /*33e70*/  LOP3.LUT R3, R0, 0x42, R33, 0xfe, !PT ;  /* 0x0000004200037812 */ /* 0x000fe400078efe21 */
[----:B------:R-:W-:-:S02]  /*33e80*/  IADD3 R16, P6, PT, R17, R29, RZ ;  /* 0x0000001d11107210 */ /* 0x000fc40007fde0ff */
[----:B------:R-:W-:Y:S02]  /*33e90*/  PRMT R35, R19, 0x7773, RZ ;  /* 0x0000777313237816 */ /* 0x000fe400000000ff */
[----:B------:R-:W-:Y:S02]  /*33ea0*/  LEA.HI.X.SX32 R17, R17, R30, 0x1, P6 ;  /* 0x0000001e11117211 */ /* 0x000fe400030f0eff */
[----:B------:R-:W-:Y:S02]  /*33eb0*/  PRMT R19, R19, 0x7772, RZ ;  /* 0x0000777213137816 */ /* 0x000fe400000000ff */
[C---:B---3--:R-:W-:Y:S01]  /*33ec0*/  ISETP.LT.AND P6, PT, R3.reuse, UR8, !P0 ;  /* 0x0000000803007c0c */ /* 0x048fe2000c7c1270 */
[----:B------:R-:W-:Y:S01]  /*33ed0*/  IMAD R3, R3, R28, RZ ;  /* 0x0000001c03037224 */ /* 0x000fe200078e02ff */
[----:B------:R-:W-:Y:S01]  /*33ee0*/  LOP3.LUT R39, R0, 0x46, R33, 0xfe, !PT ;  /* 0x0000004600277812 */ /* 0x000fe200078efe21 */
[----:B------:R3:W-:Y:S01]  /*33ef0*/  @P3 STG.E.U8 desc[UR24][R8.64], R19 ;  /* 0x0000001308003986 */ /* 0x0007e2000c101118 */
[----:B------:R-:W-:Y:S01]  /*33f00*/  PRMT R37, R24, 0x7770, RZ ;  /* 0x0000777018257816 */ /* 0x000fe200000000ff */
[----:B------:R-:W4:Y:S01]  /*33f10*/  LDCU UR8, c[0x0][0x39c] ;  /* 0x00007380ff0877ac */ /* 0x000f220008000800 */
[----:B------:R-:W-:Y:S01]  /*33f20*/  ISETP.LT.AND P3, PT, R41, UR9, !P0 ;  /* 0x0000000929007c0c */ /* 0x000fe2000c761270 */
[----:B------:R1:W-:Y:S01]  /*33f30*/  @P2 STG.E.U8 desc[UR24][R10.64], R35 ;  /* 0x000000230a002986 */ /* 0x0003e2000c101118 */
[----:B0-----:R-:W-:Y:S01]  /*33f40*/  ISETP.LT.AND P2, PT, R39, UR4, !P0 ;  /* 0x0000000427007c0c */ /* 0x001fe2000c741270 */
[----:B------:R-:W0:Y:S01]  /*33f50*/  LDCU UR4, c[0x0][0x39c] ;  /* 0x00007380ff0477ac */ /* 0x000e220008000800 */
[C---:B------:R-:W-:Y:S01]  /*33f60*/  PRMT R49, R26.reuse, 0x7770, RZ ;  /* 0x000077701a317816 */ /* 0x040fe200000000ff */
[----:B------:R0:W-:Y:S01]  /*33f70*/  @P1 STG.E.U8 desc[UR24][R16.64], R37 ;  /* 0x0000002510001986 */ /* 0x0001e2000c101118 */
[C---:B------:R-:W-:Y:S01]  /*33f80*/  PRMT R47, R26.reuse, 0x7771, RZ ;  /* 0x000077711a2f7816 */ /* 0x040fe200000000ff */
[----:B------:R-:W4:Y:S01]  /*33f90*/  LDCU UR9, c[0x0][0x39c] ;  /* 0x00007380ff0977ac */ /* 0x000f220008000800 */
[----:B------:R-:W-:-:S02]  /*33fa0*/  PRMT R45, R26, 0x7772, RZ ;  /* 0x000077721a2d7816 */ /* 0x000fc400000000ff */
[-C--:B---3--:R-:W-:Y:S02]  /*33fb0*/  IADD3 R8, P5, PT, R3, R29.reuse, RZ ;  /* 0x0000001d03087210 */ /* 0x088fe40007fbe0ff */
[----:B------:R-:W-:Y:S01]  /*33fc0*/  LOP3.LUT R19, R0, 0x48, R33, 0xfe, !PT ;  /* 0x0000004800137812 */ /* 0x000fe200078efe21 */
[----:B-1----:R-:W-:Y:S01]  /*33fd0*/  IMAD R11, R41, R28, RZ ;  /* 0x0000001c290b7224 */ /* 0x002fe200078e02ff */
[----:B------:R-:W-:Y:S01]  /*33fe0*/  LEA.HI.X.SX32 R9, R3, R30, 0x1, P5 ;  /* 0x0000001e03097211 */ /* 0x000fe200028f0eff */
[-C--:B------:R-:W-:Y:S01]  /*33ff0*/  IMAD R3, R39, R28.reuse, RZ ;  /* 0x0000001c27037224 */ /* 0x080fe200078e02ff */
[----:B------:R-:W-:Y:S02]  /*34000*/  PRMT R35, R24, 0x7771, RZ ;  /* 0x0000777118237816 */ /* 0x000fe400000000ff */
[C---:B--2---:R-:W-:Y:S01]  /*34010*/  ISETP.LT.AND P1, PT, R19.reuse, UR5, !P0 ;  /* 0x0000000513007c0c */ /* 0x044fe2000c721270 */
[----:B------:R-:W-:Y:S01]  /*34020*/  IMAD R19, R19, R28, RZ ;  /* 0x0000001c13137224 */ /* 0x000fe200078e02ff */
[-C--:B------:R-:W-:Y:S01]  /*34030*/  IADD3 R10, P5, PT, R11, R29.reuse, RZ ;  /* 0x0000001d0b0a7210 */ /* 0x080fe20007fbe0ff */
[----:B------:R1:W-:Y:S01]  /*34040*/  @P6 STG.E.U8 desc[UR24][R8.64], R35 ;  /* 0x0000002308006986 */ /* 0x0003e2000c101118 */
[----:B------:R-:W2:Y:S01]  /*34050*/  LDCU UR5, c[0x0][0x39c] ;  /* 0x00007380ff0577ac */ /* 0x000ea20008000800 */
[----:B0-----:R-:W-:-:S02]  /*34060*/  IADD3 R16, P6, PT, R3, R29, RZ ;  /* 0x0000001d03107210 */ /* 0x001fc40007fde0ff */
[-C--:B------:R-:W-:Y:S02]  /*34070*/  LEA.HI.X.SX32 R11, R11, R30.reuse, 0x1, P5 ;  /* 0x0000001e0b0b7211 */ /* 0x080fe400028f0eff */
[----:B------:R-:W-:Y:S02]  /*34080*/  IADD3 R18, P5, PT, R19, R29, RZ ;  /* 0x0000001d13127210 */ /* 0x000fe40007fbe0ff */
[-C--:B------:R-:W-:Y:S01]  /*34090*/  LEA.HI.X.SX32 R17, R3, R30.reuse, 0x1, P6 ;  /* 0x0000001e03117211 */ /* 0x080fe200030f0eff */
[----:B------:R-:W-:Y:S01]  /*340a0*/  @P3 STG.E.U8 desc[UR24][R10.64], R59 ;  /* 0x0000003b0a003986 */ /* 0x000fe2000c101118 */
[----:B------:R-:W-:Y:S02]  /*340b0*/  LOP3.LUT R3, R0, 0x4a, R33, 0xfe, !PT ;  /* 0x0000004a00037812 */ /* 0x000fe400078efe21 */
[----:B------:R-:W-:Y:S01]  /*340c0*/  LEA.HI.X.SX32 R19, R19, R30, 0x1, P5 ;  /* 0x0000001e13137211 */ /* 0x000fe200028f0eff */
[----:B------:R0:W-:Y:S01]  /*340d0*/  @P2 STG.E.U8 desc[UR24][R16.64], R57 ;  /* 0x0000003910002986 */ /* 0x0001e2000c101118 */
[----:B-1----:R-:W-:-:S02]  /*340e0*/  PRMT R35, R27, 0x7773, RZ ;  /* 0x000077731b237816 */ /* 0x002fc400000000ff */
[C---:B------:R-:W-:Y:S01]  /*340f0*/  PRMT R37, R27.reuse, 0x7772, RZ ;  /* 0x000077721b257816 */ /* 0x040fe200000000ff */
[----:B------:R1:W-:Y:S01]  /*34100*/  @P1 STG.E.U8 desc[UR24][R18.64], R25 ;  /* 0x0000001912001986 */ /* 0x0003e2000c101118 */
[C---:B------:R-:W-:Y:S02]  /*34110*/  PRMT R39, R27.reuse, 0x7771, RZ ;  /* 0x000077711b277816 */ /* 0x040fe400000000ff */
[----:B------:R-:W-:Y:S02]  /*34120*/  PRMT R41, R27, 0x7770, RZ ;  /* 0x000077701b297816 */ /* 0x000fe400000000ff */
[C---:B------:R-:W-:Y:S01]  /*34130*/  ISETP.LT.AND P5, PT, R3.reuse, UR6, !P0 ;  /* 0x0000000603007c0c */ /* 0x040fe2000c7a1270 */
[----:B------:R-:W-:Y:S01]  /*34140*/  IMAD R3, R3, R28, RZ ;  /* 0x0000001c03037224 */ /* 0x000fe200078e02ff */
[C---:B------:R-:W-:Y:S01]  /*34150*/  LOP3.LUT R27, R0.reuse, 0x4c, R33, 0xfe, !PT ;  /* 0x0000004c001b7812 */ /* 0x040fe200078efe21 */
[----:B------:R-:W3:Y:S01]  /*34160*/  LDCU UR6, c[0x0][0x39c] ;  /* 0x00007380ff0677ac */ /* 0x000ee20008000800 */
[----:B------:R-:W-:-:S02]  /*34170*/  LOP3.LUT R9, R0, UR30, RZ, 0xfc, !PT ;  /* 0x0000001e00097c12 */ /* 0x000fc4000f8efcff */
[-C--:B------:R-:W-:Y:S01]  /*34180*/  IADD3 R8, P3, PT, R3, R29.reuse, RZ ;  /* 0x0000001d03087210 */ /* 0x080fe20007f7e0ff */
[CC--:B------:R-:W-:Y:S01]  /*34190*/  IMAD R24, R27.reuse, R28.reuse, RZ ;  /* 0x0000001c1b187224 */ /* 0x0c0fe200078e02ff */
[----:B------:R-:W-:Y:S01]  /*341a0*/  ISETP.LT.AND P2, PT, R27, UR4, !P0 ;  /* 0x000000041b007c0c */ /* 0x000fe2000c741270 */
[C---:B0-----:R-:W-:Y:S01]  /*341b0*/  IMAD R17, R9.reuse, R28, RZ ;  /* 0x0000001c09117224 */ /* 0x041fe200078e02ff */
[----:B--2---:R-:W-:Y:S01]  /*341c0*/  ISETP.LT.AND P1, PT, R9, UR5, !P0 ;  /* 0x0000000509007c0c */ /* 0x004fe2000c721270 */
[----:B------:R-:W0:Y:S01]  /*341d0*/  LDCU UR4, c[0x0][0x39c] ;  /* 0x00007380ff0477ac */ /* 0x000e220008000800 */
[----:B------:R-:W-:Y:S02]  /*341e0*/  LEA.HI.X.SX32 R9, R3, R30, 0x1, P3 ;  /* 0x0000001e03097211 */ /* 0x000fe400018f0eff */
[-C--:B------:R-:W-:Y:S01]  /*341f0*/  IADD3 R10, P6, PT, R24, R29.reuse, RZ ;  /* 0x0000001d180a7210 */ /* 0x080fe20007fde0ff */
[----:B------:R-:W2:Y:S01]  /*34200*/  LDCU UR5, c[0x0][0x39c] ;  /* 0x00007380ff0577ac */ /* 0x000ea20008000800 */
[----:B------:R-:W-:Y:S01]  /*34210*/  LOP3.LUT R3, R0, 0x50, R33, 0xfe, !PT ;  /* 0x0000005000037812 */ /* 0x000fe200078efe21 */
[----:B------:R0:W-:Y:S01]  /*34220*/  @P5 STG.E.U8 desc[UR24][R8.64], R55 ;  /* 0x0000003708005986 */ /* 0x0001e2000c101118 */
[----:B------:R-:W-:-:S02]  /*34230*/  IADD3 R16, P3, PT, R17, R29, RZ ;  /* 0x0000001d11107210 */ /* 0x000fc40007f7e0ff */
[----:B------:R-:W-:Y:S02]  /*34240*/  LEA.HI.X.SX32 R11, R24, R30, 0x1, P6 ;  /* 0x0000001e180b7211 */ /* 0x000fe400030f0eff */
[C---:B----4-:R-:W-:Y:S01]  /*34250*/  ISETP.LT.AND P5, PT, R3.reuse, UR8, !P0 ;  /* 0x0000000803007c0c */ /* 0x050fe2000c7a1270 */
[----:B------:R-:W-:Y:S01]  /*34260*/  IMAD R3, R3, R28, RZ ;  /* 0x0000001c03037224 */ /* 0x000fe200078e02ff */
[----:B------:R-:W-:Y:S01]  /*34270*/  LEA.HI.X.SX32 R17, R17, R30, 0x1, P3 ;  /* 0x0000001e11117211 */ /* 0x000fe200018f0eff */
[----:B------:R-:W-:Y:S01]  /*34280*/  @P2 STG.E.U8 desc[UR24][R10.64], R53 ;  /* 0x000000350a002986 */ /* 0x000fe2000c101118 */
[C-C-:B------:R-:W-:Y:S01]  /*34290*/  LOP3.LUT R27, R0.reuse, 0x52, R33.reuse, 0xfe, !PT ;  /* 0x00000052001b7812 */ /* 0x140fe200078efe21 */
[----:B------:R-:W4:Y:S01]  /*342a0*/  LDCU UR8, c[0x0][0x39c] ;  /* 0x00007380ff0877ac */ /* 0x000f220008000800 */
[----:B-1----:R-:W-:Y:S01]  /*342b0*/  LOP3.LUT R25, R0, 0x54, R33, 0xfe, !PT ;  /* 0x0000005400197812 */ /* 0x002fe200078efe21 */
[----:B------:R1:W-:Y:S01]  /*342c0*/  @P1 STG.E.U8 desc[UR24][R16.64], R51 ;  /* 0x0000003310001986 */ /* 0x0003e2000c101118 */
[----:B------:R-:W-:-:S02]  /*342d0*/  IADD3 R18, P1, PT, R3, R29, RZ ;  /* 0x0000001d03127210 */ /* 0x000fc40007f3e0ff */
[----:B0-----:R-:W-:Y:S01]  /*342e0*/  ISETP.LT.AND P2, PT, R27, UR4, !P0 ;  /* 0x000000041b007c0c */ /* 0x001fe2000c741270 */
[----:B------:R-:W-:Y:S01]  /*342f0*/  IMAD R8, R25, R28, RZ ;  /* 0x0000001c19087224 */ /* 0x000fe200078e02ff */
[----:B------:R-:W-:Y:S01]  /*34300*/  LEA.HI.X.SX32 R19, R3, R30, 0x1, P1 ;  /* 0x0000001e03137211 */ /* 0x000fe200008f0eff */
[----:B------:R-:W-:Y:S01]  /*34310*/  IMAD R3, R27, R28, RZ ;  /* 0x0000001c1b037224 */ /* 0x000fe200078e02ff */
[----:B--2---:R-:W-:Y:S01]  /*34320*/  ISETP.LT.AND P1, PT, R25, UR5, !P0 ;  /* 0x0000000519007c0c */ /* 0x004fe2000c721270 */
[----:B------:R-:W0:Y:S01]  /*34330*/  LDCU UR4, c[0x0][0x39c] ;  /* 0x00007380ff0477ac */ /* 0x000e220008000800 */
[----:B------:R-:W-:Y:S01]  /*34340*/  LOP3.LUT R9, R0, 0x56, R33, 0xfe, !PT ;  /* 0x0000005600097812 */ /* 0x000fe200078efe21 */
[----:B------:R2:W-:Y:S01]  /*34350*/  @P5 STG.E.U8 desc[UR24][R18.64], R49 ;  /* 0x0000003112005986 */ /* 0x0005e2000c101118 */
[-C--:B------:R-:W-:Y:S01]  /*34360*/  IADD3 R24, P5, PT, R8, R29.reuse, RZ ;  /* 0x0000001d08187210 */ /* 0x080fe20007fbe0ff */
[----:B------:R-:W4:Y:S01]  /*34370*/  LDCU UR5, c[0x0][0x39c] ;  /* 0x00007380ff0577ac */ /* 0x000f220008000800 */
[----:B-1----:R-:W-:-:S02]  /*34380*/  IADD3 R16, P3, PT, R3, R29, RZ ;  /* 0x0000001d03107210 */ /* 0x002fc40007f7e0ff */
[-C--:B------:R-:W-:Y:S02]  /*34390*/  LEA.HI.X.SX32 R25, R8, R30.reuse, 0x1, P5 ;  /* 0x0000001e08197211 */ /* 0x080fe400028f0eff */
[----:B------:R-:W-:Y:S01]  /*343a0*/  LEA.HI.X.SX32 R17, R3, R30, 0x1, P3 ;  /* 0x0000001e03117211 */ /* 0x000fe200018f0eff */
[C---:B------:R-:W-:Y:S01]  /*343b0*/  IMAD R3, R9.reuse, R28, RZ ;  /* 0x0000001c09037224 */ /* 0x040fe200078e02ff */
[----:B---3--:R-:W-:Y:S01]  /*343c0*/  ISETP.LT.AND P3, PT, R9, UR6, !P0 ;  /* 0x0000000609007c0c */ /* 0x008fe2000c761270 */
[----:B------:R-:W1:Y:S01]  /*343d0*/  LDCU UR6, c[0x0][0x39c] ;  /* 0x00007380ff0677ac */ /* 0x000e620008000800 */
[----:B------:R-:W3:Y:S01]  /*343e0*/  LDS.128 R8, [R2] ;  /* 0x0000000002087984 */ /* 0x000ee20000000c00 */
[C-C-:B--2---:R-:W-:Y:S02]  /*343f0*/  LOP3.LUT R49, R0.reuse, 0x58, R33.reuse, 0xfe, !PT ;  /* 0x0000005800317812 */ /* 0x144fe400078efe21 */
[----:B------:R-:W-:Y:S01]  /*34400*/  LOP3.LUT R27, R0, 0x5a, R33, 0xfe, !PT ;  /* 0x0000005a001b7812 */ /* 0x000fe200078efe21 */
[----:B------:R2:W-:Y:S01]  /*34410*/  @P2 STG.E.U8 desc[UR24][R16.64], R47 ;  /* 0x0000002f10002986 */ /* 0x0005e2000c101118 */
[----:B------:R-:W-:-:S02]  /*34420*/  PRMT R43, R26, 0x7773, RZ ;  /* 0x000077731a2b7816 */ /* 0x000fc400000000ff */
[----:B0-----:R-:W-:Y:S01]  /*34430*/  ISETP.LT.AND P2, PT, R27, UR4, !P0 ;  /* 0x000000041b007c0c */ /* 0x001fe2000c741270 */
[----:B------:R0:W-:Y:S01]  /*34440*/  @P1 STG.E.U8 desc[UR24][R24.64], R45 ;  /* 0x0000002d18001986 */ /* 0x0001e2000c101118 */
[-C--:B------:R-:W-:Y:S01]  /*34450*/  IADD3 R18, P1, PT, R3, R29.reuse, RZ ;  /* 0x0000001d03127210 */ /* 0x080fe20007f3e0ff */
[----:B------:R-:W-:Y:S01]  /*34460*/  IMAD R26, R27, R28, RZ ;  /* 0x0000001c1b1a7224 */ /* 0x000fe200078e02ff */
[----:B------:R-:W-:Y:S01]  /*34470*/  LOP3.LUT R27, R0, UR31, RZ, 0xfc, !PT ;  /* 0x0000001f001b7c12 */ /* 0x000fe2000f8efcff */
[----:B------:R-:W1:Y:S01]  /*34480*/  LDCU UR4, c[0x0][0x39c] ;  /* 0x00007380ff0477ac */ /* 0x000e620008000800 */
[----:B------:R-:W-:Y:S01]  /*34490*/  LEA.HI.X.SX32 R19, R3, R30, 0x1, P1 ;  /* 0x0000001e03137211 */ /* 0x000fe200008f0eff */
[C---:B------:R-:W-:Y:S01]  /*344a0*/  IMAD R3, R49.reuse, R28, RZ ;  /* 0x0000001c31037224 */ /* 0x040fe200078e02ff */
[----:B----4-:R-:W-:Y:S01]  /*344b0*/  ISETP.LT.AND P1, PT, R49, UR8, !P0 ;  /* 0x0000000831007c0c */ /* 0x010fe2000c721270 */
[----:B------:R-:W4:Y:S01]  /*344c0*/  LDCU UR8, c[0x0][0x39c] ;  /* 0x00007380ff0877ac */ /* 0x000f220008000800 */
[----:B------:R-:W-:Y:S01]  /*344d0*/  SHF.R.U32.HI R49, RZ, 0x6, R134 ;  /* 0x00000006ff317819 */ /* 0x000fe20000011686 */
[----:B------:R1:W-:Y:S01]  /*344e0*/  @P3 STG.E.U8 desc[UR24][R18.64], R43 ;  /* 0x0000002b12003986 */ /* 0x0003e2000c101118 */
[----:B--2---:R-:W-:-:S02]  /*344f0*/  IADD3 R16, P3, PT, R3, R29, RZ ;  /* 0x0000001d03107210 */ /* 0x004fc40007f7e0ff */
[-C--:B0-----:R-:W-:Y:S02]  /*34500*/  IADD3 R24, P5, PT, R26, R29.reuse, RZ ;  /* 0x0000001d1a187210 */ /* 0x081fe40007fbe0ff */
[--C-:B------:R-:W-:Y:S02]  /*34510*/  LOP3.LUT R45, R0, 0x5c, R33.reuse, 0xfe, !PT ;  /* 0x0000005c002d7812 */ /* 0x100fe400078efe21 */
[-C--:B------:R-:W-:Y:S02]  /*34520*/  LEA.HI.X.SX32 R17, R3, R30.reuse, 0x1, P3 ;  /* 0x0000001e03117211 */ /* 0x080fe400018f0eff */
[----:B------:R-:W-:Y:S01]  /*34530*/  LEA.HI.X.SX32 R25, R26, R30, 0x1, P5 ;  /* 0x0000001e1a197211 */ /* 0x000fe200028f0eff */
[CC--:B------:R-:W-:Y:S01]  /*34540*/  IMAD R3, R45.reuse, R28.reuse, RZ ;  /* 0x0000001c2d037224 */ /* 0x0c0fe200078e02ff */
[----:B------:R-:W-:Y:S01]  /*34550*/  ISETP.LT.AND P3, PT, R45, UR5, !P0 ;  /* 0x000000052d007c0c */ /* 0x000fe2000c761270 */
[----:B------:R0:W-:Y:S01]  /*34560*/  @P1 STG.E.U8 desc[UR24][R16.64], R41 ;  /* 0x0000002910001986 */ /* 0x0001e2000c101118 */
[C---:B-1----:R-:W-:Y:S01]  /*34570*/  ISETP.LT.AND P1, PT, R27.reuse, UR6, !P0 ;  /* 0x000000061b007c0c */ /* 0x042fe2000c721270 */
[----:B------:R-:W-:Y:S01]  /*34580*/  IMAD R27, R27, R28, RZ ;  /* 0x0000001c1b1b7224 */ /* 0x000fe200078e02ff */
[----:B------:R-:W-:Y:S01]  /*34590*/  LOP3.LUT R45, R0, 0x60, R33, 0xfe, !PT ;  /* 0x00000060002d7812 */ /* 0x000fe200078efe21 */
[----:B------:R1:W-:Y:S01]  /*345a0*/  @P2 STG.E.U8 desc[UR24][R24.64], R39 ;  /* 0x0000002718002986 */ /* 0x0003e2000c101118 */
[-C--:B------:R-:W-:Y:S01]  /*345b0*/  IADD3 R18, P2, PT, R3, R29.reuse, RZ ;  /* 0x0000001d03127210 */ /* 0x080fe20007f5e0ff */
[----:B------:R-:W2:Y:S01]  /*345c0*/  LDCU UR5, c[0x0][0x39c] ;  /* 0x00007380ff0577ac */ /* 0x000ea20008000800 */
[----:B------:R-:W-:-:S02]  /*345d0*/  IADD3 R26, P5, PT, R27, R29, RZ ;  /* 0x0000001d1b1a7210 */ /* 0x000fc40007fbe0ff */
[----:B------:R-:W-:Y:S01]  /*345e0*/  LEA.HI.X.SX32 R19, R3, R30, 0x1, P2 ;  /* 0x0000001e03137211 */ /* 0x000fe200010f0eff */
[----:B------:R-:W-:Y:S01]  /*345f0*/  IMAD R3, R45, R28, RZ ;  /* 0x0000001c2d037224 */ /* 0x000fe200078e02ff */
[-C--:B------:R-:W-:Y:S01]  /*34600*/  LEA.HI.X.SX32 R27, R27, R30.reuse, 0x1, P5 ;  /* 0x0000001e1b1b7211 */ /* 0x080fe200028f0eff */
[----:B------:R-:W4:Y:S01]  /*34610*/  LDCU UR6, c[0x0][0x39c] ;  /* 0x00007380ff0677ac */ /* 0x000f220008000800 */
[----:B------:R-:W-:Y:S01]  /*34620*/  ISETP.LT.AND P2, PT, R45, UR9, !P0 ;  /* 0x000000092d007c0c */ /* 0x000fe2000c741270 */
[----:B------:R4:W-:Y:S01]  /*34630*/  @P3 STG.E.U8 desc[UR24][R18.64], R37 ;  /* 0x0000002512003986 */ /* 0x0009e2000c101118 */
[C---:B0-----:R-:W-:Y:S01]  /*34640*/  IADD3 R16, P5, PT, R3.reuse, R29, RZ ;  /* 0x0000001d03107210 */ /* 0x041fe20007fbe0ff */
[----:B------:R-:W0:Y:S01]  /*34650*/  LDCU UR9, c[0x0][0x39c] ;  /* 0x00007380ff0977ac */ /* 0x000e220008000800 */
[----:B------:R-:W-:Y:S01]  /*34660*/  LOP3.LUT R43, R0, 0x62, R33, 0xfe, !PT ;  /* 0x00000062002b7812 */ /* 0x000fe200078efe21 */
[----:B------:R0:W-:Y:S01]  /*34670*/  @P1 STG.E.U8 desc[UR24][R26.64], R35 ;  /* 0x000000231a001986 */ /* 0x0001e2000c101118 */
[----:B------:R-:W-:-:S02]  /*34680*/  LEA.HI.X.SX32 R17, R3, R30, 0x1, P5 ;  /* 0x0000001e03117211 */ /* 0x000fc400028f0eff */
[--C-:B------:R-:W-:Y:S01]  /*34690*/  LOP3.LUT R3, R0, 0x64, R33.reuse, 0xfe, !PT ;  /* 0x0000006400037812 */ /* 0x100fe200078efe21 */
[-C--:B-1----:R-:W-:Y:S01]  /*346a0*/  IMAD R25, R43, R28.reuse, RZ ;  /* 0x0000001c2b197224 */ /* 0x082fe200078e02ff */
[----:B---3--:R-:W-:Y:S02]  /*346b0*/  PRMT R39, R8, 0x7770, RZ ;  /* 0x0000777008277816 */ /* 0x008fe400000000ff */
[C---:B--2---:R-:W-:Y:S01]  /*346c0*/  ISETP.LT.AND P5, PT, R3.reuse, UR5, !P0 ;  /* 0x0000000503007c0c */ /* 0x044fe2000c7a1270 */
[----:B------:R-:W-:Y:S01]  /*346d0*/  IMAD R3, R3, R28, RZ ;  /* 0x0000001c03037224 */ /* 0x000fe200078e02ff */
[----:B------:R-:W-:Y:S01]  /*346e0*/  ISETP.LT.AND P3, PT, R43, UR4, !P0 ;  /* 0x000000042b007c0c */ /* 0x000fe2000c761270 */
[----:B------:R-:W1:Y:S01]  /*346f0*/  LDCU UR4, c[0x0][0x39c] ;  /* 0x00007380ff0477ac */ /* 0x000e620008000800 */
[----:B------:R2:W-:Y:S01]  /*34700*/  @P2 STG.E.U8 desc[UR24][R16.64], R39 ;  /* 0x0000002710002986 */ /* 0x0005e2000c101118 */
[-C--:B------:R-:W-:Y:S02]  /*34710*/  IADD3 R24, P1, PT, R25, R29.reuse, RZ ;  /* 0x0000001d19187210 */ /* 0x080fe40007f3e0ff */
[----:B------:R-:W-:Y:S01]  /*34720*/  LOP3.LUT R41, R0, 0x66, R33, 0xfe, !PT ;  /* 0x0000006600297812 */ /* 0x000fe200078efe21 */
[----:B------:R-:W3:Y:S01]  /*34730*/  LDCU UR5, c[0x0][0x39c] ;  /* 0x00007380ff0577ac */ /* 0x000ee20008000800 */
[----:B----4-:R-:W-:-:S02]  /*34740*/  IADD3 R18, P2, PT, R3, R29, RZ ;  /* 0x0000001d03127210 */ /* 0x010fc40007f5e0ff */
[-C--:B------:R-:W-:Y:S02]  /*34750*/  LEA.HI.X.SX32 R25, R25, R30.reuse, 0x1, P1 ;  /* 0x0000001e19197211 */ /* 0x080fe400008f0eff */
[----:B------:R-:W-:Y:S02]  /*34760*/  PRMT R37, R8, 0x7771, RZ ;  /* 0x0000777108257816 */ /* 0x000fe400000000ff */
[----:B------:R-:W-:Y:S01]  /*34770*/  LEA.HI.X.SX32 R19, R3, R30, 0x1, P2 ;  /* 0x0000001e03137211 */ /* 0x000fe200010f0eff */
[C---:B------:R-:W-:Y:S01]  /*34780*/  IMAD R3, R41.reuse, R28, RZ ;  /* 0x0000001c29037224 */ /* 0x040fe200078e02ff */
[----:B------:R-:W-:Y:S01]  /*34790*/  ISETP.LT.AND P1, PT, R41, UR6, !P0 ;  /* 0x0000000629007c0c */ /* 0x000fe2000c721270 */
[----:B------:R4:W-:Y:S01]  /*347a0*/  @P3 STG.E.U8 desc[UR24][R24.64], R37 ;  /* 0x0000002518003986 */ /* 0x0009e2000c101118 */
[----:B0-----:R-:W-:Y:S01]  /*347b0*/  LOP3.LUT R35, R0, 0x68, R33, 0xfe, !PT ;  /* 0x0000006800237812 */ /* 0x001fe200078efe21 */
[----:B------:R-:W0:Y:S01]  /*347c0*/  LDCU UR6, c[0x0][0x39c] ;  /* 0x00007380ff0677ac */ /* 0x000e220008000800 */
[----:B--2---:R-:W-:-:S02]  /*347d0*/  IADD3 R16, P2, PT, R3, R29, RZ ;  /* 0x0000001d03107210 */ /* 0x004fc40007f5e0ff */
[----:B------:R-:W-:Y:S01]  /*347e0*/  PRMT R27, R8, 0x7772, RZ ;  /* 0x00007772081b7816 */ /* 0x000fe200000000ff */
[----:B------:R-:W-:Y:S01]  /*347f0*/  IMAD R26, R35, R28, RZ ;  /* 0x0000001c231a7224 */ /* 0x000fe200078e02ff */
[----:B------:R-:W-:Y:S02]  /*34800*/  LEA.HI.X.SX32 R17, R3, R30, 0x1, P2 ;  /* 0x0000001e03117211 */ /* 0x000fe400010f0eff */
[----:B-1----:R-:W-:Y:S01]  /*34810*/  ISETP.LT.AND P3, PT, R35, UR4, !P0 ;  /* 0x0000000423007c0c */ /* 0x002fe2000c761270 */
[----:B------:R1:W-:Y:S01]  /*34820*/  @P5 STG.E.U8 desc[UR24][R18.64], R27 ;  /* 0x0000001b12005986 */ /* 0x0003e2000c101118 */
[----:B------:R-:W2:Y:S01]  /*34830*/  LDCU UR4, c[0x0][0x39c] ;  /* 0x00007380ff0477ac */ /* 0x000ea20008000800 */
[--C-:B----4-:R-:W-:Y:S02]  /*34840*/  LOP3.LUT R25, R0, 0x6a, R33.reuse, 0xfe, !PT ;  /* 0x0000006a00197812 */ /* 0x110fe400078efe21 */
[----:B------:R-:W-:Y:S02]  /*34850*/  PRMT R37, R8, 0x7773, RZ ;  /* 0x0000777308257816 */ /* 0x000fe400000000ff */
[C---:B---3--:R-:W-:Y:S01]  /*34860*/  ISETP.LT.AND P2, PT, R25.reuse, UR5, !P0 ;  /* 0x0000000519007c0c */ /* 0x048fe2000c741270 */
[----:B------:R-:W-:Y:S01]  /*34870*/  IMAD R3, R25, R28, RZ ;  /* 0x0000001c19037224 */ /* 0x000fe200078e02ff */
[----:B------:R-:W-:Y:S01]  /*34880*/  IADD3 R24, P5, PT, R26, R29, RZ ;  /* 0x0000001d1a187210 */ /* 0x000fe20007fbe0ff */
[----:B------:R3:W-:Y:S01]  /*34890*/  @P1 STG.E.U8 desc[UR24][R16.64], R37 ;  /* 0x0000002510001986 */ /* 0x0007e2000c101118 */
[----:B------:R-:W4:Y:S01]  /*348a0*/  LDCU UR5, c[0x0][0x39c] ;  /* 0x00007380ff0577ac */ /* 0x000f220008000800 */
[----:B------:R-:W-:-:S02]  /*348b0*/  LOP3.LUT R41, R0, 0x6c, R33, 0xfe, !PT ;  /* 0x0000006c00297812 */ /* 0x000fc400078efe21 */
[-C--:B-1----:R-:W-:Y:S02]  /*348c0*/  IADD3 R18, P1, PT, R3, R29.reuse, RZ ;  /* 0x0000001d03127210 */ /* 0x082fe40007f3e0ff */
[-C--:B------:R-:W-:Y:S02]  /*348d0*/  LEA.HI.X.SX32 R25, R26, R30.reuse, 0x1, P5 ;  /* 0x0000001e1a197211 */ /* 0x080fe400028f0eff */
[----:B------:R-:W-:Y:S02]  /*348e0*/  PRMT R35, R9, 0x7770, RZ ;  /* 0x0000777009237816 */ /* 0x000fe400000000ff */
[----:B------:R-:W-:Y:S01]  /*348f0*/  LEA.HI.X.SX32 R19, R3, R30, 0x1, P1 ;  /* 0x0000001e03137211 */ /* 0x000fe200008f0eff */
[CC--:B------:R-:W-:Y:S01]  /*34900*/  IMAD R3, R41.reuse, R28.reuse, RZ ;  /* 0x0000001c29037224 */ /* 0x0c0fe200078e02ff */
[----:B------:R-:W-:Y:S01]  /*34910*/  LOP3.LUT R39, R0, UR32, RZ, 0xfc, !PT ;  /* 0x0000002000277c12 */ /* 0x000fe2000f8efcff */
[----:B------:R1:W-:Y:S01]  /*34920*/  @P3 STG.E.U8 desc[UR24][R24.64], R35 ;  /* 0x0000002318003986 */ /* 0x0003e2000c101118 */
[----:B------:R-:W-:Y:S01]  /*34930*/  ISETP.LT.AND P1, PT, R41, UR8, !P0 ;  /* 0x0000000829007c0c */ /* 0x000fe2000c721270 */
[----:B------:R-:W0:Y:S01]  /*34940*/  LDCU UR8, c[0x0][0x39c] ;  /* 0x00007380ff0877ac */ /* 0x000e220008000800 */
[----:B------:R-:W-:Y:S01]  /*34950*/  PRMT R27, R9, 0x7771, RZ ;  /* 0x00007771091b7816 */ /* 0x000fe200000000ff */
[----:B------:R-:W-:Y:S01]  /*34960*/  IMAD R8, R39, R28, RZ ;  /* 0x0000001c27087224 */ /* 0x000fe200078e02ff */
[----:B---3--:R-:W-:-:S02]  /*34970*/  IADD3 R16, P3, PT, R3, R29, RZ ;  /* 0x0000001d03107210 */ /* 0x008fc40007f7e0ff */
[C-C-:B------:R-:W-:Y:S01]  /*34980*/  LOP3.LUT R37, R0.reuse, 0x72, R33.reuse, 0xfe, !PT ;  /* 0x0000007200257812 */ /* 0x140fe200078efe21 */
[----:B------:R3:W-:Y:S01]  /*34990*/  @P2 STG.E.U8 desc[UR24][R18.64], R27 ;  /* 0x0000001b12002986 */ /* 0x0007e2000c101118 */
[----:B------:R-:W-:Y:S02]  /*349a0*/  LEA.HI.X.SX32 R17, R3, R30, 0x1, P3 ;  /* 0x0000001e03117211 */ /* 0x000fe400018f0eff */
[----:B--2---:R-:W-:Y:S01]  /*349b0*/  ISETP.LT.AND P2, PT, R39, UR4, !P0 ;  /* 0x0000000427007c0c */ /* 0x004fe2000c741270 */
[----:B------:R-:W2:Y:S01]  /*349c0*/  LDCU UR4, c[0x0][0x39c] ;  /* 0x00007380ff0477ac */ /* 0x000ea20008000800 */
[----:B-1----:R-:W-:Y:S02]  /*349d0*/  LOP3.LUT R25, R0, 0x70, R33, 0xfe, !PT ;  /* 0x0000007000197812 */ /* 0x002fe400078efe21 */
[----:B------:R-:W-:Y:S02]  /*349e0*/  PRMT R35, R9, 0x7772, RZ ;  /* 0x0000777209237816 */ /* 0x000fe400000000ff */
[CC--:B------:R-:W-:Y:S01]  /*349f0*/  IADD3 R24, P5, PT, R8.reuse, R29.reuse, RZ ;  /* 0x0000001d08187210 */ /* 0x0c0fe20007fbe0ff */
[C---:B------:R-:W-:Y:S01]  /*34a00*/  IMAD R3, R25.reuse, R28, RZ ;  /* 0x0000001c19037224 */ /* 0x040fe200078e02ff */
[----:B----4-:R-:W-:Y:S01]  /*34a10*/  ISETP.LT.AND P3, PT, R25, UR5, !P0 ;  /* 0x0000000519007c0c */ /* 0x010fe2000c761270 */
[----:B------:R1:W-:Y:S01]  /*34a20*/  @P1 STG.E.U8 desc[UR24][R16.64], R35 ;  /* 0x0000002310001986 */ /* 0x0003e2000c101118 */
[----:B------:R-:W-:Y:S01]  /*34a30*/  LEA.HI.X.SX32 R25, R8, R30, 0x1, P5 ;  /* 0x0000001e08197211 */ /* 0x000fe200028f0eff */
[----:B------:R-:W4:Y:S01]  /*34a40*/  LDCU UR5, c[0x0][0x39c] ;  /* 0x00007380ff0577ac */ /* 0x000f220008000800 */
[----:B------:R-:W-:-:S02]  /*34a50*/  IADD3 R8, P1, PT, R3, R29, RZ ;  /* 0x0000001d03087210 */ /* 0x000fc40007f3e0ff */
[----:B---3--:R-:W-:Y:S02]  /*34a60*/  PRMT R27, R9, 0x7773, RZ ;  /* 0x00007773091b7816 */ /* 0x008fe400000000ff */
[----:B------:R-:W-:Y:S01]  /*34a70*/  LEA.HI.X.SX32 R9, R3, R30, 0x1, P1 ;  /* 0x0000001e03097211 */ /* 0x000fe200008f0eff */
[C---:B------:R-:W-:Y:S01]  /*34a80*/  IMAD R3, R37.reuse, R28, RZ ;  /* 0x0000001c25037224 */ /* 0x040fe200078e02ff */
[----:B0-----:R-:W-:Y:S01]  /*34a90*/  ISETP.LT.AND P5, PT, R37, UR6, !P0 ;  /* 0x0000000625007c0c */ /* 0x001fe2000c7a1270 */
[----:B------:R0:W-:Y:S01]  /*34aa0*/  @P2 STG.E.U8 desc[UR24][R24.64], R27 ;  /* 0x0000001b18002986 */ /* 0x0001e2000c101118 */
[C-C-:B------:R-:W-:Y:S01]  /*34ab0*/  LOP3.LUT R39, R0.reuse, 0x74, R33.reuse, 0xfe, !PT ;  /* 0x0000007400277812 */ /* 0x140fe200078efe21 */
[----:B------:R-:W3:Y:S01]  /*34ac0*/  LDCU UR6, c[0x0][0x39c] ;  /* 0x00007380ff0677ac */ /* 0x000ee20008000800 */
[----:B-1----:R-:W-:Y:S02]  /*34ad0*/  IADD3 R16, P2, PT, R3, R29, RZ ;  /* 0x0000001d03107210 */ /* 0x002fe40007f5e0ff */
[----:B------:R-:W-:-:S02]  /*34ae0*/  LOP3.LUT R35, R0, 0x76, R33, 0xfe, !PT ;  /* 0x0000007600237812 */ /* 0x000fc400078efe21 */
[C---:B------:R-:W-:Y:S02]  /*34af0*/  PRMT R19, R10.reuse, 0x7770, RZ ;  /* 0x000077700a137816 */ /* 0x040fe400000000ff */
[----:B------:R-:W-:Y:S01]  /*34b00*/  LEA.HI.X.SX32 R17, R3, R30, 0x1, P2 ;  /* 0x0000001e03117211 */ /* 0x000fe200010f0eff */
[-C--:B------:R-:W-:Y:S01]  /*34b10*/  IMAD R3, R39, R28.reuse, RZ ;  /* 0x0000001c27037224 */ /* 0x080fe200078e02ff */
[----:B------:R-:W-:Y:S01]  /*34b20*/  PRMT R37, R10, 0x7771, RZ ;  /* 0x000077710a257816 */ /* 0x000fe200000000ff */
[----:B0-----:R-:W-:Y:S01]  /*34b30*/  IMAD R24, R35, R28, RZ ;  /* 0x0000001c23187224 */ /* 0x001fe200078e02ff */
[----:B--2---:R-:W-:Y:S01]  /*34b40*/  ISETP.LT.AND P1, PT, R39, UR4, !P0 ;  /* 0x0000000427007c0c */ /* 0x004fe2000c721270 */
[----:B------:R0:W-:Y:S01]  /*34b50*/  @P3 STG.E.U8 desc[UR24][R8.64], R19 ;  /* 0x0000001308003986 */ /* 0x0001e2000c101118 */
[----:B----4-:R-:W-:Y:S01]  /*34b60*/  ISETP.LT.AND P2, PT, R35, UR5, !P0 ;  /* 0x0000000523007c0c */ /* 0x010fe2000c741270 */
[----:B------:R-:W1:Y:S01]  /*34b70*/  LDCU UR4, c[0x0][0x39c] ;  /* 0x00007380ff0477ac */ /* 0x000e620008000800 */
[-C--:B------:R-:W-:Y:S01]  /*34b80*/  IADD3 R18, P3, PT, R3, R29.reuse, RZ ;  /* 0x0000001d03127210 */ /* 0x080fe20007f7e0ff */
[----:B------:R2:W-:Y:S01]  /*34b90*/  @P5 STG.E.U8 desc[UR24][R16.64], R37 ;  /* 0x0000002510005986 */ /* 0x0005e2000c101118 */
[----:B------:R-:W-:Y:S01]  /*34ba0*/  IADD3 R26, P6, PT, R24, R29, RZ ;  /* 0x0000001d181a7210 */ /* 0x000fe20007fde0ff */
[----:B------:R-:W4:Y:S01]  /*34bb0*/  LDCU UR5, c[0x0][0x39c] ;  /* 0x00007380ff0577ac */ /* 0x000f220008000800 */
[----:B------:R-:W-:-:S02]  /*34bc0*/  PRMT R25, R10, 0x7772, RZ ;  /* 0x000077720a197816 */ /* 0x000fc400000000ff */
[-C--:B------:R-:W-:Y:S02]  /*34bd0*/  LEA.HI.X.SX32 R27, R24, R30.reuse, 0x1, P6 ;  /* 0x0000001e181b7211 */ /* 0x080fe400030f0eff */
[----:B------:R-:W-:Y:S02]  /*34be0*/  PRMT R35, R10, 0x7773, RZ ;  /* 0x000077730a237816 */ /* 0x000fe400000000ff */
[----:B0-----:R-:W-:Y:S02]  /*34bf0*/  LOP3.LUT R8, R31, 0x84, RZ, 0xfc, !PT ;  /* 0x000000841f087812 */ /* 0x001fe400078efcff */
[----:B------:R-:W-:Y:S02]  /*34c00*/  LEA.HI.X.SX32 R19, R3, R30, 0x1, P3 ;  /* 0x0000001e03137211 */ /* 0x000fe400018f0eff */
[----:B--2---:R-:W-:Y:S02]  /*34c10*/  LOP3.LUT R37, R0, 0x78, R33, 0xfe, !PT ;  /* 0x0000007800257812 */ /* 0x004fe400078efe21 */
[----:B------:R-:W-:Y:S01]  /*34c20*/  ISETP.LT.AND P5, PT, R8, UR8, !P0 ;  /* 0x0000000808007c0c */ /* 0x000fe2000c7a1270 */
[----:B------:R0:W-:Y:S01]  /*34c30*/  @P1 STG.E.U8 desc[UR24][R18.64], R25 ;  /* 0x0000001912001986 */ /* 0x0001e2000c101118 */
[C---:B---3--:R-:W-:Y:S01]  /*34c40*/  ISETP.LT.AND P3, PT, R37.reuse, UR6, !P0 ;  /* 0x0000000625007c0c */ /* 0x048fe2000c761270 */
[----:B------:R-:W-:Y:S01]  /*34c50*/  IMAD R8, R37, R28, RZ ;  /* 0x0000001c25087224 */ /* 0x000fe200078e02ff */
[----:B------:R-:W2:Y:S01]  /*34c60*/  LDCU UR8, c[0x0][0x39c] ;  /* 0x00007380ff0877ac */ /* 0x000ea20008000800 */
[----:B------:R3:W-:Y:S01]  /*34c70*/  @P2 STG.E.U8 desc[UR24][R26.64], R35 ;  /* 0x000000231a002986 */ /* 0x0007e2000c101118 */
[----:B------:R-:W-:-:S02]  /*34c80*/  PRMT R39, R11, 0x7770, RZ ;  /* 0x000077700b277816 */ /* 0x000fc400000000ff */
[C-C-:B------:R-:W-:Y:S01]  /*34c90*/  LOP3.LUT R3, R0.reuse, 0xfe, R49.reuse, 0xfe, !PT ;  /* 0x000000fe00037812 */ /* 0x140fe200078efe31 */
[----:B------:R-:W2:Y:S01]  /*34ca0*/  LDCU UR6, c[0x0][0x39c] ;  /* 0x00007380ff0677ac */ /* 0x000ea20008000800 */
[C-C-:B------:R-:W-:Y:S02]  /*34cb0*/  LOP3.LUT R9, R0.reuse, 0xee, R49.reuse, 0xfe, !PT ;  /* 0x000000ee00097812 */ /* 0x140fe400078efe31 */
[C-C-:B------:R-:W-:Y:S02]  /*34cc0*/  LOP3.LUT R17, R0.reuse, 0xde, R49.reuse, 0xfe, !PT ;  /* 0x000000de00117812 */ /* 0x140fe400078efe31 */
[C-C-:B0-----:R-:W-:Y:S02]  /*34cd0*/  LOP3.LUT R19, R0.reuse, 0xce, R49.reuse, 0xfe, !PT ;  /* 0x000000ce00137812 */ /* 0x141fe400078efe31 */
[----:B------:R-:W-:Y:S02]  /*34ce0*/  LOP3.LUT R25, R0, 0xbe, R49, 0xfe, !PT ;  /* 0x000000be00197812 */ /* 0x000fe400078efe31 */
[----:B---3--:R-:W-:-:S02]  /*34cf0*/  IADD3 R26, P1, PT, R8, R29, RZ ;  /* 0x0000001d081a7210 */ /* 0x008fc40007f3e0ff */
[--C-:B------:R-:W-:Y:S02]  /*34d00*/  LOP3.LUT R35, R0, 0x7a, R33.reuse, 0xfe, !PT ;  /* 0x0000007a00237812 */ /* 0x100fe400078efe21 */
[----:B------:R-:W-:Y:S02]  /*34d10*/  LEA.HI.X.SX32 R27, R8, R30, 0x1, P1 ;  /* 0x0000001e081b7211 */ /* 0x000fe400008f0eff */
[C---:B------:R-:W-:Y:S01]  /*34d20*/  LOP3.LUT R33, R0.reuse, 0x7c, R33, 0xfe, !PT ;  /* 0x0000007c00217812 */ /* 0x040fe200078efe21 */
[C---:B------:R-:W-:Y:S01]  /*34d30*/  IMAD R8, R35.reuse, R28, RZ ;  /* 0x0000001c23087224 */ /* 0x040fe200078e02ff */
[----:B-1----:R-:W-:Y:S01]  /*34d40*/  ISETP.LT.AND P2, PT, R35, UR4, !P0 ;  /* 0x0000000423007c0c */ /* 0x002fe2000c741270 */
[----:B------:R-:W0:Y:S01]  /*34d50*/  LDCU UR4, c[0x0][0x39c] ;  /* 0x00007380ff0477ac */ /* 0x000e220008000800 */
[C-C-:B------:R-:W-:Y:S01]  /*34d60*/  LOP3.LUT R45, R0.reuse, 0xae, R49.reuse, 0xfe, !PT ;  /* 0x000000ae002d7812 */ /* 0x140fe200078efe31 */
[----:B------:R1:W-:Y:S01]  /*34d70*/  @P3 STG.E.U8 desc[UR24][R26.64], R39 ;  /* 0x000000271a003986 */ /* 0x0003e2000c101118 */
[----:B------:R-:W-:-:S02]  /*34d80*/  LOP3.LUT R47, R0, 0x9e, R49, 0xfe, !PT ;  /* 0x0000009e002f7812 */ /* 0x000fc400078efe31 */
[C---:B------:R-:W-:Y:S02]  /*34d90*/  LOP3.LUT R49, R0.reuse, 0x8e, R49, 0xfe, !PT ;  /* 0x0000008e00317812 */ /* 0x040fe400078efe31 */
[----:B------:R-:W-:Y:S01]  /*34da0*/  LOP3.LUT R35, R0, UR11, RZ, 0xfc, !PT ;  /* 0x0000000b00237c12 */ /* 0x000fe2000f8efcff */
[C---:B------:R-:W-:Y:S01]  /*34db0*/  IMAD R0, R33.reuse, R28, RZ ;  /* 0x0000001c21007224 */ /* 0x040fe200078e02ff */
[CC--:B------:R-:W-:Y:S02]  /*34dc0*/  IADD3 R32, P6, PT, R8.reuse, R29.reuse, RZ ;  /* 0x0000001d08207210 */ /* 0x0c0fe40007fde0ff */
[----:B----4-:R-:W-:Y:S01]  /*34dd0*/  ISETP.LT.AND P3, PT, R33, UR5, !P0 ;  /* 0x0000000521007c0c */ /* 0x010fe2000c761270 */
[----:B------:R-:W3:Y:S01]  /*34de0*/  LDCU UR5, c[0x0][0x39c] ;  /* 0x00007380ff0577ac */ /* 0x000ee20008000800 */
[----:B------:R-:W-:Y:S01]  /*34df0*/  LEA.HI.X.SX32 R33, R8, R30, 0x1, P6 ;  /* 0x0000001e08217211 */ /* 0x000fe200030f0eff */
[----:B------:R-:W-:Y:S01]  /*34e00*/  IMAD R8, R35, R28, RZ ;  /* 0x0000001c23087224 */ /* 0x000fe200078e02ff */
[----:B------:R-:W-:-:S02]  /*34e10*/  IADD3 R34, P6, PT, R0, R29, RZ ;  /* 0x0000001d00227210 */ /* 0x000fc40007fde0ff */
[----:B--2---:R-:W-:Y:S01]  /*34e20*/  ISETP.LT.AND P1, PT, R35, UR8, !P0 ;  /* 0x0000000823007c0c */ /* 0x004fe2000c721270 */
[----:B------:R-:W2:Y:S01]  /*34e30*/  LDCU UR8, c[0x0][0x39c] ;  /* 0x00007380ff0877ac */ /* 0x000ea20008000800 */
[C---:B------:R-:W-:Y:S02]  /*34e40*/  PRMT R37, R11.reuse, 0x7771, RZ ;  /* 0x000077710b257816 */ /* 0x040fe400000000ff */
[----:B------:R-:W-:Y:S02]  /*34e50*/  LEA.HI.X.SX32 R35, R0, R30, 0x1, P6 ;  /* 0x0000001e00237211 */ /* 0x000fe400030f0eff */
[----:B------:R-:W-:Y:S01]  /*34e60*/  PRMT R41, R11, 0x7772, RZ ;  /* 0x000077720b297816 */ /* 0x000fe200000000ff */
[----:B------:R4:W-:Y:S01]  /*34e70*/  @P2 STG.E.U8 desc[UR24][R32.64], R37 ;  /* 0x0000002520002986 */ /* 0x0009e2000c101118 */
[C---:B------:R-:W-:Y:S02]  /*34e80*/  LOP3.LUT R10, R31.reuse, 0x86, RZ, 0xfc, !PT ;  /* 0x000000861f0a7812 */ /* 0x040fe400078efcff */
[----:B-1----:R-:W-:Y:S01]  /*34e90*/  LOP3.LUT R27, R31, 0x80, RZ, 0xfc, !PT ;  /* 0x000000801f1b7812 */ /* 0x002fe200078efcff */
[----:B------:R1:W-:Y:S01]  /*34ea0*/  @P3 STG.E.U8 desc[UR24][R34.64], R41 ;  /* 0x0000002922003986 */ /* 0x0003e2000c101118 */
[----:B------:R-:W-:-:S02]  /*34eb0*/  ISETP.LT.AND P2, PT, R10, UR9, !P0 ;  /* 0x000000090a007c0c */ /* 0x000fc4000c741270 */
[C---:B0-----:R-:W-:Y:S01]  /*34ec0*/  ISETP.LT.AND P3, PT, R27.reuse, UR4, !P0 ;  /* 0x000000041b007c0c */ /* 0x041fe2000c761270 */
[----:B------:R-:W-:Y:S01]  /*34ed0*/  IMAD R27, R27, R28, RZ ;  /* 0x0000001c1b1b7224 */ /* 0x000fe200078e02ff */
[-C--:B------:R-:W-:Y:S01]  /*34ee0*/  IADD3 R10, P6, PT, R8, R29.reuse, RZ ;  /* 0x0000001d080a7210 */ /* 0x080fe20007fde0ff */
[----:B------:R-:W0:Y:S01]  /*34ef0*/  LDCU UR4, c[0x0][0x39c] ;  /* 0x00007380ff0477ac */ /* 0x000e220008000800 */
[----:B------:R-:W-:Y:S01]  /*34f00*/  PRMT R39, R11, 0x7773, RZ ;  /* 0x000077730b277816 */ /* 0x000fe200000000ff */
[----:B----4-:R-:W-:Y:S01]  /*34f10*/  IMAD R37, R28, 0x2, R27 ;  /* 0x000000021c257824 */ /* 0x010fe200078e021b */
[-C--:B------:R-:W-:Y:S02]  /*34f20*/  LEA.HI.X.SX32 R11, R8, R30.reuse, 0x1, P6 ;  /* 0x0000001e080b7211 */ /* 0x080fe400030f0eff */
[----:B------:R-:W-:Y:S02]  /*34f30*/  IADD3 R26, P6, PT, R27, R29, RZ ;  /* 0x0000001d1b1a7210 */ /* 0x000fe40007fde0ff */
[----:B------:R-:W-:Y:S01]  /*34f40*/  LOP3.LUT R0, R31, 0x88, RZ, 0xfc, !PT ;  /* 0x000000881f007812 */ /* 0x000fe200078efcff */
[----:B------:R4:W-:Y:S01]  /*34f50*/  @P1 STG.E.U8 desc[UR24][R10.64], R39 ;  /* 0x000000270a001986 */ /* 0x0009e2000c101118 */
[----:B------:R-:W-:-:S02]  /*34f60*/  LEA.HI.X.SX32 R27, R27, R30, 0x1, P6 ;  /* 0x0000001e1b1b7211 */ /* 0x000fc400030f0eff */
[CC--:B------:R-:W-:Y:S02]  /*34f70*/  IADD3 R32, P6, PT, R37.reuse, R29.reuse, RZ ;  /* 0x0000001d25207210 */ /* 0x0c0fe40007fde0ff */
[----:B---3--:R-:W-:Y:S01]  /*34f80*/  ISETP.LT.AND P1, PT, R0, UR5, !P0 ;  /* 0x0000000500007c0c */ /* 0x008fe2000c721270 */
[----:B------:R-:W3:Y:S01]  /*34f90*/  LDCU UR5, c[0x0][0x39c] ;  /* 0x00007380ff0577ac */ /* 0x000ee20008000800 */
[----:B------:R-:W-:Y:S02]  /*34fa0*/  PRMT R43, R4, 0x7770, RZ ;  /* 0x00007770042b7816 */ /* 0x000fe400000000ff */
[----:B------:R-:W-:Y:S01]  /*34fb0*/  LEA.HI.X.SX32 R33, R37, R30, 0x1, P6 ;  /* 0x0000001e25217211 */ /* 0x000fe200030f0eff */
[----:B------:R-:W-:Y:S01]  /*34fc0*/  IMAD R37, R28, 0x2, R37 ;  /* 0x000000021c257824 */ /* 0x000fe200078e0225 */
[----:B-1----:R-:W-:Y:S01]  /*34fd0*/  PRMT R41, R4, 0x7771, RZ ;  /* 0x0000777104297816 */ /* 0x002fe200000000ff */
[----:B------:R1:W-:Y:S01]  /*34fe0*/  @P3 STG.E.U8 desc[UR24][R26.64], R43 ;  /* 0x0000002b1a003986 */ /* 0x0003e2000c101118 */
[----:B------:R-:W-:Y:S01]  /*34ff0*/  LOP3.LUT R0, R31, 0x8a, RZ, 0xfc, !PT ;  /* 0x0000008a1f007812 */ /* 0x000fe200078efcff */
[----:B------:R-:W-:Y:S01]  /*35000*/  IMAD R35, R28, 0x2, R37 ;  /* 0x000000021c237824 */ /* 0x000fe200078e0225 */
[----:B----4-:R-:W-:Y:S01]  /*35010*/  PRMT R39, R4, 0x7772, RZ ;  /* 0x0000777204277816 */ /* 0x010fe200000000ff */
[----:B------:R4:W-:Y:S01]  /*35020*/  @P4 STG.E.U8 desc[UR24][R32.64], R41 ;  /* 0x0000002920004986 */ /* 0x0009e2000c101118 */
[----:B0-----:R-:W-:Y:S01]  /*35030*/  ISETP.LT.AND P3, PT, R0, UR4, !P0 ;  /* 0x0000000400007c0c */ /* 0x001fe2000c761270 */
[----:B------:R-:W0:Y:S01]  /*35040*/  LDCU UR4, c[0x0][0x39c] ;  /* 0x00007380ff0477ac */ /* 0x000e220008000800 */
[----:B------:R-:W-:-:S02]  /*35050*/  IADD3 R10, P4, PT, R37, R29, RZ ;  /* 0x0000001d250a7210 */ /* 0x000fc40007f9e0ff */
[----:B------:R-:W-:Y:S02]  /*35060*/  LOP3.LUT R0, R31, 0x8c, RZ, 0xfc, !PT ;  /* 0x0000008c1f007812 */ /* 0x000fe400078efcff */
[-C--:B------:R-:W-:Y:S02]  /*35070*/  LEA.HI.X.SX32 R11, R37, R30.reuse, 0x1, P4 ;  /* 0x0000001e250b7211 */ /* 0x080fe400020f0eff */
[----:B------:R-:W-:Y:S01]  /*35080*/  ISETP.LT.AND P4, PT, R0, UR6, !P0 ;  /* 0x0000000600007c0c */ /* 0x000fe2000c781270 */
[----:B------:R-:W0:Y:S01]  /*35090*/  LDCU UR6, c[0x0][0x39c] ;  /* 0x00007380ff0677ac */ /* 0x000e220008000800 */
[----:B------:R-:W-:Y:S01]  /*350a0*/  LOP3.LUT R0, R31, 0x90, RZ, 0xfc, !PT ;  /* 0x000000901f007812 */ /* 0x000fe200078efcff */
[----:B------:R2:W-:Y:S01]  /*350b0*/  @P5 STG.E.U8 desc[UR24][R10.64], R39 ;  /* 0x000000270a005986 */ /* 0x0005e2000c101118 */
[C---:B-1----:R-:W-:Y:S02]  /*350c0*/  IADD3 R26, P6, PT, R35.reuse, R29, RZ ;  /* 0x0000001d231a7210 */ /* 0x042fe40007fde0ff */
[----:B---3--:R-:W-:Y:S01]  /*350d0*/  ISETP.LT.AND P5, PT, R0, UR5, !P0 ;  /* 0x0000000500007c0c */ /* 0x008fe2000c7a1270 */
[----:B------:R-:W1:Y:S01]  /*350e0*/  LDCU UR5, c[0x0][0x39c] ;  /* 0x00007380ff0577ac */ /* 0x000e620008000800 */
[----:B------:R-:W-:Y:S01]  /*350f0*/  LEA.HI.X.SX32 R27, R35, R30, 0x1, P6 ;  /* 0x0000001e231b7211 */ /* 0x000fe200030f0eff */
[----:B------:R-:W-:Y:S01]  /*35100*/  IMAD R35, R28, 0x2, R35 ;  /* 0x000000021c237824 */ /* 0x000fe200078e0223 */
[----:B------:R-:W-:-:S02]  /*35110*/  PRMT R37, R4, 0x7773, RZ ;  /* 0x0000777304257816 */ /* 0x000fc400000000ff */
[----:B------:R-:W-:Y:S02]  /*35120*/  LOP3.LUT R0, R31, 0x92, RZ, 0xfc, !PT ;  /* 0x000000921f007812 */ /* 0x000fe400078efcff */
[-C--:B----4-:R-:W-:Y:S01]  /*35130*/  IADD3 R32, P6, PT, R35, R29.reuse, RZ ;  /* 0x0000001d23207210 */ /* 0x090fe20007fde0ff */
[C---:B--2---:R-:W-:Y:S01]  /*35140*/  IMAD R11, R28.reuse, 0x2, R35 ;  /* 0x000000021c0b7824 */ /* 0x044fe200078e0223 */
[----:B------:R2:W-:Y:S01]  /*35150*/  @P2 STG.E.U8 desc[UR24][R26.64], R37 ;  /* 0x000000251a002986 */ /* 0x0005e2000c101118 */
[----:B------:R-:W-:Y:S02]  /*35160*/  PRMT R41, R5, 0x7770, RZ ;  /* 0x0000777005297816 */ /* 0x000fe400000000ff */
[-C--:B------:R-:W-:Y:S01]  /*35170*/  LEA.HI.X.SX32 R33, R35, R30.reuse, 0x1, P6 ;  /* 0x0000001e23217211 */ /* 0x080fe200030f0eff */
[----:B------:R-:W-:Y:S01]  /*35180*/  IMAD R35, R28, 0x2, R11 ;  /* 0x000000021c237824 */ /* 0x000fe200078e020b */
[----:B------:R-:W-:Y:S02]  /*35190*/  IADD3 R10, P6, PT, R11, R29, RZ ;  /* 0x0000001d0b0a7210 */ /* 0x000fe40007fde0ff */
[----:B------:R-:W-:Y:S01]  /*351a0*/  ISETP.LT.AND P2, PT, R0, UR8, !P0 ;  /* 0x0000000800007c0c */ /* 0x000fe2000c741270 */
[----:B------:R3:W-:Y:S01]  /*351b0*/  @P1 STG.E.U8 desc[UR24][R32.64], R41 ;  /* 0x0000002920001986 */ /* 0x0007e2000c101118 */
[----:B------:R-:W-:Y:S01]  /*351c0*/  LOP3.LUT R0, R31, 0x94, RZ, 0xfc, !PT ;  /* 0x000000941f007812 */ /* 0x000fe200078efcff */
[----:B------:R-:W4:Y:S01]  /*351d0*/  LDCU UR8, c[0x0][0x39c] ;  /* 0x00007380ff0877ac */ /* 0x000f220008000800 */
[----:B------:R-:W-:-:S02]  /*351e0*/  LEA.HI.X.SX32 R11, R11, R30, 0x1, P6 ;  /* 0x0000001e0b0b7211 */ /* 0x000fc400030f0eff */
[----:B------:R-:W-:Y:S02]  /*351f0*/  PRMT R39, R5, 0x7771, RZ ;  /* 0x0000777105277816 */ /* 0x000fe400000000ff */
[----:B--2---:R-:W-:Y:S02]  /*35200*/  IADD3 R26, P6, PT, R35, R29, RZ ;  /* 0x0000001d231a7210 */ /* 0x004fe40007fde0ff */
[----:B-1----:R-:W-:Y:S01]  /*35210*/  ISETP.LT.AND P1, PT, R0, UR5, !P0 ;  /* 0x0000000500007c0c */ /* 0x002fe2000c721270 */
[----:B------:R1:W-:Y:S01]  /*35220*/  @P3 STG.E.U8 desc[UR24][R10.64], R39 ;  /* 0x000000270a003986 */ /* 0x0003e2000c101118 */
[C---:B------:R-:W-:Y:S01]  /*35230*/  IMAD R0, R49.reuse, R28, RZ ;  /* 0x0000001c31007224 */ /* 0x040fe200078e02ff */
[----:B0-----:R-:W-:Y:S01]  /*35240*/  ISETP.LT.AND P3, PT, R49, UR4, !P0 ;  /* 0x0000000431007c0c */ /* 0x001fe2000c761270 */
[----:B------:R-:W0:Y:S01]  /*35250*/  LDCU UR4, c[0x0][0x39c] ;  /* 0x00007380ff0477ac */ /* 0x000e220008000800 */
[----:B------:R-:W-:Y:S01]  /*35260*/  LEA.HI.X.SX32 R27, R35, R30, 0x1, P6 ;  /* 0x0000001e231b7211 */ /* 0x000fe200030f0eff */
[----:B------:R-:W-:Y:S01]  /*35270*/  IMAD R35, R28, 0x4, R35 ;  /* 0x000000041c237824 */ /* 0x000fe200078e0223 */
[----:B------:R-:W-:Y:S01]  /*35280*/  PRMT R37, R5, 0x7772, RZ ;  /* 0x0000777205257816 */ /* 0x000fe200000000ff */
[----:B------:R-:W2:Y:S01]  /*35290*/  LDCU UR5, c[0x0][0x39c] ;  /* 0x00007380ff0577ac */ /* 0x000ea20008000800 */
[----:B------:R-:W-:-:S02]  /*352a0*/  LOP3.LUT R4, R31, 0x96, RZ, 0xfc, !PT ;  /* 0x000000961f047812 */ /* 0x000fc400078efcff */
[-C--:B---3--:R-:W-:Y:S01]  /*352b0*/  IADD3 R32, P6, PT, R0, R29.reuse, RZ ;  /* 0x0000001d00207210 */ /* 0x088fe20007fde0ff */
[----:B------:R3:W-:Y:S01]  /*352c0*/  @P4 STG.E.U8 desc[UR24][R26.64], R37 ;  /* 0x000000251a004986 */ /* 0x0007e2000c101118 */
[----:B------:R-:W-:Y:S01]  /*352d0*/  ISETP.LT.AND P4, PT, R4, UR6, !P0 ;  /* 0x0000000604007c0c */ /* 0x000fe2000c781270 */
[----:B------:R-:W2:Y:S01]  /*352e0*/  LDCU UR6, c[0x0][0x39c] ;  /* 0x00007380ff0677ac */ /* 0x000ea20008000800 */
[-C--:B------:R-:W-:Y:S02]  /*352f0*/  LEA.HI.X.SX32 R33, R0, R30.reuse, 0x1, P6 ;  /* 0x0000001e00217211 */ /* 0x080fe400030f0eff */
[-C--:B------:R-:W-:Y:S02]  /*35300*/  IADD3 R4, P6, PT, R35, R29.reuse, RZ ;  /* 0x0000001d23047210 */ /* 0x080fe40007fde0ff */
[----:B-1----:R-:W-:Y:S02]  /*35310*/  PRMT R39, R5, 0x7773, RZ ;  /* 0x0000777305277816 */ /* 0x002fe400000000ff */
[----:B------:R-:W-:Y:S01]  /*35320*/  LEA.HI.X.SX32 R5, R35, R30, 0x1, P6 ;  /* 0x0000001e23057211 */ /* 0x000fe200030f0eff */
[----:B------:R-:W-:Y:S01]  /*35330*/  IMAD R35, R28, 0x2, R35 ;  /* 0x000000021c237824 */ /* 0x000fe200078e0223 */
[C---:B------:R-:W-:Y:S01]  /*35340*/  LOP3.LUT R0, R31.reuse, 0x98, RZ, 0xfc, !PT ;  /* 0x000000981f007812 */ /* 0x040fe200078efcff */
[----:B------:R1:W-:Y:S01]  /*35350*/  @P3 STG.E.U8 desc[UR24][R32.64], R39 ;  /* 0x0000002720003986 */ /* 0x0003e2000c101118 */
[----:B---3--:R-:W-:Y:S01]  /*35360*/  PRMT R37, R6, 0x7770, RZ ;  /* 0x0000777006257816 */ /* 0x008fe200000000ff */
[----:B------:R-:W-:Y:S01]  /*35370*/  IMAD R27, R28, 0x2, R35 ;  /* 0x000000021c1b7824 */ /* 0x000fe200078e0223 */
[----:B0-----:R-:W-:Y:S01]  /*35380*/  ISETP.LT.AND P3, PT, R0, UR4, !P0 ;  /* 0x0000000400007c0c */ /* 0x001fe2000c761270 */
[----:B------:R-:W0:Y:S01]  /*35390*/  LDCU UR4, c[0x0][0x39c] ;  /* 0x00007380ff0477ac */ /* 0x000e220008000800 */
[----:B------:R-:W-:Y:S01]  /*353a0*/  LOP3.LUT R0, R31, 0x9a, RZ, 0xfc, !PT ;  /* 0x0000009a1f007812 */ /* 0x000fe200078efcff */
[----:B------:R3:W-:Y:S01]  /*353b0*/  @P5 STG.E.U8 desc[UR24][R4.64], R37 ;  /* 0x0000002504005986 */ /* 0x0007e2000c101118 */
[----:B------:R-:W-:-:S02]  /*353c0*/  IADD3 R10, P5, PT, R35, R29, RZ ;  /* 0x0000001d230a7210 */ /* 0x000fc40007fbe0ff */
[-C--:B------:R-:W-:Y:S02]  /*353d0*/  IADD3 R26, P6, PT, R27, R29.reuse, RZ ;  /* 0x0000001d1b1a7210 */ /* 0x080fe40007fde0ff */
[-C--:B------:R-:W-:Y:S01]  /*353e0*/  LEA.HI.X.SX32 R11, R35, R30.reuse, 0x1, P5 ;  /* 0x0000001e230b7211 */ /* 0x080fe200028f0eff */
[----:B-1----:R-:W-:Y:S01]  /*353f0*/  IMAD R33, R28, 0x2, R27 ;  /* 0x000000021c217824 */ /* 0x002fe200078e021b */
[----:B--2---:R-:W-:Y:S01]  /*35400*/  ISETP.LT.AND P5, PT, R0, UR5, !P0 ;  /* 0x0000000500007c0c */ /* 0x004fe2000c7a1270 */
[----:B------:R-:W1:Y:S01]  /*35410*/  LDCU UR5, c[0x0][0x39c] ;  /* 0x00007380ff0577ac */ /* 0x000e620008000800 */
[----:B------:R-:W-:Y:S02]  /*35420*/  PRMT R35, R6, 0x7771, RZ ;  /* 0x0000777106237816 */ /* 0x000fe400000000ff */
[----:B------:R-:W-:Y:S02]  /*35430*/  LEA.HI.X.SX32 R27, R27, R30, 0x1, P6 ;  /* 0x0000001e1b1b7211 */ /* 0x000fe400030f0eff */
[----:B---3--:R-:W-:Y:S01]  /*35440*/  IADD3 R4, P6, PT, R33, R29, RZ ;  /* 0x0000001d21047210 */ /* 0x008fe20007fde0ff */
[----:B------:R2:W-:Y:S01]  /*35450*/  @P2 STG.E.U8 desc[UR24][R10.64], R35 ;  /* 0x000000230a002986 */ /* 0x0005e2000c101118 */
[----:B------:R-:W-:-:S02]  /*35460*/  LOP3.LUT R0, R31, 0x9c, RZ, 0xfc, !PT ;  /* 0x0000009c1f007812 */ /* 0x000fc400078efcff */
[----:B------:R-:W-:Y:S02]  /*35470*/  PRMT R39, R6, 0x7772, RZ ;  /* 0x0000777206277816 */ /* 0x000fe400000000ff */
[----:B------:R-:W-:Y:S01]  /*35480*/  LEA.HI.X.SX32 R5, R33, R30, 0x1, P6 ;  /* 0x0000001e21057211 */ /* 0x000fe200030f0eff */
[----:B------:R-:W-:Y:S01]  /*35490*/  IMAD R33, R28, 0x2, R33 ;  /* 0x000000021c217824 */ /* 0x000fe200078e0221 */
[----:B------:R-:W-:Y:S01]  /*354a0*/  PRMT R37, R6, 0x7773, RZ ;  /* 0x0000777306257816 */ /* 0x000fe200000000ff */
[----:B------:R3:W-:Y:S01]  /*354b0*/  @P1 STG.E.U8 desc[UR24][R26.64], R39 ;  /* 0x000000271a001986 */ /* 0x0007e2000c101118 */
[----:B------:R-:W-:Y:S01]  /*354c0*/  ISETP.LT.AND P2, PT, R0, UR6, !P0 ;  /* 0x0000000600007c0c */ /* 0x000fe2000c741270 */
[----:B------:R-:W4:Y:S01]  /*354d0*/  LDCU UR6, c[0x0][0x39c] ;  /* 0x00007380ff0677ac */ /* 0x000f220008000800 */
[----:B------:R-:W-:Y:S01]  /*354e0*/  LOP3.LUT R0, R31, 0xa0, RZ, 0xfc, !PT ;  /* 0x000000a01f007812 */ /* 0x000fe200078efcff */
[----:B------:R1:W-:Y:S01]  /*354f0*/  @P4 STG.E.U8 desc[UR24][R4.64], R37 ;  /* 0x0000002504004986 */ /* 0x0003e2000c101118 */
[----:B--2---:R-:W-:Y:S01]  /*35500*/  IMAD R35, R28, 0x2, R33 ;  /* 0x000000021c237824 */ /* 0x004fe200078e0221 */
[----:B------:R-:W-:-:S02]  /*35510*/  IADD3 R10, P4, PT, R33, R29, RZ ;  /* 0x0000001d210a7210 */ /* 0x000fc40007f9e0ff */
[----:B0-----:R-:W-:Y:S01]  /*35520*/  ISETP.LT.AND P1, PT, R0, UR4, !P0 ;  /* 0x0000000400007c0c */ /* 0x001fe2000c721270 */
[----:B------:R-:W0:Y:S01]  /*35530*/  LDCU UR4, c[0x0][0x39c] ;  /* 0x00007380ff0477ac */ /* 0x000e220008000800 */
[----:B------:R-:W-:Y:S02]  /*35540*/  LOP3.LUT R0, R31, 0xa2, RZ, 0xfc, !PT ;  /* 0x000000a21f007812 */ /* 0x000fe400078efcff */
[----:B------:R-:W-:Y:S02]  /*35550*/  LEA.HI.X.SX32 R11, R33, R30, 0x1, P4 ;  /* 0x0000001e210b7211 */ /* 0x000fe400020f0eff */
[----:B------:R-:W-:Y:S02]  /*35560*/  IADD3 R32, P6, PT, R35, R29, RZ ;  /* 0x0000001d23207210 */ /* 0x000fe40007fde0ff */
[----:B-1----:R-:W-:Y:S01]  /*35570*/  ISETP.LT.AND P4, PT, R0, UR5, !P0 ;  /* 0x0000000500007c0c */ /* 0x002fe2000c781270 */
[----:B------:R-:W1:Y:S01]  /*35580*/  LDCU UR5, c[0x0][0x39c] ;  /* 0x00007380ff0577ac */ /* 0x000e620008000800 */
[----:B---3--:R-:W-:Y:S01]  /*35590*/  PRMT R39, R7, 0x7770, RZ ;  /* 0x0000777007277816 */ /* 0x008fe200000000ff */
[----:B------:R-:W-:Y:S01]  /*355a0*/  IMAD R0, R47, R28, RZ ;  /* 0x0000001c2f007224 */ /* 0x000fe200078e02ff */
[----:B------:R-:W-:Y:S01]  /*355b0*/  LEA.HI.X.SX32 R33, R35, R30, 0x1, P6 ;  /* 0x0000001e23217211 */ /* 0x000fe200030f0eff */
[----:B------:R-:W-:Y:S01]  /*355c0*/  IMAD R35, R28, 0x2, R35 ;  /* 0x000000021c237824 */ /* 0x000fe200078e0223 */
[----:B------:R-:W-:Y:S01]  /*355d0*/  PRMT R27, R7, 0x7771, RZ ;  /* 0x00007771071b7816 */ /* 0x000fe200000000ff */
[----:B------:R2:W-:Y:S01]  /*355e0*/  @P3 STG.E.U8 desc[UR24][R10.64], R39 ;  /* 0x000000270a003986 */ /* 0x0005e2000c101118 */
[----:B------:R-:W-:-:S02]  /*355f0*/  LOP3.LUT R6, R31, 0xa4, RZ, 0xfc, !PT ;  /* 0x000000a41f067812 */ /* 0x000fc400078efcff */
[----:B------:R-:W-:Y:S01]  /*35600*/  PRMT R37, R7, 0x7772, RZ ;  /* 0x0000777207257816 */ /* 0x000fe200000000ff */
[----:B------:R3:W-:Y:S01]  /*35610*/  @P5 STG.E.U8 desc[UR24][R32.64], R27 ;  /* 0x0000001b20005986 */ /* 0x0007e2000c101118 */
[CC--:B------:R-:W-:Y:S02]  /*35620*/  IADD3 R4, P5, PT, R35.reuse, R29.reuse, RZ ;  /* 0x0000001d23047210 */ /* 0x0c0fe40007fbe0ff */
[----:B----4-:R-:W-:Y:S01]  /*35630*/  ISETP.LT.AND P6, PT, R6, UR6, !P0 ;  /* 0x0000000606007c0c */ /* 0x010fe2000c7c1270 */
[----:B------:R-:W4:Y:S01]  /*35640*/  LDCU UR6, c[0x0][0x39c] ;  /* 0x00007380ff0677ac */ /* 0x000f220008000800 */
[----:B------:R-:W-:Y:S01]  /*35650*/  LEA.HI.X.SX32 R5, R35, R30, 0x1, P5 ;  /* 0x0000001e23057211 */ /* 0x000fe200028f0eff */
[----:B------:R-:W-:Y:S01]  /*35660*/  IMAD R35, R28, 0x4, R35 ;  /* 0x000000041c237824 */ /* 0x000fe200078e0223 */
[----:B------:R-:W-:Y:S02]  /*35670*/  LOP3.LUT R6, R31, 0xa6, RZ, 0xfc, !PT ;  /* 0x000000a61f067812 */ /* 0x000fe400078efcff */
[----:B--2---:R-:W-:Y:S01]  /*35680*/  IADD3 R10, P5, PT, R0, R29, RZ ;  /* 0x0000001d000a7210 */ /* 0x004fe20007fbe0ff */
[----:B------:R2:W-:Y:S01]  /*35690*/  @P2 STG.E.U8 desc[UR24][R4.64], R37 ;  /* 0x0000002504002986 */ /* 0x0005e2000c101118 */
[----:B0-----:R-:W-:Y:S01]  /*356a0*/  ISETP.LT.AND P3, PT, R47, UR4, !P0 ;  /* 0x000000042f007c0c */ /* 0x001fe2000c761270 */
[----:B------:R-:W0:Y:S01]  /*356b0*/  LDCU UR4, c[0x0][0x39c] ;  /* 0x00007380ff0477ac */ /* 0x000e220008000800 */
[----:B-1----:R-:W-:-:S02]  /*356c0*/  ISETP.LT.AND P2, PT, R6, UR5, !P0 ;  /* 0x0000000506007c0c */ /* 0x002fc4000c741270 */
[-C--:B------:R-:W-:Y:S01]  /*356d0*/  LEA.HI.X.SX32 R11, R0, R30.reuse, 0x1, P5 ;  /* 0x0000001e000b7211 */ /* 0x080fe200028f0eff */
[----:B------:R-:W1:Y:S01]  /*356e0*/  LDCU UR5, c[0x0][0x39c] ;  /* 0x00007380ff0577ac */ /* 0x000e620008000800 */
[----:B------:R-:W-:Y:S02]  /*356f0*/  IADD3 R6, P5, PT, R35, R29, RZ ;  /* 0x0000001d23067210 */ /* 0x000fe40007fbe0ff */
[----:B---3--:R-:W-:Y:S02]  /*35700*/  PRMT R27, R7, 0x7773, RZ ;  /* 0x00007773071b7816 */ /* 0x008fe400000000ff */
[----:B------:R-:W-:Y:S01]  /*35710*/  LEA.HI.X.SX32 R7, R35, R30, 0x1, P5 ;  /* 0x0000001e23077211 */ /* 0x000fe200028f0eff */
[----:B------:R-:W-:Y:S01]  /*35720*/  IMAD R35, R28, 0x2, R35 ;  /* 0x000000021c237824 */ /* 0x000fe200078e0223 */
[----:B------:R-:W-:Y:S01]  /*35730*/  LOP3.LUT R0, R31, 0xa8, RZ, 0xfc, !PT ;  /* 0x000000a81f007812 */ /* 0x000fe200078efcff */
[----:B------:R3:W-:Y:S01]  /*35740*/  @P3 STG.E.U8 desc[UR24][R10.64], R27 ;  /* 0x0000001b0a003986 */ /* 0x0007e2000c101118 */
[----:B------:R-:W-:-:S02]  /*35750*/  PRMT R33, R12, 0x7770, RZ ;  /* 0x000077700c217816 */ /* 0x000fc400000000ff */
[----:B------:R-:W-:Y:S01]  /*35760*/  ISETP.LT.AND P5, PT, R0, UR8, !P0 ;  /* 0x0000000800007c0c */ /* 0x000fe2000c7a1270 */
[----:B------:R-:W4:Y:S01]  /*35770*/  LDCU UR8, c[0x0][0x39c] ;  /* 0x00007380ff0877ac */ /* 0x000f220008000800 */
[-C--:B--2---:R-:W-:Y:S01]  /*35780*/  IADD3 R4, P3, PT, R35, R29.reuse, RZ ;  /* 0x0000001d23047210 */ /* 0x084fe20007f7e0ff */
[----:B------:R2:W-:Y:S01]  /*35790*/  @P1 STG.E.U8 desc[UR24][R6.64], R33 ;  /* 0x0000002106001986 */ /* 0x0005e2000c101118 */
[----:B------:R-:W-:Y:S02]  /*357a0*/  LOP3.LUT R0, R31, 0xaa, RZ, 0xfc, !PT ;  /* 0x000000aa1f007812 */ /* 0x000fe400078efcff */
[-C--:B------:R-:W-:Y:S01]  /*357b0*/  LEA.HI.X.SX32 R5, R35, R30.reuse, 0x1, P3 ;  /* 0x0000001e23057211 */ /* 0x080fe200018f0eff */
[----:B------:R-:W-:Y:S01]  /*357c0*/  IMAD R35, R28, 0x2, R35 ;  /* 0x000000021c237824 */ /* 0x000fe200078e0223 */
[----:B------:R-:W-:Y:S02]  /*357d0*/  PRMT R37, R12, 0x7771, RZ ;  /* 0x000077710c257816 */ /* 0x000fe400000000ff */
[----:B0-----:R-:W-:Y:S01]  /*357e0*/  ISETP.LT.AND P1, PT, R0, UR4, !P0 ;  /* 0x0000000400007c0c */ /* 0x001fe2000c721270 */
[C---:B---3--:R-:W-:Y:S01]  /*357f0*/  IMAD R11, R28.reuse, 0x2, R35 ;  /* 0x000000021c0b7824 */ /* 0x048fe200078e0223 */
[----:B------:R-:W-:Y:S01]  /*35800*/  LOP3.LUT R0, R31, 0xac, RZ, 0xfc, !PT ;  /* 0x000000ac1f007812 */ /* 0x000fe200078efcff */
[----:B------:R0:W-:Y:S01]  /*35810*/  @P4 STG.E.U8 desc[UR24][R4.64], R37 ;  /* 0x0000002504004986 */ /* 0x0001e2000c101118 */
[----:B------:R-:W3:Y:S01]  /*35820*/  LDCU UR4, c[0x0][0x39c] ;  /* 0x00007380ff0477ac */ /* 0x000ee20008000800 */
[C---:B--2---:R-:W-:Y:S01]  /*35830*/  IADD3 R6, P4, PT, R35.reuse, R29, RZ ;  /* 0x0000001d23067210 */ /* 0x044fe20007f9e0ff */
[----:B------:R-:W-:Y:S01]  /*35840*/  IMAD R27, R28, 0x2, R11 ;  /* 0x000000021c1b7824 */ /* 0x000fe200078e020b */
[----:B-1----:R-:W-:Y:S01]  /*35850*/  ISETP.LT.AND P3, PT, R0, UR5, !P0 ;  /* 0x0000000500007c0c */ /* 0x002fe2000c761270 */
[----:B------:R-:W1:Y:S01]  /*35860*/  LDCU UR5, c[0x0][0x39c] ;  /* 0x00007380ff0577ac */ /* 0x000e620008000800 */
[----:B------:R-:W-:-:S02]  /*35870*/  LEA.HI.X.SX32 R7, R35, R30, 0x1, P4 ;  /* 0x0000001e23077211 */ /* 0x000fc400020f0eff */
[C---:B------:R-:W-:Y:S02]  /*35880*/  PRMT R35, R12.reuse, 0x7772, RZ ;  /* 0x000077720c237816 */ /* 0x040fe400000000ff */
[-C--:B------:R-:W-:Y:S02]  /*35890*/  IADD3 R10, P4, PT, R11, R29.reuse, RZ ;  /* 0x0000001d0b0a7210 */ /* 0x080fe40007f9e0ff */
[----:B------:R-:W-:Y:S01]  /*358a0*/  LOP3.LUT R0, R31, 0xb0, RZ, 0xfc, !PT ;  /* 0x000000b01f007812 */ /* 0x000fe200078efcff */
[----:B------:R2:W-:Y:S01]  /*358b0*/  @P6 STG.E.U8 desc[UR24][R6.64], R35 ;  /* 0x0000002306006986 */ /* 0x0005e2000c101118 */
[----:B0-----:R-:W-:Y:S02]  /*358c0*/  IADD3 R4, P6, PT, R27, R29, RZ ;  /* 0x0000001d1b047210 */ /* 0x001fe40007fde0ff */
[----:B------:R-:W-:Y:S02]  /*358d0*/  PRMT R33, R12, 0x7773, RZ ;  /* 0x000077730c217816 */ /* 0x000fe400000000ff */
[----:B------:R-:W-:-:S02]  /*358e0*/  LEA.HI.X.SX32 R11, R11, R30, 0x1, P4 ;  /* 0x0000001e0b0b7211 */ /* 0x000fc400020f0eff */
[----:B----4-:R-:W-:Y:S01]  /*358f0*/  ISETP.LT.AND P4, PT, R0, UR6, !P0 ;  /* 0x0000000600007c0c */ /* 0x010fe2000c781270 */
[----:B------:R-:W0:Y:S01]  /*35900*/  LDCU UR6, c[0x0][0x39c] ;  /* 0x00007380ff0677ac */ /* 0x000e220008000800 */
[----:B------:R-:W-:Y:S01]  /*35910*/  LOP3.LUT R0, R31, 0xb2, RZ, 0xfc, !PT ;  /* 0x000000b21f007812 */ /* 0x000fe200078efcff */
[----:B------:R4:W-:Y:S01]  /*35920*/  @P2 STG.E.U8 desc[UR24][R10.64], R33 ;  /* 0x000000210a002986 */ /* 0x0009e2000c101118 */
[----:B------:R-:W-:Y:S01]  /*35930*/  LEA.HI.X.SX32 R5, R27, R30, 0x1, P6 ;  /* 0x0000001e1b057211 */ /* 0x000fe200030f0eff */
[----:B------:R-:W-:Y:S01]  /*35940*/  IMAD R27, R28, 0x2, R27 ;  /* 0x000000021c1b7824 */ /* 0x000fe200078e021b */
[----:B------:R-:W-:Y:S02]  /*35950*/  PRMT R37, R13, 0x7770, RZ ;  /* 0x000077700d257816 */ /* 0x000fe400000000ff */
[----:B-1----:R-:W-:Y:S01]  /*35960*/  ISETP.LT.AND P2, PT, R0, UR5, !P0 ;  /* 0x0000000500007c0c */ /* 0x002fe2000c741270 */
[----:B------:R-:W1:Y:S01]  /*35970*/  LDCU UR5, c[0x0][0x39c] ;  /* 0x00007380ff0577ac */ /* 0x000e620008000800 */
[----:B------:R-:W-:Y:S01]  /*35980*/  IMAD R0, R45, R28, RZ ;  /* 0x0000001c2d007224 */ /* 0x000fe200078e02ff */
[----:B------:R0:W-:Y:S01]  /*35990*/  @P5 STG.E.U8 desc[UR24][R4.64], R37 ;  /* 0x0000002504005986 */ /* 0x0001e2000c101118 */
[----:B--2---:R-:W-:-:S02]  /*359a0*/  IADD3 R6, P5, PT, R27, R29, RZ ;  /* 0x0000001d1b067210 */ /* 0x004fc40007fbe0ff */
[----:B------:R-:W-:Y:S01]  /*359b0*/  PRMT R35, R13, 0x7771, RZ ;  /* 0x000077710d237816 */ /* 0x000fe200000000ff */
[C---:B----4-:R-:W-:Y:S01]  /*359c0*/  IMAD R33, R28.reuse, 0x2, R27 ;  /* 0x000000021c217824 */ /* 0x050fe200078e021b */
[-C--:B------:R-:W-:Y:S02]  /*359d0*/  LEA.HI.X.SX32 R7, R27, R30.reuse, 0x1, P5 ;  /* 0x0000001e1b077211 */ /* 0x080fe400028f0eff */
[----:B---3--:R-:W-:Y:S01]  /*359e0*/  ISETP.LT.AND P6, PT, R45, UR4, !P0 ;  /* 0x000000042d007c0c */ /* 0x008fe2000c7c1270 */
[----:B------:R-:W2:Y:S01]  /*359f0*/  LDCU UR4, c[0x0][0x39c] ;  /* 0x00007380ff0477ac */ /* 0x000ea20008000800 */
[-C--:B------:R-:W-:Y:S01]  /*35a00*/  IADD3 R10, P5, PT, R33, R29.reuse, RZ ;  /* 0x0000001d210a7210 */ /* 0x080fe20007fbe0ff */
[----:B------:R3:W-:Y:S01]  /*35a10*/  @P1 STG.E.U8 desc[UR24][R6.64], R35 ;  /* 0x0000002306001986 */ /* 0x0007e2000c101118 */
[----:B------:R-:W-:Y:S02]  /*35a20*/  LOP3.LUT R8, R31, 0xb4, RZ, 0xfc, !PT ;  /* 0x000000b41f087812 */ /* 0x000fe400078efcff */
[----:B------:R-:W-:Y:S01]  /*35a30*/  LEA.HI.X.SX32 R11, R33, R30, 0x1, P5 ;  /* 0x0000001e210b7211 */ /* 0x000fe200028f0eff */
[----:B------:R-:W-:Y:S01]  /*35a40*/  IMAD R33, R28, 0x4, R33 ;  /* 0x000000041c217824 */ /* 0x000fe200078e0221 */
[----:B0-----:R-:W-:-:S02]  /*35a50*/  IADD3 R4, P5, PT, R0, R29, RZ ;  /* 0x0000001d00047210 */ /* 0x001fc40007fbe0ff */
[----:B------:R-:W-:Y:S02]  /*35a60*/  PRMT R27, R13, 0x7772, RZ ;  /* 0x000077720d1b7816 */ /* 0x000fe400000000ff */
[----:B------:R-:W-:Y:S01]  /*35a70*/  ISETP.LT.AND P1, PT, R8, UR6, !P0 ;  /* 0x0000000608007c0c */ /* 0x000fe2000c721270 */
[----:B------:R-:W0:Y:S01]  /*35a80*/  LDCU UR6, c[0x0][0x39c] ;  /* 0x00007380ff0677ac */ /* 0x000e220008000800 */
[----:B------:R-:W-:Y:S01]  /*35a90*/  LOP3.LUT R8, R31, 0xb6, RZ, 0xfc, !PT ;  /* 0x000000b61f087812 */ /* 0x000fe200078efcff */
[----:B------:R4:W-:Y:S01]  /*35aa0*/  @P3 STG.E.U8 desc[UR24][R10.64], R27 ;  /* 0x0000001b0a003986 */ /* 0x0009e2000c101118 */
[----:B------:R-:W-:Y:S02]  /*35ab0*/  LEA.HI.X.SX32 R5, R0, R30, 0x1, P5 ;  /* 0x0000001e00057211 */ /* 0x000fe400028f0eff */
[----:B---3--:R-:W-:Y:S02]  /*35ac0*/  IADD3 R6, P5, PT, R33, R29, RZ ;  /* 0x0000001d21067210 */ /* 0x008fe40007fbe0ff */
[----:B------:R-:W-:-:S02]  /*35ad0*/  PRMT R13, R13, 0x7773, RZ ;  /* 0x000077730d0d7816 */ /* 0x000fc400000000ff */
[----:B-1----:R-:W-:Y:S01]  /*35ae0*/  ISETP.LT.AND P3, PT, R8, UR5, !P0 ;  /* 0x0000000508007c0c */ /* 0x002fe2000c761270 */
[----:B------:R-:W1:Y:S01]  /*35af0*/  LDCU UR5, c[0x0][0x39c] ;  /* 0x00007380ff0577ac */ /* 0x000e620008000800 */
[----:B------:R-:W-:Y:S01]  /*35b00*/  LOP3.LUT R0, R31, 0xb8, RZ, 0xfc, !PT ;  /* 0x000000b81f007812 */ /* 0x000fe200078efcff */
[----:B------:R3:W-:Y:S01]  /*35b10*/  @P6 STG.E.U8 desc[UR24][R4.64], R13 ;  /* 0x0000000d04006986 */ /* 0x0007e2000c101118 */
[----:B------:R-:W-:Y:S01]  /*35b20*/  LEA.HI.X.SX32 R7, R33, R30, 0x1, P5 ;  /* 0x0000001e21077211 */ /* 0x000fe200028f0eff */
[----:B------:R-:W-:Y:S01]  /*35b30*/  IMAD R33, R28, 0x2, R33 ;  /* 0x000000021c217824 */ /* 0x000fe200078e0221 */
[----:B------:R-:W-:Y:S02]  /*35b40*/  PRMT R35, R14, 0x7770, RZ ;  /* 0x000077700e237816 */ /* 0x000fe400000000ff */
[----:B------:R-:W-:Y:S01]  /*35b50*/  ISETP.LT.AND P6, PT, R0, UR8, !P0 ;  /* 0x0000000800007c0c */ /* 0x000fe2000c7c1270 */
[----:B------:R-:W0:Y:S01]  /*35b60*/  LDCU UR8, c[0x0][0x39c] ;  /* 0x00007380ff0877ac */ /* 0x000e220008000800 */
[----:B------:R-:W-:Y:S01]  /*35b70*/  LOP3.LUT R0, R31, 0xba, RZ, 0xfc, !PT ;  /* 0x000000ba1f007812 */ /* 0x000fe200078efcff */
[----:B------:R0:W-:Y:S01]  /*35b80*/  @P4 STG.E.U8 desc[UR24][R6.64], R35 ;  /* 0x0000002306004986 */ /* 0x0001e2000c101118 */
[----:B----4-:R-:W-:-:S02]  /*35b90*/  IADD3 R10, P5, PT, R33, R29, RZ ;  /* 0x0000001d210a7210 */ /* 0x010fc40007fbe0ff */
[----:B--2---:R-:W-:Y:S01]  /*35ba0*/  ISETP.LT.AND P4, PT, R0, UR4, !P0 ;  /* 0x0000000400007c0c */ /* 0x004fe2000c781270 */
[----:B---3--:R-:W-:Y:S01]  /*35bb0*/  IMAD R13, R28, 0x2, R33 ;  /* 0x000000021c0d7824 */ /* 0x008fe200078e0221 */
[----:B------:R-:W2:Y:S01]  /*35bc0*/  LDCU UR4, c[0x0][0x39c] ;  /* 0x00007380ff0477ac */ /* 0x000ea20008000800 */
[-C--:B------:R-:W-:Y:S02]  /*35bd0*/  LEA.HI.X.SX32 R11, R33, R30.reuse, 0x1, P5 ;  /* 0x0000001e210b7211 */ /* 0x080fe400028f0eff */
[----:B------:R-:W-:Y:S02]  /*35be0*/  PRMT R27, R14, 0x7771, RZ ;  /* 0x000077710e1b7816 */ /* 0x000fe400000000ff */
[----:B------:R-:W-:Y:S02]  /*35bf0*/  IADD3 R4, P5, PT, R13, R29, RZ ;  /* 0x0000001d0d047210 */ /* 0x000fe40007fbe0ff */
[----:B------:R-:W-:Y:S01]  /*35c00*/  LOP3.LUT R0, R31, 0xbc, RZ, 0xfc, !PT ;  /* 0x000000bc1f007812 */ /* 0x000fe200078efcff */
[----:B------:R3:W-:Y:S01]  /*35c10*/  @P2 STG.E.U8 desc[UR24][R10.64], R27 ;  /* 0x0000001b0a002986 */ /* 0x0007e2000c101118 */
[----:B------:R-:W-:Y:S01]  /*35c20*/  LEA.HI.X.SX32 R5, R13, R30, 0x1, P5 ;  /* 0x0000001e0d057211 */ /* 0x000fe200028f0eff */
[----:B------:R-:W-:Y:S01]  /*35c30*/  IMAD R13, R28, 0x2, R13 ;  /* 0x000000021c0d7824 */ /* 0x000fe200078e020d */
[----:B------:R-:W-:-:S02]  /*35c40*/  PRMT R33, R14, 0x7772, RZ ;  /* 0x000077720e217816 */ /* 0x000fc400000000ff */
[----:B-1----:R-:W-:Y:S01]  /*35c50*/  ISETP.LT.AND P2, PT, R0, UR5, !P0 ;  /* 0x0000000500007c0c */ /* 0x002fe2000c741270 */
[----:B------:R-:W1:Y:S01]  /*35c60*/  LDCU UR5, c[0x0][0x39c] ;  /* 0x00007380ff0577ac */ /* 0x000e620008000800 */
[----:B------:R-:W-:Y:S01]  /*35c70*/  LOP3.LUT R0, R31, 0xc0, RZ, 0xfc, !PT ;  /* 0x000000c01f007812 */ /* 0x000fe200078efcff */
[----:B------:R4:W-:Y:S01]  /*35c80*/  @P1 STG.E.U8 desc[UR24][R4.64], R33 ;  /* 0x0000002104001986 */ /* 0x0009e2000c101118 */
[----:B0-----:R-:W-:Y:S02]  /*35c90*/  IADD3 R6, P1, PT, R13, R29, RZ ;  /* 0x0000001d0d067210 */ /* 0x001fe40007f3e0ff */
[----:B------:R-:W-:Y:S01]  /*35ca0*/  ISETP.LT.AND P5, PT, R0, UR6, !P0 ;  /* 0x0000000600007c0c */ /* 0x000fe2000c7a1270 */
[----:B------:R-:W0:Y:S01]  /*35cb0*/  LDCU UR6, c[0x0][0x39c] ;  /* 0x00007380ff0677ac */ /* 0x000e220008000800 */
[----:B------:R-:W-:Y:S02]  /*35cc0*/  LOP3.LUT R0, R31, 0xc2, RZ, 0xfc, !PT ;  /* 0x000000c21f007812 */ /* 0x000fe400078efcff */
[----:B------:R-:W-:Y:S01]  /*35cd0*/  LEA.HI.X.SX32 R7, R13, R30, 0x1, P1 ;  /* 0x0000001e0d077211 */ /* 0x000fe200008f0eff */
[----:B------:R-:W-:Y:S01]  /*35ce0*/  IMAD R13, R28, 0x2, R13 ;  /* 0x000000021c0d7824 */ /* 0x000fe200078e020d */
[----:B---3--:R-:W-:-:S02]  /*35cf0*/  PRMT R27, R14, 0x7773, RZ ;  /* 0x000077730e1b7816 */ /* 0x008fc400000000ff */
[----:B--2---:R-:W-:Y:S01]  /*35d00*/  ISETP.LT.AND P1, PT, R0, UR4, !P0 ;  /* 0x0000000400007c0c */ /* 0x004fe2000c721270 */
[----:B------:R-:W2:Y:S01]  /*35d10*/  LDCU UR4, c[0x0][0x39c] ;  /* 0x00007380ff0477ac */ /* 0x000ea20008000800 */
[C---:B------:R-:W-:Y:S01]  /*35d20*/  IMAD R11, R28.reuse, 0x2, R13 ;  /* 0x000000021c0b7824 */ /* 0x040fe200078e020d */
[----:B------:R3:W-:Y:S01]  /*35d30*/  @P3 STG.E.U8 desc[UR24][R6.64], R27 ;  /* 0x0000001b06003986 */ /* 0x0007e2000c101118 */
[-C--:B----4-:R-:W-:Y:S02]  /*35d40*/  IADD3 R4, P3, PT, R13, R29.reuse, RZ ;  /* 0x0000001d0d047210 */ /* 0x090fe40007f7e0ff */
[----:B------:R-:W-:Y:S02]  /*35d50*/  PRMT R35, R15, 0x7770, RZ ;  /* 0x000077700f237816 */ /* 0x000fe400000000ff */
[----:B------:R-:W-:Y:S01]  /*35d60*/  LEA.HI.X.SX32 R5, R13, R30, 0x1, P3 ;  /* 0x0000001e0d057211 */ /* 0x000fe200018f0eff */
[----:B------:R-:W-:Y:S01]  /*35d70*/  IMAD R13, R28, 0x2, R11 ;  /* 0x000000021c0d7824 */ /* 0x000fe200078e020b */
[----:B------:R-:W-:-:S02]  /*35d80*/  IADD3 R10, P3, PT, R11, R29, RZ ;  /* 0x0000001d0b0a7210 */ /* 0x000fc40007f7e0ff */
[----:B------:R-:W-:Y:S01]  /*35d90*/  PRMT R33, R15, 0x7771, RZ ;  /* 0x000077710f217816 */ /* 0x000fe200000000ff */
[----:B------:R4:W-:Y:S01]  /*35da0*/  @P6 STG.E.U8 desc[UR24][R4.64], R35 ;  /* 0x0000002304006986 */ /* 0x0009e2000c101118 */
[----:B------:R-:W-:Y:S02]  /*35db0*/  LEA.HI.X.SX32 R11, R11, R30, 0x1, P3 ;  /* 0x0000001e0b0b7211 */ /* 0x000fe400018f0eff */
[----:B---3--:R-:W-:Y:S02]  /*35dc0*/  IADD3 R6, P6, PT, R13, R29, RZ ;  /* 0x0000001d0d067210 */ /* 0x008fe40007fde0ff */
[----:B------:R-:W-:Y:S01]  /*35dd0*/  LOP3.LUT R0, R31, 0xc4, RZ, 0xfc, !PT ;  /* 0x000000c41f007812 */ /* 0x000fe200078efcff */
[----:B------:R3:W-:Y:S01]  /*35de0*/  @P4 STG.E.U8 desc[UR24][R10.64], R33 ;  /* 0x000000210a004986 */ /* 0x0007e2000c101118 */
[C---:B--2---:R-:W-:Y:S01]  /*35df0*/  ISETP.LT.AND P4, PT, R25.reuse, UR4, !P0 ;  /* 0x0000000419007c0c */ /* 0x044fe2000c781270 */
[----:B------:R-:W2:Y:S01]  /*35e00*/  LDCU UR4, c[0x0][0x39c] ;  /* 0x00007380ff0477ac */ /* 0x000ea20008000800 */
[----:B------:R-:W-:Y:S01]  /*35e10*/  IMAD R25, R25, R28, RZ ;  /* 0x0000001c19197224 */ /* 0x000fe200078e02ff */
[----:B------:R-:W-:Y:S01]  /*35e20*/  LEA.HI.X.SX32 R7, R13, R30, 0x1, P6 ;  /* 0x0000001e0d077211 */ /* 0x000fe200030f0eff */
[----:B------:R-:W-:Y:S01]  /*35e30*/  IMAD R13, R28, 0x4, R13 ;  /* 0x000000041c0d7824 */ /* 0x000fe200078e020d */
[----:B------:R-:W-:-:S02]  /*35e40*/  PRMT R27, R15, 0x7772, RZ ;  /* 0x000077720f1b7816 */ /* 0x000fc400000000ff */
[-C--:B----4-:R-:W-:Y:S02]  /*35e50*/  IADD3 R4, P6, PT, R25, R29.reuse, RZ ;  /* 0x0000001d19047210 */ /* 0x090fe40007fde0ff */
[----:B-1----:R-:W-:Y:S01]  /*35e60*/  ISETP.LT.AND P3, PT, R0, UR5, !P0 ;  /* 0x0000000500007c0c */ /* 0x002fe2000c761270 */
[----:B------:R-:W1:Y:S01]  /*35e70*/  LDCU UR5, c[0x0][0x39c] ;  /* 0x00007380ff0577ac */ /* 0x000e620008000800 */
[----:B------:R-:W-:Y:S01]  /*35e80*/  LOP3.LUT R0, R31, 0xc6, RZ, 0xfc, !PT ;  /* 0x000000c61f007812 */ /* 0x000fe200078efcff */
[----:B------:R4:W-:Y:S01]  /*35e90*/  @P2 STG.E.U8 desc[UR24][R6.64], R27 ;  /* 0x0000001b06002986 */ /* 0x0009e2000c101118 */
[----:B------:R-:W-:Y:S02]  /*35ea0*/  LEA.HI.X.SX32 R5, R25, R30, 0x1, P6 ;  /* 0x0000001e19057211 */ /* 0x000fe400030f0eff */
[----:B------:R-:W-:Y:S02]  /*35eb0*/  PRMT R25, R15, 0x7773, RZ ;  /* 0x000077730f197816 */ /* 0x000fe400000000ff */
[----:B---3--:R-:W-:-:S02]  /*35ec0*/  IADD3 R10, P6, PT, R13, R29, RZ ;  /* 0x0000001d0d0a7210 */ /* 0x008fc40007fde0ff */
[----:B0-----:R-:W-:Y:S01]  /*35ed0*/  ISETP.LT.AND P2, PT, R0, UR6, !P0 ;  /* 0x0000000600007c0c */ /* 0x001fe2000c741270 */
[----:B------:R-:W0:Y:S01]  /*35ee0*/  LDCU UR6, c[0x0][0x39c] ;  /* 0x00007380ff0677ac */ /* 0x000e220008000800 */
[----:B------:R-:W-:Y:S01]  /*35ef0*/  LOP3.LUT R0, R31, 0xc8, RZ, 0xfc, !PT ;  /* 0x000000c81f007812 */ /* 0x000fe200078efcff */
[----:B------:R3:W-:Y:S01]  /*35f00*/  @P4 STG.E.U8 desc[UR24][R4.64], R25 ;  /* 0x0000001904004986 */ /* 0x0007e2000c101118 */
[----:B------:R-:W-:Y:S01]  /*35f10*/  LEA.HI.X.SX32 R11, R13, R30, 0x1, P6 ;  /* 0x0000001e0d0b7211 */ /* 0x000fe200030f0eff */
[----:B------:R-:W-:Y:S01]  /*35f20*/  IMAD R13, R28, 0x2, R13 ;  /* 0x000000021c0d7824 */ /* 0x000fe200078e020d */
[----:B------:R-:W-:Y:S02]  /*35f30*/  PRMT R33, R20, 0x7770, RZ ;  /* 0x0000777014217816 */ /* 0x000fe400000000ff */
[----:B--2---:R-:W-:Y:S01]  /*35f40*/  ISETP.LT.AND P4, PT, R0, UR4, !P0 ;  /* 0x0000000400007c0c */ /* 0x004fe2000c781270 */
[----:B------:R-:W2:Y:S01]  /*35f50*/  LDCU UR4, c[0x0][0x39c] ;  /* 0x00007380ff0477ac */ /* 0x000ea20008000800 */
[----:B------:R-:W-:Y:S01]  /*35f60*/  IMAD R15, R28, 0x2, R13 ;  /* 0x000000021c0f7824 */ /* 0x000fe200078e020d */
[----:B------:R0:W-:Y:S01]  /*35f70*/  @P5 STG.E.U8 desc[UR24][R10.64], R33 ;  /* 0x000000210a005986 */ /* 0x0001e2000c101118 */
[----:B----4-:R-:W-:-:S02]  /*35f80*/  IADD3 R6, P5, PT, R13, R29, RZ ;  /* 0x0000001d0d067210 */ /* 0x010fc40007fbe0ff */
[----:B------:R-:W-:Y:S02]  /*35f90*/  LOP3.LUT R0, R31, 0xca, RZ, 0xfc, !PT ;  /* 0x000000ca1f007812 */ /* 0x000fe400078efcff */
[----:B------:R-:W-:Y:S01]  /*35fa0*/  LEA.HI.X.SX32 R7, R13, R30, 0x1, P5 ;  /* 0x0000001e0d077211 */ /* 0x000fe200028f0eff */
[----:B------:R-:W-:Y:S01]  /*35fb0*/  IMAD R13, R28, 0x2, R15 ;  /* 0x000000021c0d7824 */ /* 0x000fe200078e020f */
[----:B------:R-:W-:Y:S02]  /*35fc0*/  PRMT R27, R20, 0x7771, RZ ;  /* 0x00007771141b7816 */ /* 0x000fe400000000ff */
[----:B-1----:R-:W-:Y:S01]  /*35fd0*/  ISETP.LT.AND P5, PT, R0, UR5, !P0 ;  /* 0x0000000500007c0c */ /* 0x002fe2000c7a1270 */
[----:B------:R-:W1:Y:S01]  /*35fe0*/  LDCU UR5, c[0x0][0x39c] ;  /* 0x00007380ff0577ac */ /* 0x000e620008000800 */
[----:B---3--:R-:W-:Y:S01]  /*35ff0*/  IADD3 R4, P6, PT, R15, R29, RZ ;  /* 0x0000001d0f047210 */ /* 0x008fe20007fde0ff */
[----:B------:R3:W-:Y:S01]  /*36000*/  @P1 STG.E.U8 desc[UR24][R6.64], R27 ;  /* 0x0000001b06001986 */ /* 0x0007e2000c101118 */
[----:B------:R-:W-:-:S02]  /*36010*/  LOP3.LUT R0, R31, 0xcc, RZ, 0xfc, !PT ;  /* 0x000000cc1f007812 */ /* 0x000fc400078efcff */
[-C--:B------:R-:W-:Y:S02]  /*36020*/  LEA.HI.X.SX32 R5, R15, R30.reuse, 0x1, P6 ;  /* 0x0000001e0f057211 */ /* 0x080fe400030f0eff */
[----:B------:R-:W-:Y:S02]  /*36030*/  PRMT R25, R20, 0x7772, RZ ;  /* 0x0000777214197816 */ /* 0x000fe400000000ff */
[----:B0-----:R-:W-:Y:S01]  /*36040*/  ISETP.LT.AND P1, PT, R0, UR6, !P0 ;  /* 0x0000000600007c0c */ /* 0x001fe2000c721270 */
[----:B------:R-:W0:Y:S01]  /*36050*/  LDCU UR6, c[0x0][0x39c] ;  /* 0x00007380ff0677ac */ /* 0x000e220008000800 */
[----:B------:R-:W-:Y:S01]  /*36060*/  LOP3.LUT R0, R31, 0xd0, RZ, 0xfc, !PT ;  /* 0x000000d01f007812 */ /* 0x000fe200078efcff */
[----:B------:R4:W-:Y:S01]  /*36070*/  @P3 STG.E.U8 desc[UR24][R4.64], R25 ;  /* 0x0000001904003986 */ /* 0x0009e2000c101118 */
[C---:B------:R-:W-:Y:S02]  /*36080*/  IADD3 R10, P6, PT, R13.reuse, R29, RZ ;  /* 0x0000001d0d0a7210 */ /* 0x040fe40007fde0ff */
[----:B--2---:R-:W-:Y:S01]  /*36090*/  ISETP.LT.AND P3, PT, R0, UR4, !P0 ;  /* 0x0000000400007c0c */ /* 0x004fe2000c761270 */
[----:B------:R-:W2:Y:S01]  /*360a0*/  LDCU UR4, c[0x0][0x39c] ;  /* 0x00007380ff0477ac */ /* 0x000ea20008000800 */
[----:B------:R-:W-:Y:S01]  /*360b0*/  LEA.HI.X.SX32 R11, R13, R30, 0x1, P6 ;  /* 0x0000001e0d0b7211 */ /* 0x000fe200030f0eff */
[----:B------:R-:W-:Y:S01]  /*360c0*/  IMAD R13, R28, 0x2, R13 ;  /* 0x000000021c0d7824 */ /* 0x000fe200078e020d */
[----:B------:R-:W-:-:S02]  /*360d0*/  PRMT R33, R20, 0x7773, RZ ;  /* 0x0000777314217816 */ /* 0x000fc400000000ff */
[----:B------:R-:W-:Y:S01]  /*360e0*/  LOP3.LUT R0, R31, 0xd2, RZ, 0xfc, !PT ;  /* 0x000000d21f007812 */ /* 0x000fe200078efcff */
[----:B------:R-:W-:Y:S01]  /*360f0*/  IMAD R15, R28, 0x2, R13 ;  /* 0x000000021c0f7824 */ /* 0x000fe200078e020d */
[----:B---3--:R-:W-:Y:S01]  /*36100*/  PRMT R27, R21, 0x7770, RZ ;  /* 0x00007770151b7816 */ /* 0x008fe200000000ff */
[----:B------:R3:W-:Y:S01]  /*36110*/  @P2 STG.E.U8 desc[UR24][R10.64], R33 ;  /* 0x000000210a002986 */ /* 0x0007e2000c101118 */
[-C--:B------:R-:W-:Y:S02]  /*36120*/  IADD3 R6, P2, PT, R13, R29.reuse, RZ ;  /* 0x0000001d0d067210 */ /* 0x080fe40007f5e0ff */
[-C--:B----4-:R-:W-:Y:S02]  /*36130*/  IADD3 R4, P6, PT, R15, R29.reuse, RZ ;  /* 0x0000001d0f047210 */ /* 0x090fe40007fde0ff */
[-C--:B------:R-:W-:Y:S02]  /*36140*/  LEA.HI.X.SX32 R7, R13, R30.reuse, 0x1, P2 ;  /* 0x0000001e0d077211 */ /* 0x080fe400010f0eff */
[----:B-1----:R-:W-:Y:S01]  /*36150*/  ISETP.LT.AND P2, PT, R0, UR5, !P0 ;  /* 0x0000000500007c0c */ /* 0x002fe2000c741270 */
[----:B------:R-:W1:Y:S01]  /*36160*/  LDCU UR5, c[0x0][0x39c] ;  /* 0x00007380ff0577ac */ /* 0x000e620008000800 */
[----:B------:R-:W-:Y:S01]  /*36170*/  PRMT R25, R21, 0x7771, RZ ;  /* 0x0000777115197816 */ /* 0x000fe200000000ff */
[----:B------:R4:W-:Y:S01]  /*36180*/  @P4 STG.E.U8 desc[UR24][R6.64], R27 ;  /* 0x0000001b06004986 */ /* 0x0009e2000c101118 */
[----:B------:R-:W-:Y:S01]  /*36190*/  LEA.HI.X.SX32 R5, R15, R30, 0x1, P6 ;  /* 0x0000001e0f057211 */ /* 0x000fe200030f0eff */
[----:B------:R-:W-:Y:S01]  /*361a0*/  IMAD R15, R28, 0x2, R15 ;  /* 0x000000021c0f7824 */ /* 0x000fe200078e020f */
[C---:B--2---:R-:W-:Y:S01]  /*361b0*/  ISETP.LT.AND P4, PT, R19.reuse, UR4, !P0 ;  /* 0x0000000413007c0c */ /* 0x044fe2000c781270 */
[----:B------:R-:W2:Y:S01]  /*361c0*/  LDCU UR4, c[0x0][0x39c] ;  /* 0x00007380ff0477ac */ /* 0x000ea20008000800 */
[----:B------:R-:W-:Y:S01]  /*361d0*/  IMAD R19, R19, R28, RZ ;  /* 0x0000001c13137224 */ /* 0x000fe200078e02ff */
[----:B------:R1:W-:Y:S01]  /*361e0*/  @P5 STG.E.U8 desc[UR24][R4.64], R25 ;  /* 0x0000001904005986 */ /* 0x0003e2000c101118 */
[----:B---3--:R-:W-:-:S02]  /*361f0*/  IADD3 R10, P5, PT, R15, R29, RZ ;  /* 0x0000001d0f0a7210 */ /* 0x008fc40007fbe0ff */
[----:B------:R-:W-:Y:S02]  /*36200*/  LOP3.LUT R0, R31, 0xd4, RZ, 0xfc, !PT ;  /* 0x000000d41f007812 */ /* 0x000fe400078efcff */
[-C--:B------:R-:W-:Y:S01]  /*36210*/  LEA.HI.X.SX32 R11, R15, R30.reuse, 0x1, P5 ;  /* 0x0000001e0f0b7211 */ /* 0x080fe200028f0eff */
[----:B------:R-:W-:Y:S01]  /*36220*/  IMAD R15, R28, 0x4, R15 ;  /* 0x000000041c0f7824 */ /* 0x000fe200078e020f */
[----:B------:R-:W-:Y:S02]  /*36230*/  PRMT R13, R21, 0x7772, RZ ;  /* 0x00007772150d7816 */ /* 0x000fe400000000ff */
[----:B----4-:R-:W-:Y:S02]  /*36240*/  IADD3 R6, P6, PT, R19, R29, RZ ;  /* 0x0000001d13067210 */ /* 0x010fe40007fde0ff */
[----:B0-----:R-:W-:Y:S01]  /*36250*/  ISETP.LT.AND P5, PT, R0, UR6, !P0 ;  /* 0x0000000600007c0c */ /* 0x001fe2000c7a1270 */
[----:B------:R0:W-:Y:S01]  /*36260*/  @P1 STG.E.U8 desc[UR24][R10.64], R13 ;  /* 0x0000000d0a001986 */ /* 0x0001e2000c101118 */
[----:B------:R-:W-:Y:S01]  /*36270*/  LOP3.LUT R0, R31, 0xd6, RZ, 0xfc, !PT ;  /* 0x000000d61f007812 */ /* 0x000fe200078efcff */
[----:B------:R-:W3:Y:S01]  /*36280*/  LDCU UR6, c[0x0][0x39c] ;  /* 0x00007380ff0677ac */ /* 0x000ee20008000800 */
[----:B------:R-:W-:-:S02]  /*36290*/  LEA.HI.X.SX32 R7, R19, R30, 0x1, P6 ;  /* 0x0000001e13077211 */ /* 0x000fc400030f0eff */
[-C--:B-1----:R-:W-:Y:S02]  /*362a0*/  IADD3 R4, P6, PT, R15, R29.reuse, RZ ;  /* 0x0000001d0f047210 */ /* 0x082fe40007fde0ff */
[----:B------:R-:W-:Y:S01]  /*362b0*/  ISETP.LT.AND P1, PT, R0, UR5, !P0 ;  /* 0x0000000500007c0c */ /* 0x000fe2000c721270 */
[----:B------:R-:W1:Y:S01]  /*362c0*/  LDCU UR5, c[0x0][0x39c] ;  /* 0x00007380ff0577ac */ /* 0x000e620008000800 */
[----:B------:R-:W-:Y:S02]  /*362d0*/  LOP3.LUT R0, R31, 0xd8, RZ, 0xfc, !PT ;  /* 0x000000d81f007812 */ /* 0x000fe400078efcff */
[----:B------:R-:W-:Y:S02]  /*362e0*/  PRMT R21, R21, 0x7773, RZ ;  /* 0x0000777315157816 */ /* 0x000fe400000000ff */
[----:B------:R-:W-:Y:S01]  /*362f0*/  LEA.HI.X.SX32 R5, R15, R30, 0x1, P6 ;  /* 0x0000001e0f057211 */ /* 0x000fe200030f0eff */
[----:B------:R-:W-:Y:S01]  /*36300*/  IMAD R15, R28, 0x2, R15 ;  /* 0x000000021c0f7824 */ /* 0x000fe200078e020f */
[----:B------:R-:W-:Y:S01]  /*36310*/  PRMT R19, R22, 0x7770, RZ ;  /* 0x0000777016137816 */ /* 0x000fe200000000ff */
[----:B------:R4:W-:Y:S01]  /*36320*/  @P4 STG.E.U8 desc[UR24][R6.64], R21 ;  /* 0x0000001506004986 */ /* 0x0009e2000c101118 */
[----:B--2---:R-:W-:Y:S01]  /*36330*/  ISETP.LT.AND P6, PT, R0, UR4, !P0 ;  /* 0x0000000400007c0c */ /* 0x004fe2000c7c1270 */
[----:B------:R-:W2:Y:S01]  /*36340*/  LDCU UR4, c[0x0][0x39c] ;  /* 0x00007380ff0477ac */ /* 0x000ea20008000800 */
[----:B------:R-:W-:Y:S01]  /*36350*/  PRMT R25, R22, 0x7772, RZ ;  /* 0x0000777216197816 */ /* 0x000fe200000000ff */
[----:B------:R3:W-:Y:S01]  /*36360*/  @P3 STG.E.U8 desc[UR24][R4.64], R19 ;  /* 0x0000001304003986 */ /* 0x0007e2000c101118 */
[----:B0-----:R-:W-:-:S02]  /*36370*/  IADD3 R10, P3, PT, R15, R29, RZ ;  /* 0x0000001d0f0a7210 */ /* 0x001fc40007f7e0ff */
[----:B------:R-:W-:Y:S02]  /*36380*/  LOP3.LUT R0, R31, 0xda, RZ, 0xfc, !PT ;  /* 0x000000da1f007812 */ /* 0x000fe400078efcff */
[----:B------:R-:W-:Y:S02]  /*36390*/  LEA.HI.X.SX32 R11, R15, R30, 0x1, P3 ;  /* 0x0000001e0f0b7211 */ /* 0x000fe400018f0eff */
[----:B-1----:R-:W-:Y:S01]  /*363a0*/  ISETP.LT.AND P4, PT, R0, UR5, !P0 ;  /* 0x0000000500007c0c */ /* 0x002fe2000c781270 */
[----:B----4-:R-:W-:Y:S01]  /*363b0*/  IMAD R7, R28, 0x2, R15 ;  /* 0x000000021c077824 */ /* 0x010fe200078e020f */
[----:B------:R-:W-:Y:S01]  /*363c0*/  PRMT R21, R22, 0x7771, RZ ;  /* 0x0000777116157816 */ /* 0x000fe200000000ff */
[----:B------:R-:W0:Y:S01]  /*363d0*/  LDCU UR5, c[0x0][0x39c] ;  /* 0x00007380ff0577ac */ /* 0x000e220008000800 */
[----:B------:R-:W-:Y:S01]  /*363e0*/  PRMT R27, R23, 0x7770, RZ ;  /* 0x00007770171b7816 */ /* 0x000fe200000000ff */
[----:B---3--:R-:W-:Y:S01]  /*363f0*/  IMAD R19, R28, 0x2, R7 ;  /* 0x000000021c137824 */ /* 0x008fe200078e0207 */
[----:B------:R-:W-:Y:S01]  /*36400*/  IADD3 R12, P3, PT, R7, R29, RZ ;  /* 0x0000001d070c7210 */ /* 0x000fe20007f7e0ff */
[----:B------:R1:W-:Y:S01]  /*36410*/  @P2 STG.E.U8 desc[UR24][R10.64], R21 ;  /* 0x000000150a002986 */ /* 0x0003e2000c101118 */
[----:B------:R-:W-:-:S02]  /*36420*/  LOP3.LUT R4, R31, 0xe0, RZ, 0xfc, !PT ;  /* 0x000000e01f047812 */ /* 0x000fc400078efcff */
[-C--:B------:R-:W-:Y:S02]  /*36430*/  LEA.HI.X.SX32 R13, R7, R30.reuse, 0x1, P3 ;  /* 0x0000001e070d7211 */ /* 0x080fe400018f0eff */
[-C--:B------:R-:W-:Y:S02]  /*36440*/  IADD3 R14, P3, PT, R19, R29.reuse, RZ ;  /* 0x0000001d130e7210 */ /* 0x080fe40007f7e0ff */
[----:B------:R-:W-:Y:S01]  /*36450*/  LOP3.LUT R0, R31, 0xdc, RZ, 0xfc, !PT ;  /* 0x000000dc1f007812 */ /* 0x000fe200078efcff */
[----:B------:R3:W-:Y:S01]  /*36460*/  @P5 STG.E.U8 desc[UR24][R12.64], R25 ;  /* 0x000000190c005986 */ /* 0x0007e2000c101118 */
[----:B--2---:R-:W-:Y:S01]  /*36470*/  ISETP.LT.AND P5, PT, R4, UR4, !P0 ;  /* 0x0000000404007c0c */ /* 0x004fe2000c7a1270 */
[----:B------:R-:W2:Y:S01]  /*36480*/  LDCU UR4, c[0x0][0x39c] ;  /* 0x00007380ff0477ac */ /* 0x000ea20008000800 */
[----:B------:R-:W-:Y:S01]  /*36490*/  LEA.HI.X.SX32 R15, R19, R30, 0x1, P3 ;  /* 0x0000001e130f7211 */ /* 0x000fe200018f0eff */
[----:B------:R-:W4:Y:S01]  /*364a0*/  LDS.128 R4, [R2+0x800] ;  /* 0x0008000002047984 */ /* 0x000f220000000c00 */
[----:B-1----:R-:W-:Y:S01]  /*364b0*/  PRMT R21, R22, 0x7773, RZ ;  /* 0x0000777316157816 */ /* 0x002fe200000000ff */
[----:B------:R-:W-:Y:S01]  /*364c0*/  IMAD R19, R28, 0x2, R19 ;  /* 0x000000021c137824 */ /* 0x000fe200078e0213 */
[----:B------:R-:W-:Y:S01]  /*364d0*/  ISETP.LT.AND P2, PT, R0, UR6, !P0 ;  /* 0x0000000600007c0c */ /* 0x000fe2000c741270 */
[----:B------:R-:W1:Y:S01]  /*364e0*/  LDCU UR6, c[0x0][0x39c] ;  /* 0x00007380ff0677ac */ /* 0x000e620008000800 */
[----:B------:R-:W-:Y:S01]  /*364f0*/  LOP3.LUT R0, R31, 0xe2, RZ, 0xfc, !PT ;  /* 0x000000e21f007812 */ /* 0x000fe200078efcff */
[----:B------:R0:W-:Y:S01]  /*36500*/  @P1 STG.E.U8 desc[UR24][R14.64], R21 ;  /* 0x000000150e001986 */ /* 0x0001e2000c101118 */
[----:B------:R-:W-:Y:S01]  /*36510*/  IADD3 R10, P1, PT, R19, R29, RZ ;  /* 0x0000001d130a7210 */ /* 0x000fe20007f3e0ff */
[----:B---3--:R-:W-:Y:S01]  /*36520*/  IMAD R13, R28, 0x2, R19 ;  /* 0x000000021c0d7824 */ /* 0x008fe200078e0213 */
[----:B------:R-:W-:-:S02]  /*36530*/  PRMT R25, R23, 0x7771, RZ ;  /* 0x0000777117197816 */ /* 0x000fc400000000ff */
[-C--:B------:R-:W-:Y:S01]  /*36540*/  LEA.HI.X.SX32 R11, R19, R30.reuse, 0x1, P1 ;  /* 0x0000001e130b7211 */ /* 0x080fe200008f0eff */
[----:B------:R-:W-:Y:S01]  /*36550*/  IMAD R19, R28, 0x2, R13 ;  /* 0x000000021c137824 */ /* 0x000fe200078e020d */
[CC--:B------:R-:W-:Y:S02]  /*36560*/  IADD3 R12, P1, PT, R13.reuse, R29.reuse, RZ ;  /* 0x0000001d0d0c7210 */ /* 0x0c0fe40007f3e0ff */
[----:B------:R-:W-:Y:S01]  /*36570*/  ISETP.LT.AND P3, PT, R0, UR8, !P0 ;  /* 0x0000000800007c0c */ /* 0x000fe2000c761270 */
[----:B------:R3:W-:Y:S01]  /*36580*/  @P6 STG.E.U8 desc[UR24][R10.64], R27 ;  /* 0x0000001b0a006986 */ /* 0x0007e2000c101118 */
[----:B------:R-:W-:Y:S01]  /*36590*/  LEA.HI.X.SX32 R13, R13, R30, 0x1, P1 ;  /* 0x0000001e0d0d7211 */ /* 0x000fe200008f0eff */
[----:B------:R-:W1:Y:S01]  /*365a0*/  LDCU UR8, c[0x0][0x39c] ;  /* 0x00007380ff0877ac */ /* 0x000e620008000800 */
[-C--:B0-----:R-:W-:Y:S02]  /*365b0*/  IADD3 R14, P6, PT, R19, R29.reuse, RZ ;  /* 0x0000001d130e7210 */ /* 0x081fe40007fde0ff */
[----:B------:R-:W-:Y:S01]  /*365c0*/  LOP3.LUT R0, R31, 0xe4, RZ, 0xfc, !PT ;  /* 0x000000e41f007812 */ /* 0x000fe200078efcff */
[----:B------:R0:W-:Y:S01]  /*365d0*/  @P4 STG.E.U8 desc[UR24][R12.64], R25 ;  /* 0x000000190c004986 */ /* 0x0001e2000c101118 */
[C---:B--2---:R-:W-:Y:S01]  /*365e0*/  ISETP.LT.AND P4, PT, R17.reuse, UR4, !P0 ;  /* 0x0000000411007c0c */ /* 0x044fe2000c781270 */
[----:B------:R-:W-:Y:S01]  /*365f0*/  IMAD R17, R17, R28, RZ ;  /* 0x0000001c11117224 */ /* 0x000fe200078e02ff */
[----:B------:R-:W-:Y:S01]  /*36600*/  LEA.HI.X.SX32 R15, R19, R30, 0x1, P6 ;  /* 0x0000001e130f7211 */ /* 0x000fe200030f0eff */
[----:B------:R-:W-:Y:S01]  /*36610*/  IMAD R19, R28, 0x4, R19 ;  /* 0x000000041c137824 */ /* 0x000fe200078e0213 */
[----:B------:R-:W-:Y:S01]  /*36620*/  PRMT R21, R23, 0x7772, RZ ;  /* 0x0000777217157816 */ /* 0x000fe200000000ff */
[----:B------:R-:W2:Y:S01]  /*36630*/  LDCU UR4, c[0x0][0x39c] ;  /* 0x00007380ff0477ac */ /* 0x000ea20008000800 */
[----:B---3--:R-:W-:-:S02]  /*36640*/  IADD3 R10, P6, PT, R17, R29, RZ ;  /* 0x0000001d110a7210 */ /* 0x008fc40007fde0ff */
[----:B------:R-:W-:Y:S01]  /*36650*/  ISETP.LT.AND P1, PT, R0, UR5, !P0 ;  /* 0x0000000500007c0c */ /* 0x000fe2000c721270 */
[----:B------:R4:W-:Y:S01]  /*36660*/  @P2 STG.E.U8 desc[UR24][R14.64], R21 ;  /* 0x000000150e002986 */ /* 0x0009e2000c101118 */
[-C--:B------:R-:W-:Y:S01]  /*36670*/  LEA.HI.X.SX32 R11, R17, R30.reuse, 0x1, P6 ;  /* 0x0000001e110b7211 */ /* 0x080fe200030f0eff */
[----:B------:R-:W3:Y:S01]  /*36680*/  LDCU UR5, c[0x0][0x39c] ;  /* 0x00007380ff0577ac */ /* 0x000ee20008000800 */
[----:B0-----:R-:W-:Y:S02]  /*36690*/  IADD3 R12, P6, PT, R19, R29, RZ ;  /* 0x0000001d130c7210 */ /* 0x001fe40007fde0ff */
[----:B------:R-:W-:Y:S02]  /*366a0*/  PRMT R23, R23, 0x7773, RZ ;  /* 0x0000777317177816 */ /* 0x000fe400000000ff */
[----:B------:R-:W-:Y:S01]  /*366b0*/  LEA.HI.X.SX32 R13, R19, R30, 0x1, P6 ;  /* 0x0000001e130d7211 */ /* 0x000fe200030f0eff */
[C---:B------:R-:W-:Y:S01]  /*366c0*/  IMAD R19, R28.reuse, 0x2, R19 ;  /* 0x000000021c137824 */ /* 0x040fe200078e0213 */
[C---:B------:R-:W-:Y:S01]  /*366d0*/  LOP3.LUT R0, R31.reuse, 0xe6, RZ, 0xfc, !PT ;  /* 0x000000e61f007812 */ /* 0x040fe200078efcff */
[----:B------:R0:W-:Y:S01]  /*366e0*/  @P4 STG.E.U8 desc[UR24][R10.64], R23 ;  /* 0x000000170a004986 */ /* 0x0001e2000c101118 */
[----:B------:R-:W-:Y:S01]  /*366f0*/  LOP3.LUT R2, R31, 0xf4, RZ, 0xfc, !PT ;  /* 0x000000f41f027812 */ /* 0x000fe200078efcff */
[----:B------:R-:W-:Y:S01]  /*36700*/  IMAD R17, R28, 0x2, R19 ;  /* 0x000000021c117824 */ /* 0x000fe200078e0213 */
[----:B----4-:R-:W-:-:S02]  /*36710*/  PRMT R21, R4, 0x7770, RZ ;  /* 0x0000777004157816 */ /* 0x010fc400000000ff */
[----:B-1----:R-:W-:Y:S01]  /*36720*/  ISETP.LT.AND P2, PT, R0, UR6, !P0 ;  /* 0x0000000600007c0c */ /* 0x002fe2000c741270 */
[----:B------:R-:W1:Y:S01]  /*36730*/  LDCU UR6, c[0x0][0x39c] ;  /* 0x00007380ff0677ac */ /* 0x000e620008000800 */
[----:B------:R-:W-:Y:S01]  /*36740*/  LOP3.LUT R0, R31, 0xe8, RZ, 0xfc, !PT ;  /* 0x000000e81f007812 */ /* 0x000fe200078efcff */
[----:B------:R4:W-:Y:S01]  /*36750*/  @P5 STG.E.U8 desc[UR24][R12.64], R21 ;  /* 0x000000150c005986 */ /* 0x0009e2000c101118 */
[-C--:B------:R-:W-:Y:S02]  /*36760*/  IADD3 R14, P5, PT, R19, R29.reuse, RZ ;  /* 0x0000001d130e7210 */ /* 0x080fe40007fbe0ff */
[----:B--2---:R-:W-:Y:S01]  /*36770*/  ISETP.LT.AND P4, PT, R0, UR4, !P0 ;  /* 0x0000000400007c0c */ /* 0x004fe2000c781270 */
[----:B------:R-:W2:Y:S01]  /*36780*/  LDCU UR4, c[0x0][0x39c] ;  /* 0x00007380ff0477ac */ /* 0x000ea20008000800 */
[----:B0-----:R-:W-:Y:S02]  /*36790*/  IADD3 R10, P6, PT, R17, R29, RZ ;  /* 0x0000001d110a7210 */ /* 0x001fe40007fde0ff */
[----:B------:R-:W-:-:S02]  /*367a0*/  LEA.HI.X.SX32 R15, R19, R30, 0x1, P5 ;  /* 0x0000001e130f7211 */ /* 0x000fc400028f0eff */
[----:B------:R-:W-:Y:S02]  /*367b0*/  PRMT R19, R4, 0x7771, RZ ;  /* 0x0000777104137816 */ /* 0x000fe400000000ff */
[----:B------:R-:W-:Y:S01]  /*367c0*/  LEA.HI.X.SX32 R11, R17, R30, 0x1, P6 ;  /* 0x0000001e110b7211 */ /* 0x000fe200030f0eff */
[----:B------:R-:W-:Y:S01]  /*367d0*/  IMAD R17, R28, 0x2, R17 ;  /* 0x000000021c117824 */ /* 0x000fe200078e0211 */
[----:B------:R-:W-:Y:S01]  /*367e0*/  LOP3.LUT R0, R31, 0xea, RZ, 0xfc, !PT ;  /* 0x000000ea1f007812 */ /* 0x000fe200078efcff */
[----:B------:R0:W-:Y:S01]  /*367f0*/  @P3 STG.E.U8 desc[UR24][R14.64], R19 ;  /* 0x000000130e003986 */ /* 0x0001e2000c101118 */
[----:B----4-:R-:W-:Y:S02]  /*36800*/  PRMT R21, R4, 0x7772, RZ ;  /* 0x0000777204157816 */ /* 0x010fe400000000ff */
[----:B---3--:R-:W-:Y:S01]  /*36810*/  ISETP.LT.AND P5, PT, R0, UR5, !P0 ;  /* 0x0000000500007c0c */ /* 0x008fe2000c7a1270 */
[----:B------:R-:W3:Y:S01]  /*36820*/  LDCU UR5, c[0x0][0x39c] ;  /* 0x00007380ff0577ac */ /* 0x000ee20008000800 */
[----:B------:R-:W-:Y:S01]  /*36830*/  IADD3 R12, P6, PT, R17, R29, RZ ;  /* 0x0000001d110c7210 */ /* 0x000fe20007fde0ff */
[----:B------:R4:W-:Y:S01]  /*36840*/  @P1 STG.E.U8 desc[UR24][R10.64], R21 ;  /* 0x000000150a001986 */ /* 0x0009e2000c101118 */
[----:B------:R-:W-:-:S02]  /*36850*/  LOP3.LUT R0, R31, 0xec, RZ, 0xfc, !PT ;  /* 0x000000ec1f007812 */ /* 0x000fc400078efcff */
[-C--:B------:R-:W-:Y:S02]  /*36860*/  LEA.HI.X.SX32 R13, R17, R30.reuse, 0x1, P6 ;  /* 0x0000001e110d7211 */ /* 0x080fe400030f0eff */
[----:B-1----:R-:W-:Y:S01]  /*36870*/  ISETP.LT.AND P3, PT, R0, UR6, !P0 ;  /* 0x0000000600007c0c */ /* 0x002fe2000c761270 */
[----:B0-----:R-:W-:Y:S01]  /*36880*/  IMAD R15, R28, 0x2, R17 ;  /* 0x000000021c0f7824 */ /* 0x001fe200078e0211 */
[----:B------:R-:W-:Y:S01]  /*36890*/  LOP3.LUT R0, R31, 0xf0, RZ, 0xfc, !PT ;  /* 0x000000f01f007812 */ /* 0x000fe200078efcff */
[----:B------:R-:W0:Y:S01]  /*368a0*/  LDCU UR6, c[0x0][0x39c] ;  /* 0x00007380ff0677ac */ /* 0x000e220008000800 */
[----:B------:R-:W-:Y:S01]  /*368b0*/  PRMT R19, R4, 0x7773, RZ ;  /* 0x0000777304137816 */ /* 0x000fe200000000ff */
[----:B------:R-:W-:Y:S01]  /*368c0*/  IMAD R17, R28, 0x2, R15 ;  /* 0x000000021c117824 */ /* 0x000fe200078e020f */
[C---:B------:R-:W-:Y:S02]  /*368d0*/  IADD3 R14, P6, PT, R15.reuse, R29, RZ ;  /* 0x0000001d0f0e7210 */ /* 0x040fe40007fde0ff */
[----:B------:R-:W-:Y:S01]  /*368e0*/  ISETP.LT.AND P1, PT, R0, UR8, !P0 ;  /* 0x0000000800007c0c */ /* 0x000fe2000c721270 */
[----:B------:R1:W-:Y:S01]  /*368f0*/  @P2 STG.E.U8 desc[UR24][R12.64], R19 ;  /* 0x000000130c002986 */ /* 0x0003e2000c101118 */
[----:B------:R-:W-:-:S02]  /*36900*/  LEA.HI.X.SX32 R15, R15, R30, 0x1, P6 ;  /* 0x0000001e0f0f7211 */ /* 0x000fc400030f0eff */
[-C--:B----4-:R-:W-:Y:S02]  /*36910*/  IADD3 R10, P6, PT, R17, R29.reuse, RZ ;  /* 0x0000001d110a7210 */ /* 0x090fe40007fde0ff */
[----:B------:R-:W-:Y:S02]  /*36920*/  PRMT R23, R5, 0x7770, RZ ;  /* 0x0000777005177816 */ /* 0x000fe400000000ff */
[----:B------:R-:W-:Y:S01]  /*36930*/  LEA.HI.X.SX32 R11, R17, R30, 0x1, P6 ;  /* 0x0000001e110b7211 */ /* 0x000fe200030f0eff */
[----:B------:R-:W-:Y:S01]  /*36940*/  IMAD R17, R28, 0x2, R17 ;  /* 0x000000021c117824 */ /* 0x000fe200078e0211 */
[----:B------:R-:W-:Y:S01]  /*36950*/  LOP3.LUT R0, R31, 0xf2, RZ, 0xfc, !PT ;  /* 0x000000f21f007812 */ /* 0x000fe200078efcff */
[----:B------:R4:W-:Y:S01]  /*36960*/  @P4 STG.E.U8 desc[UR24][R14.64], R23 ;  /* 0x000000170e004986 */ /* 0x0009e2000c101118 */
[C---:B--2---:R-:W-:Y:S01]  /*36970*/  ISETP.LT.AND P6, PT, R9.reuse, UR4, !P0 ;  /* 0x0000000409007c0c */ /* 0x044fe2000c7c1270 */
[----:B------:R-:W2:Y:S01]  /*36980*/  LDCU UR4, c[0x0][0x39c] ;  /* 0x00007380ff0477ac */ /* 0x000ea20008000800 */
[----:B---3--:R-:W-:Y:S01]  /*36990*/  ISETP.LT.AND P2, PT, R0, UR5, !P0 ;  /* 0x0000000500007c0c */ /* 0x008fe2000c741270 */
[----:B------:R-:W-:Y:S01]  /*369a0*/  IMAD R0, R9, R28, RZ ;  /* 0x0000001c09007224 */ /* 0x000fe200078e02ff */
[----:B------:R-:W-:Y:S01]  /*369b0*/  IADD3 R8, P4, PT, R17, R29, RZ ;  /* 0x0000001d11087210 */ /* 0x000fe20007f9e0ff */
[----:B------:R-:W3:Y:S01]  /*369c0*/  LDCU UR5, c[0x0][0x39c] ;  /* 0x00007380ff0577ac */ /* 0x000ee20008000800 */
[----:B------:R-:W-:-:S02]  /*369d0*/  PRMT R21, R5, 0x7771, RZ ;  /* 0x0000777105157816 */ /* 0x000fc400000000ff */
[-C--:B------:R-:W-:Y:S01]  /*369e0*/  LEA.HI.X.SX32 R9, R17, R30.reuse, 0x1, P4 ;  /* 0x0000001e11097211 */ /* 0x080fe200020f0eff */
[----:B------:R-:W-:Y:S01]  /*369f0*/  IMAD R17, R28, 0x4, R17 ;  /* 0x000000041c117824 */ /* 0x000fe200078e0211 */
[----:B-1----:R-:W-:Y:S01]  /*36a00*/  IADD3 R12, P4, PT, R0, R29, RZ ;  /* 0x0000001d000c7210 */ /* 0x002fe20007f9e0ff */
[----:B------:R1:W-:Y:S01]  /*36a10*/  @P5 STG.E.U8 desc[UR24][R10.64], R21 ;  /* 0x000000150a005986 */ /* 0x0003e2000c101118 */
[C---:B------:R-:W-:Y:S02]  /*36a20*/  PRMT R19, R5.reuse, 0x7772, RZ ;  /* 0x0000777205137816 */ /* 0x040fe400000000ff */
[----:B0-----:R-:W-:Y:S01]  /*36a30*/  ISETP.LT.AND P5, PT, R2, UR6, !P0 ;  /* 0x0000000602007c0c */ /* 0x001fe2000c7a1270 */
[----:B------:R-:W0:Y:S01]  /*36a40*/  LDCU UR6, c[0x0][0x39c] ;  /* 0x00007380ff0677ac */ /* 0x000e220008000800 */
[----:B------:R-:W-:Y:S01]  /*36a50*/  LEA.HI.X.SX32 R13, R0, R30, 0x1, P4 ;  /* 0x0000001e000d7211 */ /* 0x000fe200020f0eff */
[----:B------:R2:W-:Y:S01]  /*36a60*/  @P3 STG.E.U8 desc[UR24][R8.64], R19 ;  /* 0x0000001308003986 */ /* 0x0005e2000c101118 */
[----:B----4-:R-:W-:-:S02]  /*36a70*/  PRMT R15, R5, 0x7773, RZ ;  /* 0x00007773050f7816 */ /* 0x010fc400000000ff */
[-C--:B------:R-:W-:Y:S02]  /*36a80*/  IADD3 R4, P3, PT, R17, R29.reuse, RZ ;  /* 0x0000001d11047210 */ /* 0x080fe40007f7e0ff */
[----:B------:R-:W-:Y:S01]  /*36a90*/  LOP3.LUT R0, R31, 0xf8, RZ, 0xfc, !PT ;  /* 0x000000f81f007812 */ /* 0x000fe200078efcff */
[----:B-1----:R-:W-:Y:S01]  /*36aa0*/  IMAD R11, R28, 0x2, R17 ;  /* 0x000000021c0b7824 */ /* 0x002fe200078e0211 */
[----:B------:R1:W-:Y:S01]  /*36ab0*/  @P6 STG.E.U8 desc[UR24][R12.64], R15 ;  /* 0x0000000f0c006986 */ /* 0x0003e2000c101118 */
[----:B------:R-:W-:Y:S02]  /*36ac0*/  LEA.HI.X.SX32 R5, R17, R30, 0x1, P3 ;  /* 0x0000001e11057211 */ /* 0x000fe400018f0eff */
[----:B------:R-:W-:Y:S02]  /*36ad0*/  LOP3.LUT R2, R31, 0xf6, RZ, 0xfc, !PT ;  /* 0x000000f61f027812 */ /* 0x000fe400078efcff */
[----:B--2---:R-:W-:Y:S02]  /*36ae0*/  IADD3 R8, P6, PT, R11, R29, RZ ;  /* 0x0000001d0b087210 */ /* 0x004fe40007fde0ff */
[----:B------:R-:W-:-:S02]  /*36af0*/  PRMT R17, R6, 0x7770, RZ ;  /* 0x0000777006117816 */ /* 0x000fc400000000ff */
[----:B------:R-:W-:Y:S02]  /*36b00*/  PRMT R19, R6, 0x7771, RZ ;  /* 0x0000777106137816 */ /* 0x000fe400000000ff */
[----:B------:R-:W-:Y:S01]  /*36b10*/  LEA.HI.X.SX32 R9, R11, R30, 0x1, P6 ;  /* 0x0000001e0b097211 */ /* 0x000fe200030f0eff */
[----:B------:R-:W-:Y:S01]  /*36b20*/  IMAD R11, R28, 0x2, R11 ;  /* 0x000000021c0b7824 */ /* 0x000fe200078e020b */
[----:B------:R-:W-:Y:S01]  /*36b30*/  ISETP.LT.AND P3, PT, R0, UR4, !P0 ;  /* 0x0000000400007c0c */ /* 0x000fe2000c761270 */
[----:B------:R-:W2:Y:S01]  /*36b40*/  LDCU UR4, c[0x0][0x39c] ;  /* 0x00007380ff0477ac */ /* 0x000ea20008000800 */
[----:B---3--:R-:W-:Y:S01]  /*36b50*/  ISETP.LT.AND P4, PT, R2, UR5, !P0 ;  /* 0x0000000502007c0c */ /* 0x008fe2000c781270 */
[----:B------:R3:W-:Y:S01]  /*36b60*/  @P1 STG.E.U8 desc[UR24][R4.64], R17 ;  /* 0x0000001104001986 */ /* 0x0007e2000c101118 */
[C---:B-1----:R-:W-:Y:S01]  /*36b70*/  IMAD R13, R28.reuse, 0x2, R11 ;  /* 0x000000021c0d7824 */ /* 0x042fe200078e020b */
[----:B------:R-:W1:Y:S01]  /*36b80*/  LDCU UR5, c[0x0][0x39c] ;  /* 0x00007380ff0577ac */ /* 0x000e620008000800 */
[----:B0-----:R-:W-:Y:S01]  /*36b90*/  ISETP.LT.AND P1, PT, R3, UR6, !P0 ;  /* 0x0000000603007c0c */ /* 0x001fe2000c721270 */
[----:B------:R0:W-:Y:S01]  /*36ba0*/  @P2 STG.E.U8 desc[UR24][R8.64], R19 ;  /* 0x0000001308002986 */ /* 0x0001e2000c101118 */
[----:B------:R-:W-:Y:S01]  /*36bb0*/  IADD3 R2, P2, PT, R11, R29, RZ ;  /* 0x0000001d0b027210 */ /* 0x000fe20007f5e0ff */
[----:B------:R-:W-:Y:S01]  /*36bc0*/  IMAD R0, R3, R28, RZ ;  /* 0x0000001c03007224 */ /* 0x000fe200078e02ff */
[----:B------:R-:W-:Y:S01]  /*36bd0*/  LOP3.LUT R16, R31, 0xfc, RZ, 0xfc, !PT ;  /* 0x000000fc1f107812 */ /* 0x000fe200078efcff */
[----:B------:R-:W-:Y:S01]  /*36be0*/  IMAD R15, R28, 0x2, R13 ;  /* 0x000000021c0f7824 */ /* 0x000fe200078e020d */
[----:B------:R-:W-:-:S02]  /*36bf0*/  LEA.HI.X.SX32 R3, R11, R30, 0x1, P2 ;  /* 0x0000001e0b037211 */ /* 0x000fc400010f0eff */
[----:B------:R-:W-:Y:S01]  /*36c00*/  LOP3.LUT R31, R31, 0xfa, RZ, 0xfc, !PT ;  /* 0x000000fa1f1f7812 */ /* 0x000fe200078efcff */
[C---:B---3--:R-:W-:Y:S01]  /*36c10*/  IMAD R17, R28.reuse, 0x2, R15 ;  /* 0x000000021c117824 */ /* 0x048fe200078e020f */
[-C--:B------:R-:W-:Y:S02]  /*36c20*/  IADD3 R4, P2, PT, R13, R29.reuse, RZ ;  /* 0x0000001d0d047210 */ /* 0x080fe40007f5e0ff */
[-C--:B------:R-:W-:Y:S01]  /*36c30*/  IADD3 R10, P6, PT, R15, R29.reuse, RZ ;  /* 0x0000001d0f0a7210 */ /* 0x080fe20007fde0ff */
[----:B------:R-:W-:Y:S01]  /*36c40*/  IMAD R28, R28, 0x2, R17 ;  /* 0x000000021c1c7824 */ /* 0x000fe200078e0211 */
[-C--:B------:R-:W-:Y:S02]  /*36c50*/  LEA.HI.X.SX32 R5, R13, R30.reuse, 0x1, P2 ;  /* 0x0000001e0d057211 */ /* 0x080fe400010f0eff */
[----:B------:R-:W-:Y:S02]  /*36c60*/  IADD3 R14, P2, PT, R0, R29, RZ ;  /* 0x0000001d000e7210 */ /* 0x000fe40007f5e0ff */
[----:B------:R-:W-:-:S02]  /*36c70*/  LEA.HI.X.SX32 R11, R15, R30, 0x1, P6 ;  /* 0x0000001e0f0b7211 */ /* 0x000fc400030f0eff */
[-C--:B------:R-:W-:Y:S02]  /*36c80*/  LEA.HI.X.SX32 R15, R0, R30.reuse, 0x1, P2 ;  /* 0x0000001e000f7211 */ /* 0x080fe400010f0eff */
[-C--:B0-----:R-:W-:Y:S02]  /*36c90*/  IADD3 R8, P6, PT, R17, R29.reuse, RZ ;  /* 0x0000001d11087210 */ /* 0x081fe40007fde0ff */
[----:B--2---:R-:W-:Y:S02]  /*36ca0*/  ISETP.LT.AND P2, PT, R31, UR4, !P0 ;  /* 0x000000041f007c0c */ /* 0x004fe4000c741270 */
[----:B-1----:R-:W-:Y:S02]  /*36cb0*/  ISETP.LT.AND P0, PT, R16, UR5, !P0 ;  /* 0x0000000510007c0c */ /* 0x002fe4000c701270 */
[----:B------:R-:W-:Y:S02]  /*36cc0*/  LEA.HI.X.SX32 R9, R17, R30, 0x1, P6 ;  /* 0x0000001e11097211 */ /* 0x000fe400030f0eff */
[----:B------:R-:W-:-:S02]  /*36cd0*/  IADD3 R12, P6, PT, R28, R29, RZ ;  /* 0x0000001d1c0c7210 */ /* 0x000fc40007fde0ff */
[C---:B------:R-:W-:Y:S02]  /*36ce0*/  PRMT R25, R6.reuse, 0x7772, RZ ;  /* 0x0000777206197816 */ /* 0x040fe400000000ff */
[----:B------:R-:W-:Y:S02]  /*36cf0*/  PRMT R23, R6, 0x7773, RZ ;  /* 0x0000777306177816 */ /* 0x000fe400000000ff */
[C---:B------:R-:W-:Y:S01]  /*36d00*/  PRMT R17, R7.reuse, 0x7773, RZ ;  /* 0x0000777307117816 */ /* 0x040fe200000000ff */
[----:B------:R0:W-:Y:S01]  /*36d10*/  @P5 STG.E.U8 desc[UR24][R2.64], R25 ;  /* 0x0000001902005986 */ /* 0x0001e2000c101118 */
[C---:B------:R-:W-:Y:S02]  /*36d20*/  PRMT R19, R7.reuse, 0x7772, RZ ;  /* 0x0000777207137816 */ /* 0x040fe400000000ff */
[C---:B------:R-:W-:Y:S01]  /*36d30*/  PRMT R21, R7.reuse, 0x7771, RZ ;  /* 0x0000777107157816 */ /* 0x040fe200000000ff */
[----:B------:R0:W-:Y:S01]  /*36d40*/  @P4 STG.E.U8 desc[UR24][R4.64], R23 ;  /* 0x0000001704004986 */ /* 0x0001e2000c101118 */
[----:B------:R-:W-:-:S02]  /*36d50*/  PRMT R7, R7, 0x7770, RZ ;  /* 0x0000777007077816 */ /* 0x000fc400000000ff */
[----:B------:R-:W-:-:S03]  /*36d60*/  LEA.HI.X.SX32 R13, R28, R30, 0x1, P6 ;  /* 0x0000001e1c0d7211 */ /* 0x000fc600030f0eff */
[----:B------:R0:W-:Y:S04]  /*36d70*/  @P3 STG.E.U8 desc[UR24][R10.64], R7 ;  /* 0x000000070a003986 */ /* 0x0001e8000c101118 */
[----:B------:R0:W-:Y:S04]  /*36d80*/  @P2 STG.E.U8 desc[UR24][R8.64], R21 ;  /* 0x0000001508002986 */ /* 0x0001e8000c101118 */
[----:B------:R0:W-:Y:S04]  /*36d90*/  @P0 STG.E.U8 desc[UR24][R12.64], R19 ;  /* 0x000000130c000986 */ /* 0x0001e8000c101118 */
[----:B------:R0:W-:Y:S01]  /*36da0*/  @P1 STG.E.U8 desc[UR24][R14.64], R17 ;  /* 0x000000110e001986 */ /* 0x0001e2000c101118 */
[----:B------:R-:W-:Y:S06]  /*36db0*/  BAR.SYNC.DEFER_BLOCKING 0x0 ;  /* 0x0000000000007b1d */ /* 0x000fec0000010000 */
[----:B------:R-:W-:Y:S05]  /*36dc0*/  BRA.U UP0, `(.L_x_13) ;  /* 0x0000000100a07547 */ /* 0x000fea000b800000 */
[----:B------:R-:W1:Y:S01]  /*36dd0*/  S2UR UR5, SR_CgaCtaId ;  /* 0x00000000000579c3 */ /* 0x000e620000008800 */
[----:B------:R-:W-:Y:S01]  /*36de0*/  NOP ;  /* 0x0000000000007918 */ /* 0x000fe20000000000 */
[----:B------:R-:W-:Y:S01]  /*36df0*/  UMOV UR4, 0x50 ;  /* 0x0000005000047882 */ /* 0x000fe20000000000 */
[----:B------:R-:W-:Y:S02]  /*36e00*/  IMAD.U32 R0, RZ, RZ, UR7 ;  /* 0x00000007ff007e24 */ /* 0x000fe4000f8e00ff */
[----:B0-----:R-:W-:Y:S02]  /*36e10*/  IMAD.MOV.U32 R3, RZ, RZ, 0xff ;  /* 0x000000ffff037424 */ /* 0x001fe400078e00ff */
[----:B------:R-:W-:Y:S01]  /*36e20*/  IMAD.MOV.U32 R7, RZ, RZ, 0x1 ;  /* 0x00000001ff077424 */ /* 0x000fe200078e00ff */
[----:B------:R-:W-:-:S04]  /*36e30*/  LOP3.LUT R0, R0, 0xffff, RZ, 0xc0, !PT ;  /* 0x0000ffff00007812 */ /* 0x000fc800078ec0ff */
[----:B------:R-:W-:-:S05]  /*36e40*/  SHF.R.U32.HI R0, RZ, 0x5, R0 ;  /* 0x00000005ff007819 */ /* 0x000fca0000011600 */
[----:B------:R-:W-:Y:S01]  /*36e50*/  VIADD R2, R0, 0x10 ;  /* 0x0000001000027836 */ /* 0x000fe20000000000 */
[----:B------:R-:W-:Y:S01]  /*36e60*/  SHF.L.U32 R0, R3, R0, RZ ;  /* 0x0000000003007219 */ /* 0x000fe200000006ff */
[----:B-1----:R-:W-:-:S03]  /*36e70*/  ULEA UR6, UR5, UR4, 0x18 ;  /* 0x0000000405067291 */ /* 0x002fc6000f8ec0ff */
[----:B------:R-:W-:-:S04]  /*36e80*/  SHF.L.U32 R3, R7, R2, RZ ;  /* 0x0000000207037219 */ /* 0x000fc800000006ff */
[----:B------:R-:W-:Y:S02]  /*36e90*/  LOP3.LUT R0, R3, R0, RZ, 0xfc, !PT ;  /* 0x0000000003007212 */ /* 0x000fe400078efcff */
[----:B------:R-:W0:Y:S02]  /*36ea0*/  LDS R5, [UR6] ;  /* 0x00000006ff057984 */ /* 0x000e240008000800 */
[C---:B------:R-:W-:Y:S02]  /*36eb0*/  LOP3.LUT R2, R0.reuse, 0xffff, RZ, 0xc0, !PT ;  /* 0x0000ffff00027812 */ /* 0x040fe400078ec0ff */
[----:B0-----:R-:W-:-:S04]  /*36ec0*/  LOP3.LUT R3, R0, 0xffff, R5, 0x80, !PT ;  /* 0x0000ffff00037812 */ /* 0x001fc800078e8005 */
[----:B------:R-:W-:-:S13]  /*36ed0*/  ISETP.NE.AND P0, PT, R3, R2, PT ;  /* 0x000000020300720c */ /* 0x000fda0003f05270 */
[----:B------:R-:W-:Y:S05]  /*36ee0*/  @P0 BRA `(.L_x_14) ;  /* 0x0000000000500947 */ /* 0x000fea0003800000 */
[----:B------:R-:W-:Y:S02]  /*36ef0*/  SHF.R.U32.HI R5, RZ, 0x10, R5 ;  /* 0x00000010ff057819 */ /* 0x000fe40000011605 */
[----:B------:R-:W-:-:S04]  /*36f00*/  SHF.R.U32.HI R2, RZ, 0x10, R0 ;  /* 0x00000010ff027819 */ /* 0x000fc80000011600 */
[----:B------:R-:W-:-:S04]  /*36f10*/  LOP3.LUT R5, R5, R2, RZ, 0xc0, !PT ;  /* 0x0000000205057212 */ /* 0x000fc800078ec0ff */
[----:B------:R-:W-:-:S13]  /*36f20*/  ISETP.NE.AND P0, PT, R5, R2, PT ;  /* 0x000000020500720c */ /* 0x000fda0003f05270 */
[----:B------:R-:W-:Y:S05]  /*36f30*/  @P0 BRA `(.L_x_15) ;  /* 0x0000000000300947 */ /* 0x000fea0003800000 */
[----:B------:R-:W-:Y:S01]  /*36f40*/  R2UR UR4, R0 ;  /* 0x00000000000472ca */ /* 0x000fe200000e0000 */
[----:B------:R-:W-:Y:S01]  /*36f50*/  VOTEU.ANY UR5, UPT, PT ;  /* 0x0000000000057886 */ /* 0x000fe200038e0100 */
[----:B------:R-:W0:Y:S01]  /*36f60*/  S2R R0, SR_LANEID ;  /* 0x0000000000007919 */ /* 0x000e220000000000 */
[----:B------:R-:W-:-:S10]  /*36f70*/  UFLO.U32 UR5, UR5 ;  /* 0x00000005000572bd */ /* 0x000fd400080e0000 */
[----:B------:R-:W-:-:S06]  /*36f80*/  ULOP3.LUT UR4, URZ, UR4, URZ, 0x33, !UPT ;  /* 0x00000004ff047292 */ /* 0x000fcc000f8e33ff */
[----:B------:R-:W-:-:S04]  /*36f90*/  IMAD.U32 R2, RZ, RZ, UR4 ;  /* 0x00000004ff027e24 */ /* 0x000fc8000f8e00ff */
[----:B------:R-:W1:Y:S02]  /*36fa0*/  REDUX UR7, R2 ;  /* 0x00000000020773c4 */ /* 0x000e640000000000 */
[----:B------:R2:W-:Y:S01]  /*36fb0*/  UTCATOMSWS.AND URZ, UR4 ;  /* 0x0000000400ff79e3 */ /* 0x0005e20008000000 */
[----:B0-----:R-:W-:Y:S01]  /*36fc0*/  ISETP.EQ.U32.AND P0, PT, R0, UR5, PT ;  /* 0x0000000500007c0c */ /* 0x001fe2000bf02070 */
[----:B-1----:R-:W-:-:S12]  /*36fd0*/  IMAD.U32 R0, RZ, RZ, UR7 ;  /* 0x00000007ff007e24 */ /* 0x002fd8000f8e00ff */
[----:B------:R2:W-:Y:S01]  /*36fe0*/  @P0 ATOMS.AND RZ, [UR6], R0 ;  /* 0x00000000ffff098c */ /* 0x0005e2000a800006 */
[----:B------:R-:W-:Y:S05]  /*36ff0*/  BRA `(.L_x_13) ;  /* 0x0000000000147947 */ /* 0x000fea0003800000 */
.L_x_15:
[----:B------:R-:W-:-:S07]  /*37000*/  MOV R2, 0x37020 ;  /* 0x0003702000027802 */ /* 0x000fce0000000f00 */
[----:B-----5:R-:W-:Y:S05]  /*37010*/  CALL.REL.NOINC `($__internal_0_$__cuda_sm10x_tcgen05_guardrail_trap_col_being_dealloced_not_returned_by_alloc) ;  /* 0x00000000002c7944 */ /* 0x020fea0003c00000 */
[----:B------:R-:W-:Y:S05]  /*37020*/  BRA `(.L_x_13) ;  /* 0x0000000000087947 */ /* 0x000fea0003800000 */
.L_x_14:
[----:B------:R-:W-:-:S07]  /*37030*/  MOV R2, 0x37050 ;  /* 0x0003705000027802 */ /* 0x000fce0000000f00 */
[----:B-----5:R-:W-:Y:S05]  /*37040*/  CALL.REL.NOINC `($__internal_2_$__cuda_sm10x_tcgen05_guardrail_trap_unallocated_columns_being_dealloced) ;  /* 0x0000000000387944 */ /* 0x020fea0003c00000 */
.L_x_13:
[----:B------:R-:W-:Y:S01]  /*37050*/  NOP ;  /* 0x0000000000007918 */ /* 0x000fe20000000000 */
[----:B--2---:R-:W-:Y:S05]  /*37060*/  EXIT ;  /* 0x000000000000794d */ /* 0x004fea0003800000 */
.L_x_8:
[----:B------:R-:W0:Y:S02]  /*37070*/  SYNCS.PHASECHK.TRANS64.TRYWAIT P3, [UR13], R6 ;  /* 0x00000006ff0075a7 */ /* 0x000e24000806110d */
[----:B0-----:R-:W-:Y:S05]  /*37080*/  @!P3 BRA `(.L_x_8) ;  /* 0xfffffffc00f8b947 */ /* 0x001fea000383ffff */
[----:B------:R-:W-:Y:S05]  /*37090*/  BRA `(.L_x_16) ;  /* 0xffffff0400707947 */ /* 0x000fea000383ffff */
.L_x_12:
[----:B------:R-:W0:Y:S02]  /*370a0*/  SYNCS.PHASECHK.TRANS64.TRYWAIT P0, [UR13], R3 ;  /* 0x00000003ff0075a7 */ /* 0x000e24000800110d */
[----:B0-----:R-:W-:Y:S05]  /*370b0*/  @!P0 BRA `(.L_x_12) ;  /* 0xfffffffc00f88947 */ /* 0x001fea000383ffff */
[----:B------:R-:W-:Y:S05]  /*370c0*/  BRA `(.L_x_11) ;  /* 0xffffffa400347947 */ /* 0x000fea000383ffff */
        .weak           $__internal_0_$__cuda_sm10x_tcgen05_guardrail_trap_col_being_dealloced_not_returned_by_alloc
        .type           $__internal_0_$__cuda_sm10x_tcgen05_guardrail_trap_col_being_dealloced_not_returned_by_alloc,@function
        .size           $__internal_0_$__cuda_sm10x_tcgen05_guardrail_trap_col_being_dealloced_not_returned_by_alloc,($__internal_1_$__cuda_sm10x_tcgen05_guardrail_trap_phase_invalid_during_alloc - $__internal_0_$__cuda_sm10x_tcgen05_guardrail_trap_col_being_dealloced_not_returned_by_alloc)
$__internal_0_$__cuda_sm10x_tcgen05_guardrail_trap_col_being_dealloced_not_returned_by_alloc:
[----:B------:R-:W-:Y:S05]  /*370d0*/  BPT.TRAP 0x1 ;  /* 0x000000040000795c */ /* 0x000fea0000300000 */
[----:B------:R-:W-:-:S04]  /*370e0*/  IMAD.MOV.U32 R3, RZ, RZ, 0x0 ;  /* 0x00000000ff037424 */ /* 0x000fc800078e00ff */
[----:B------:R-:W-:Y:S05]  /*370f0*/  RET.REL.NODEC R2 `(matmul_kernel) ;  /* 0xfffffc8c02c07950 */ /* 0x000fea0003c3ffff */
        .weak           $__internal_1_$__cuda_sm10x_tcgen05_guardrail_trap_phase_invalid_during_alloc
        .type           $__internal_1_$__cuda_sm10x_tcgen05_guardrail_trap_phase_invalid_during_alloc,@function
        .size           $__internal_1_$__cuda_sm10x_tcgen05_guardrail_trap_phase_invalid_during_alloc,($__internal_2_$__cuda_sm10x_tcgen05_guardrail_trap_unallocated_columns_being_dealloced - $__internal_1_$__cuda_sm10x_tcgen05_guardrail_trap_phase_invalid_during_alloc)
$__internal_1_$__cuda_sm10x_tcgen05_guardrail_trap_phase_invalid_during_alloc:
[----:B------:R-:W-:Y:S05]  /*37100*/  BPT.TRAP 0x1 ;  /* 0x000000040000795c */ /* 0x000fea0000300000 */
[----:B------:R-:W-:-:S04]  /*37110*/  IMAD.MOV.U32 R3, RZ, RZ, 0x0 ;  /* 0x00000000ff037424 */ /* 0x000fc800078e00ff */
[----:B------:R-:W-:Y:S05]  /*37120*/  RET.REL.NODEC R2 `(matmul_kernel) ;  /* 0xfffffc8c02b47950 */ /* 0x000fea0003c3ffff */
        .weak           $__internal_2_$__cuda_sm10x_tcgen05_guardrail_trap_unallocated_columns_being_dealloced
        .type           $__internal_2_$__cuda_sm10x_tcgen05_guardrail_trap_unallocated_columns_being_dealloced,@function
        .size           $__internal_2_$__cuda_sm10x_tcgen05_guardrail_trap_unallocated_columns_being_dealloced,(.L_x_20 - $__internal_2_$__cuda_sm10x_tcgen05_guardrail_trap_unallocated_columns_being_dealloced)
$__internal_2_$__cuda_sm10x_tcgen05_guardrail_trap_unallocated_columns_being_dealloced:
[----:B------:R-:W-:Y:S05]  /*37130*/  BPT.TRAP 0x1 ;  /* 0x000000040000795c */ /* 0x000fea0000300000 */
[----:B------:R-:W-:-:S04]  /*37140*/  IMAD.MOV.U32 R3, RZ, RZ, 0x0 ;  /* 0x00000000ff037424 */ /* 0x000fc800078e00ff */
[----:B------:R-:W-:Y:S05]  /*37150*/  RET.REL.NODEC R2 `(matmul_kernel) ;  /* 0xfffffc8c02a87950 */ /* 0x000fea0003c3ffff */
.L_x_17:
[----:B------:R-:W-:-:S00]  /*37160*/  BRA `(.L_x_17) ;  /* 0xfffffffc00fc7947 */ /* 0x000fc0000383ffff */
[----:B------:R-:W-:-:S00]  /*37170*/  NOP ;  /* 0x0000000000007918 */ /* 0x000fc00000000000 */
        /* <DEDUP_REMOVED lines=8> */
.L_x_20:


//--------------------- .nv.shared.matmul_kernel  --------------------------
	.section	.nv.shared.matmul_kernel,"aw",@nobits
	.sectionflags	@""
	.align	16
	.zero		1024


//--------------------- .nv.shared.reserved.0     --------------------------
	.section	.nv.shared.reserved.0,"aw",@nobits
	.align	8
	.weak		__nv_reservedSMEM_offset_0_alias
	.size		__nv_reservedSMEM_offset_0_alias, 0, 64
	.other		__nv_reservedSMEM_offset_0_alias,@"STO_CUDA_RESERVED_SHARED STV_DEFAULT"
__nv_reservedSMEM_offset_0_alias:
	.zero		0
.nv.shared.reserved.0:
	.zero		64
	.weak		__nv_reservedSMEM_allocation_phase
	.type		__nv_reservedSMEM_allocation_phase,@object
	.size		__nv_reservedSMEM_allocation_phase,(.L_0 - __nv_reservedSMEM_allocation_phase)
__nv_reservedSMEM_allocation_phase:
	.zero		1
.L_0:
	.zero		7
	.weak		__nv_reservedSMEM_devtool_atexit_pc
	.type		__nv_reservedSMEM_devtool_atexit_pc,@object
	.size		__nv_reservedSMEM_devtool_atexit_pc,(__nv_reservedSMEM_allocation_mask - __nv_reservedSMEM_devtool_atexit_pc)
__nv_reservedSMEM_devtool_atexit_pc:
	.zero		8
	.weak		__nv_reservedSMEM_allocation_mask
	.type		__nv_reservedSMEM_allocation_mask,@object
	.size		__nv_reservedSMEM_allocation_mask,(.L_2 - __nv_reservedSMEM_allocation_mask)
__nv_reservedSMEM_allocation_mask:
	.zero		4
.L_2:


//--------------------- .nv.constant0.matmul_kernel --------------------------
	.section	.nv.constant0.matmul_kernel,"a",@progbits
	.sectionflags	@""
	.align	4
.nv.constant0.matmul_kernel:
	.zero		976


//--------------------- SYMBOLS --------------------------

	.type		.nv.reservedSmem.offset0,@object
	.size		.nv.reservedSmem.offset0,0x4
	.type		.nv.reservedSmem.cap,@object
	.size		.nv.reservedSmem.cap,0x4
